//
// Generated by NVIDIA NVVM Compiler
//
// Compiler Build ID: CL-36424714
// Cuda compilation tools, release 13.0, V13.0.88
// Based on NVVM 20.0.0
//

.version 9.0
.target sm_100
.address_size 64

	// .globl	_Z6kernelPdS_iii
.global .align 1 .b8 _ZN34_INTERNAL_736c61e1_4_k_cu_2aab558f4cuda3std3__45__cpo5beginE[1];
.global .align 1 .b8 _ZN34_INTERNAL_736c61e1_4_k_cu_2aab558f4cuda3std3__45__cpo3endE[1];
.global .align 1 .b8 _ZN34_INTERNAL_736c61e1_4_k_cu_2aab558f4cuda3std3__45__cpo6cbeginE[1];
.global .align 1 .b8 _ZN34_INTERNAL_736c61e1_4_k_cu_2aab558f4cuda3std3__45__cpo4cendE[1];
.global .align 1 .b8 _ZN34_INTERNAL_736c61e1_4_k_cu_2aab558f4cuda3std3__45__cpo6rbeginE[1];
.global .align 1 .b8 _ZN34_INTERNAL_736c61e1_4_k_cu_2aab558f4cuda3std3__45__cpo4rendE[1];
.global .align 1 .b8 _ZN34_INTERNAL_736c61e1_4_k_cu_2aab558f4cuda3std3__45__cpo7crbeginE[1];
.global .align 1 .b8 _ZN34_INTERNAL_736c61e1_4_k_cu_2aab558f4cuda3std3__45__cpo5crendE[1];
.global .align 1 .b8 _ZN34_INTERNAL_736c61e1_4_k_cu_2aab558f4cuda3std3__436_GLOBAL__N__736c61e1_4_k_cu_2aab558f6ignoreE[1];
.global .align 1 .b8 _ZN34_INTERNAL_736c61e1_4_k_cu_2aab558f4cuda3std3__419piecewise_constructE[1];
.global .align 1 .b8 _ZN34_INTERNAL_736c61e1_4_k_cu_2aab558f4cuda3std3__48in_placeE[1];
.global .align 1 .b8 _ZN34_INTERNAL_736c61e1_4_k_cu_2aab558f4cuda3std3__420unreachable_sentinelE[1];
.global .align 1 .b8 _ZN34_INTERNAL_736c61e1_4_k_cu_2aab558f4cuda3std3__47nulloptE[1];
.global .align 1 .b8 _ZN34_INTERNAL_736c61e1_4_k_cu_2aab558f4cuda3std3__48unexpectE[1];
.global .align 1 .b8 _ZN34_INTERNAL_736c61e1_4_k_cu_2aab558f4cuda3std6ranges3__45__cpo4swapE[1];
.global .align 1 .b8 _ZN34_INTERNAL_736c61e1_4_k_cu_2aab558f4cuda3std6ranges3__45__cpo9iter_moveE[1];
.global .align 1 .b8 _ZN34_INTERNAL_736c61e1_4_k_cu_2aab558f4cuda3std6ranges3__45__cpo5beginE[1];
.global .align 1 .b8 _ZN34_INTERNAL_736c61e1_4_k_cu_2aab558f4cuda3std6ranges3__45__cpo3endE[1];
.global .align 1 .b8 _ZN34_INTERNAL_736c61e1_4_k_cu_2aab558f4cuda3std6ranges3__45__cpo6cbeginE[1];
.global .align 1 .b8 _ZN34_INTERNAL_736c61e1_4_k_cu_2aab558f4cuda3std6ranges3__45__cpo4cendE[1];
.global .align 1 .b8 _ZN34_INTERNAL_736c61e1_4_k_cu_2aab558f4cuda3std6ranges3__45__cpo7advanceE[1];
.global .align 1 .b8 _ZN34_INTERNAL_736c61e1_4_k_cu_2aab558f4cuda3std6ranges3__45__cpo9iter_swapE[1];
.global .align 1 .b8 _ZN34_INTERNAL_736c61e1_4_k_cu_2aab558f4cuda3std6ranges3__45__cpo4nextE[1];
.global .align 1 .b8 _ZN34_INTERNAL_736c61e1_4_k_cu_2aab558f4cuda3std6ranges3__45__cpo4prevE[1];
.global .align 1 .b8 _ZN34_INTERNAL_736c61e1_4_k_cu_2aab558f4cuda3std6ranges3__45__cpo4dataE[1];
.global .align 1 .b8 _ZN34_INTERNAL_736c61e1_4_k_cu_2aab558f4cuda3std6ranges3__45__cpo5cdataE[1];
.global .align 1 .b8 _ZN34_INTERNAL_736c61e1_4_k_cu_2aab558f4cuda3std6ranges3__45__cpo4sizeE[1];
.global .align 1 .b8 _ZN34_INTERNAL_736c61e1_4_k_cu_2aab558f4cuda3std6ranges3__45__cpo5ssizeE[1];
.global .align 1 .b8 _ZN34_INTERNAL_736c61e1_4_k_cu_2aab558f4cuda3std6ranges3__45__cpo8distanceE[1];
.global .align 1 .b8 _ZN34_INTERNAL_736c61e1_4_k_cu_2aab558f6thrust24THRUST_300001_SM_1000_NS8cuda_cub3parE[1];
.global .align 1 .b8 _ZN34_INTERNAL_736c61e1_4_k_cu_2aab558f6thrust24THRUST_300001_SM_1000_NS8cuda_cub10par_nosyncE[1];
.global .align 1 .b8 _ZN34_INTERNAL_736c61e1_4_k_cu_2aab558f6thrust24THRUST_300001_SM_1000_NS6system6detail10sequential3seqE[1];
.global .align 1 .b8 _ZN34_INTERNAL_736c61e1_4_k_cu_2aab558f6thrust24THRUST_300001_SM_1000_NS6system3cpp3parE[1];
.global .align 1 .b8 _ZN34_INTERNAL_736c61e1_4_k_cu_2aab558f6thrust24THRUST_300001_SM_1000_NS12placeholders2_1E[1];
.global .align 1 .b8 _ZN34_INTERNAL_736c61e1_4_k_cu_2aab558f6thrust24THRUST_300001_SM_1000_NS12placeholders2_2E[1];
.global .align 1 .b8 _ZN34_INTERNAL_736c61e1_4_k_cu_2aab558f6thrust24THRUST_300001_SM_1000_NS12placeholders2_3E[1];
.global .align 1 .b8 _ZN34_INTERNAL_736c61e1_4_k_cu_2aab558f6thrust24THRUST_300001_SM_1000_NS12placeholders2_4E[1];
.global .align 1 .b8 _ZN34_INTERNAL_736c61e1_4_k_cu_2aab558f6thrust24THRUST_300001_SM_1000_NS12placeholders2_5E[1];
.global .align 1 .b8 _ZN34_INTERNAL_736c61e1_4_k_cu_2aab558f6thrust24THRUST_300001_SM_1000_NS12placeholders2_6E[1];
.global .align 1 .b8 _ZN34_INTERNAL_736c61e1_4_k_cu_2aab558f6thrust24THRUST_300001_SM_1000_NS12placeholders2_7E[1];
.global .align 1 .b8 _ZN34_INTERNAL_736c61e1_4_k_cu_2aab558f6thrust24THRUST_300001_SM_1000_NS12placeholders2_8E[1];
.global .align 1 .b8 _ZN34_INTERNAL_736c61e1_4_k_cu_2aab558f6thrust24THRUST_300001_SM_1000_NS12placeholders2_9E[1];
.global .align 1 .b8 _ZN34_INTERNAL_736c61e1_4_k_cu_2aab558f6thrust24THRUST_300001_SM_1000_NS12placeholders3_10E[1];
.global .align 1 .b8 _ZN34_INTERNAL_736c61e1_4_k_cu_2aab558f6thrust24THRUST_300001_SM_1000_NS3seqE[1];
.global .align 1 .b8 _ZN34_INTERNAL_736c61e1_4_k_cu_2aab558f6thrust24THRUST_300001_SM_1000_NS6deviceE[1];
.extern .shared .align 16 .b8 _ZN6thrust24THRUST_300001_SM_1000_NS8cuda_cub4core6detail5shmemE[];

.visible .entry _Z6kernelPdS_iii(
	.param .u64 .ptr .align 1 _Z6kernelPdS_iii_param_0,
	.param .u64 .ptr .align 1 _Z6kernelPdS_iii_param_1,
	.param .u32 _Z6kernelPdS_iii_param_2,
	.param .u32 _Z6kernelPdS_iii_param_3,
	.param .u32 _Z6kernelPdS_iii_param_4
)
{
	.reg .pred 	%p<7>;
	.reg .b32 	%r<57>;
	.reg .b64 	%rd<35>;
	.reg .b64 	%fd<21>;

	ld.param.u64 	%rd3, [_Z6kernelPdS_iii_param_0];
	ld.param.u64 	%rd4, [_Z6kernelPdS_iii_param_1];
	ld.param.u32 	%r19, [_Z6kernelPdS_iii_param_2];
	ld.param.u32 	%r20, [_Z6kernelPdS_iii_param_3];
	ld.param.u32 	%r21, [_Z6kernelPdS_iii_param_4];
	cvta.to.global.u64 	%rd1, %rd4;
	cvta.to.global.u64 	%rd2, %rd3;
	mov.u32 	%r22, %ctaid.x;
	mov.u32 	%r23, %ntid.x;
	mov.u32 	%r24, %tid.x;
	mad.lo.s32 	%r55, %r22, %r23, %r24;
	mov.u32 	%r25, %nctaid.x;
	mul.lo.s32 	%r2, %r25, %r23;
	setp.ge.s32 	%p1, %r55, %r19;
	@%p1 bra 	$L__BB0_6;
	add.s32 	%r26, %r55, %r2;
	max.s32 	%r27, %r19, %r26;
	setp.lt.s32 	%p2, %r26, %r19;
	selp.u32 	%r28, 1, 0, %p2;
	add.s32 	%r29, %r26, %r28;
	sub.s32 	%r30, %r27, %r29;
	div.u32 	%r31, %r30, %r2;
	add.s32 	%r3, %r31, %r28;
	and.b32  	%r32, %r3, 3;
	setp.eq.s32 	%p3, %r32, 3;
	@%p3 bra 	$L__BB0_4;
	mul.lo.s32 	%r33, %r19, %r55;
	add.s32 	%r53, %r21, %r33;
	mul.lo.s32 	%r5, %r2, %r19;
	add.s32 	%r52, %r20, %r33;
	add.s32 	%r34, %r3, 1;
	and.b32  	%r35, %r34, 3;
	neg.s32 	%r51, %r35;
$L__BB0_3:
	.pragma "nounroll";
	mul.wide.s32 	%rd5, %r52, 8;
	add.s64 	%rd6, %rd2, %rd5;
	mul.wide.s32 	%rd7, %r53, 8;
	add.s64 	%rd8, %rd2, %rd7;
	ld.global.f64 	%fd1, [%rd6];
	ld.global.f64 	%fd2, [%rd8];
	st.global.f64 	[%rd6], %fd2;
	st.global.f64 	[%rd8], %fd1;
	add.s64 	%rd9, %rd1, %rd5;
	add.s64 	%rd10, %rd1, %rd7;
	ld.global.f64 	%fd3, [%rd9];
	ld.global.f64 	%fd4, [%rd10];
	st.global.f64 	[%rd9], %fd4;
	st.global.f64 	[%rd10], %fd3;
	add.s32 	%r55, %r55, %r2;
	add.s32 	%r53, %r53, %r5;
	add.s32 	%r52, %r52, %r5;
	add.s32 	%r51, %r51, 1;
	setp.ne.s32 	%p4, %r51, 0;
	@%p4 bra 	$L__BB0_3;
$L__BB0_4:
	setp.lt.u32 	%p5, %r3, 3;
	@%p5 bra 	$L__BB0_6;
$L__BB0_5:
	mul.lo.s32 	%r36, %r55, %r19;
	add.s32 	%r37, %r36, %r20;
	mul.wide.s32 	%rd11, %r37, 8;
	add.s64 	%rd12, %rd2, %rd11;
	add.s32 	%r38, %r36, %r21;
	mul.wide.s32 	%rd13, %r38, 8;
	add.s64 	%rd14, %rd2, %rd13;
	ld.global.f64 	%fd5, [%rd12];
	ld.global.f64 	%fd6, [%rd14];
	st.global.f64 	[%rd12], %fd6;
	st.global.f64 	[%rd14], %fd5;
	add.s64 	%rd15, %rd1, %rd11;
	add.s64 	%rd16, %rd1, %rd13;
	ld.global.f64 	%fd7, [%rd15];
	ld.global.f64 	%fd8, [%rd16];
	st.global.f64 	[%rd15], %fd8;
	st.global.f64 	[%rd16], %fd7;
	add.s32 	%r39, %r55, %r2;
	mul.lo.s32 	%r40, %r39, %r19;
	add.s32 	%r41, %r40, %r20;
	mul.wide.s32 	%rd17, %r41, 8;
	add.s64 	%rd18, %rd2, %rd17;
	add.s32 	%r42, %r40, %r21;
	mul.wide.s32 	%rd19, %r42, 8;
	add.s64 	%rd20, %rd2, %rd19;
	ld.global.f64 	%fd9, [%rd18];
	ld.global.f64 	%fd10, [%rd20];
	st.global.f64 	[%rd18], %fd10;
	st.global.f64 	[%rd20], %fd9;
	add.s64 	%rd21, %rd1, %rd17;
	add.s64 	%rd22, %rd1, %rd19;
	ld.global.f64 	%fd11, [%rd21];
	ld.global.f64 	%fd12, [%rd22];
	st.global.f64 	[%rd21], %fd12;
	st.global.f64 	[%rd22], %fd11;
	add.s32 	%r43, %r39, %r2;
	mul.lo.s32 	%r44, %r43, %r19;
	add.s32 	%r45, %r44, %r20;
	mul.wide.s32 	%rd23, %r45, 8;
	add.s64 	%rd24, %rd2, %rd23;
	add.s32 	%r46, %r44, %r21;
	mul.wide.s32 	%rd25, %r46, 8;
	add.s64 	%rd26, %rd2, %rd25;
	ld.global.f64 	%fd13, [%rd24];
	ld.global.f64 	%fd14, [%rd26];
	st.global.f64 	[%rd24], %fd14;
	st.global.f64 	[%rd26], %fd13;
	add.s64 	%rd27, %rd1, %rd23;
	add.s64 	%rd28, %rd1, %rd25;
	ld.global.f64 	%fd15, [%rd27];
	ld.global.f64 	%fd16, [%rd28];
	st.global.f64 	[%rd27], %fd16;
	st.global.f64 	[%rd28], %fd15;
	add.s32 	%r47, %r43, %r2;
	mul.lo.s32 	%r48, %r47, %r19;
	add.s32 	%r49, %r48, %r20;
	mul.wide.s32 	%rd29, %r49, 8;
	add.s64 	%rd30, %rd2, %rd29;
	add.s32 	%r50, %r48, %r21;
	mul.wide.s32 	%rd31, %r50, 8;
	add.s64 	%rd32, %rd2, %rd31;
	ld.global.f64 	%fd17, [%rd30];
	ld.global.f64 	%fd18, [%rd32];
	st.global.f64 	[%rd30], %fd18;
	st.global.f64 	[%rd32], %fd17;
	add.s64 	%rd33, %rd1, %rd29;
	add.s64 	%rd34, %rd1, %rd31;
	ld.global.f64 	%fd19, [%rd33];
	ld.global.f64 	%fd20, [%rd34];
	st.global.f64 	[%rd33], %fd20;
	st.global.f64 	[%rd34], %fd19;
	add.s32 	%r55, %r47, %r2;
	setp.lt.s32 	%p6, %r55, %r19;
	@%p6 bra 	$L__BB0_5;
$L__BB0_6:
	ret;

}
	// .globl	_Z10Triangle_1PdS_ii
.visible .entry _Z10Triangle_1PdS_ii(
	.param .u64 .ptr .align 1 _Z10Triangle_1PdS_ii_param_0,
	.param .u64 .ptr .align 1 _Z10Triangle_1PdS_ii_param_1,
	.param .u32 _Z10Triangle_1PdS_ii_param_2,
	.param .u32 _Z10Triangle_1PdS_ii_param_3
)
{
	.reg .pred 	%p<17>;
	.reg .b32 	%r<115>;
	.reg .b64 	%rd<65>;
	.reg .b64 	%fd<47>;

	ld.param.u64 	%rd9, [_Z10Triangle_1PdS_ii_param_0];
	ld.param.u64 	%rd10, [_Z10Triangle_1PdS_ii_param_1];
	ld.param.u32 	%r33, [_Z10Triangle_1PdS_ii_param_2];
	ld.param.u32 	%r34, [_Z10Triangle_1PdS_ii_param_3];
	cvta.to.global.u64 	%rd1, %rd10;
	cvta.to.global.u64 	%rd2, %rd9;
	mov.u32 	%r35, %ctaid.x;
	mov.u32 	%r1, %ntid.x;
	mov.u32 	%r36, %tid.x;
	mad.lo.s32 	%r37, %r35, %r1, %r36;
	mov.u32 	%r38, %ctaid.y;
	mov.u32 	%r39, %ntid.y;
	mul.lo.s32 	%r2, %r38, %r39;
	mov.u32 	%r3, %tid.y;
	add.s32 	%r4, %r2, %r3;
	mov.u32 	%r40, %nctaid.y;
	mul.lo.s32 	%r5, %r40, %r39;
	add.s32 	%r6, %r34, 1;
	add.s32 	%r110, %r37, %r6;
	setp.ge.s32 	%p1, %r110, %r33;
	@%p1 bra 	$L__BB1_16;
	mul.lo.s32 	%r8, %r34, %r33;
	add.s32 	%r41, %r8, %r34;
	mul.wide.s32 	%rd11, %r41, 8;
	add.s64 	%rd3, %rd2, %rd11;
	add.s32 	%r9, %r6, %r4;
	add.s32 	%r42, %r3, %r34;
	add.s32 	%r43, %r5, %r2;
	add.s32 	%r44, %r42, %r43;
	add.s32 	%r45, %r44, 1;
	max.s32 	%r46, %r33, %r45;
	not.b32 	%r47, %r43;
	add.s32 	%r48, %r46, %r47;
	sub.s32 	%r49, %r48, %r42;
	setp.ne.s32 	%p2, %r49, 0;
	selp.u32 	%r50, 1, 0, %p2;
	selp.s32 	%r51, -1, 0, %p2;
	add.s32 	%r52, %r49, %r51;
	div.u32 	%r53, %r52, %r5;
	add.s32 	%r10, %r53, %r50;
	add.s32 	%r54, %r3, %r43;
	max.s32 	%r55, %r33, %r54;
	setp.lt.s32 	%p3, %r54, %r33;
	selp.u32 	%r56, 1, 0, %p3;
	add.s32 	%r57, %r54, %r56;
	sub.s32 	%r58, %r55, %r57;
	div.u32 	%r59, %r58, %r5;
	add.s32 	%r11, %r59, %r56;
	mul.lo.s32 	%r12, %r9, %r33;
	add.s32 	%r60, %r12, %r34;
	mul.wide.s32 	%rd12, %r60, 8;
	add.s64 	%rd4, %rd2, %rd12;
	add.s32 	%r13, %r9, %r5;
	mul.lo.s32 	%r14, %r13, %r33;
	add.s32 	%r15, %r13, %r5;
	mul.lo.s32 	%r16, %r15, %r33;
	add.s32 	%r61, %r16, %r34;
	mul.wide.s32 	%rd13, %r61, 8;
	add.s64 	%rd5, %rd2, %rd13;
	mul.lo.s32 	%r17, %r4, %r33;
	add.s32 	%r62, %r17, %r34;
	mul.wide.s32 	%rd14, %r62, 8;
	add.s64 	%rd6, %rd1, %rd14;
	add.s32 	%r18, %r4, %r5;
	mul.lo.s32 	%r19, %r18, %r33;
	add.s32 	%r63, %r19, %r34;
	mul.wide.s32 	%rd15, %r63, 8;
	add.s64 	%rd7, %rd1, %rd15;
	add.s32 	%r20, %r18, %r5;
	mul.lo.s32 	%r21, %r20, %r33;
	add.s32 	%r64, %r21, %r34;
	mul.wide.s32 	%rd16, %r64, 8;
	add.s64 	%rd8, %rd1, %rd16;
	mov.u32 	%r65, %nctaid.x;
	mul.lo.s32 	%r22, %r65, %r1;
$L__BB1_2:
	setp.ge.s32 	%p4, %r9, %r33;
	add.s32 	%r66, %r110, %r8;
	mul.wide.s32 	%rd17, %r66, 8;
	add.s64 	%rd18, %rd2, %rd17;
	ld.global.f64 	%fd2, [%rd18];
	neg.f64 	%fd3, %fd2;
	ld.global.f64 	%fd4, [%rd3];
	div.rn.f64 	%fd1, %fd3, %fd4;
	@%p4 bra 	$L__BB1_8;
	and.b32  	%r67, %r10, 3;
	setp.eq.s32 	%p5, %r67, 3;
	mov.u32 	%r111, %r9;
	@%p5 bra 	$L__BB1_7;
	and.b32  	%r68, %r10, 3;
	setp.eq.s32 	%p6, %r68, 0;
	ld.global.f64 	%fd5, [%rd4];
	add.s32 	%r69, %r12, %r110;
	mul.wide.s32 	%rd19, %r69, 8;
	add.s64 	%rd20, %rd2, %rd19;
	ld.global.f64 	%fd6, [%rd20];
	fma.rn.f64 	%fd7, %fd1, %fd5, %fd6;
	st.global.f64 	[%rd20], %fd7;
	mov.u32 	%r111, %r13;
	@%p6 bra 	$L__BB1_7;
	and.b32  	%r70, %r10, 3;
	setp.eq.s32 	%p7, %r70, 1;
	add.s32 	%r71, %r14, %r34;
	mul.wide.s32 	%rd21, %r71, 8;
	add.s64 	%rd22, %rd2, %rd21;
	ld.global.f64 	%fd8, [%rd22];
	add.s32 	%r72, %r14, %r110;
	mul.wide.s32 	%rd23, %r72, 8;
	add.s64 	%rd24, %rd2, %rd23;
	ld.global.f64 	%fd9, [%rd24];
	fma.rn.f64 	%fd10, %fd1, %fd8, %fd9;
	st.global.f64 	[%rd24], %fd10;
	mov.u32 	%r111, %r15;
	@%p7 bra 	$L__BB1_7;
	add.s32 	%r111, %r15, %r5;
	ld.global.f64 	%fd11, [%rd5];
	add.s32 	%r73, %r16, %r110;
	mul.wide.s32 	%rd25, %r73, 8;
	add.s64 	%rd26, %rd2, %rd25;
	ld.global.f64 	%fd12, [%rd26];
	fma.rn.f64 	%fd13, %fd1, %fd11, %fd12;
	st.global.f64 	[%rd26], %fd13;
$L__BB1_7:
	setp.lt.u32 	%p8, %r10, 3;
	@%p8 bra 	$L__BB1_8;
	bra.uni 	$L__BB1_17;
$L__BB1_8:
	setp.ge.s32 	%p10, %r4, %r33;
	@%p10 bra 	$L__BB1_15;
	and.b32  	%r89, %r11, 3;
	setp.eq.s32 	%p11, %r89, 3;
	mov.u32 	%r112, %r4;
	@%p11 bra 	$L__BB1_13;
	and.b32  	%r90, %r11, 3;
	setp.eq.s32 	%p12, %r90, 0;
	ld.global.f64 	%fd26, [%rd6];
	add.s32 	%r91, %r17, %r110;
	mul.wide.s32 	%rd43, %r91, 8;
	add.s64 	%rd44, %rd1, %rd43;
	ld.global.f64 	%fd27, [%rd44];
	fma.rn.f64 	%fd28, %fd1, %fd26, %fd27;
	st.global.f64 	[%rd44], %fd28;
	mov.u32 	%r112, %r18;
	@%p12 bra 	$L__BB1_13;
	and.b32  	%r92, %r11, 3;
	setp.eq.s32 	%p13, %r92, 1;
	ld.global.f64 	%fd29, [%rd7];
	add.s32 	%r93, %r19, %r110;
	mul.wide.s32 	%rd45, %r93, 8;
	add.s64 	%rd46, %rd1, %rd45;
	ld.global.f64 	%fd30, [%rd46];
	fma.rn.f64 	%fd31, %fd1, %fd29, %fd30;
	st.global.f64 	[%rd46], %fd31;
	mov.u32 	%r112, %r20;
	@%p13 bra 	$L__BB1_13;
	add.s32 	%r112, %r20, %r5;
	ld.global.f64 	%fd32, [%rd8];
	add.s32 	%r94, %r21, %r110;
	mul.wide.s32 	%rd47, %r94, 8;
	add.s64 	%rd48, %rd1, %rd47;
	ld.global.f64 	%fd33, [%rd48];
	fma.rn.f64 	%fd34, %fd1, %fd32, %fd33;
	st.global.f64 	[%rd48], %fd34;
$L__BB1_13:
	setp.lt.u32 	%p14, %r11, 3;
	@%p14 bra 	$L__BB1_15;
$L__BB1_14:
	mul.lo.s32 	%r95, %r112, %r33;
	add.s32 	%r96, %r95, %r34;
	mul.wide.s32 	%rd49, %r96, 8;
	add.s64 	%rd50, %rd1, %rd49;
	ld.global.f64 	%fd35, [%rd50];
	add.s32 	%r97, %r95, %r110;
	mul.wide.s32 	%rd51, %r97, 8;
	add.s64 	%rd52, %rd1, %rd51;
	ld.global.f64 	%fd36, [%rd52];
	fma.rn.f64 	%fd37, %fd1, %fd35, %fd36;
	st.global.f64 	[%rd52], %fd37;
	add.s32 	%r98, %r112, %r5;
	mul.lo.s32 	%r99, %r98, %r33;
	add.s32 	%r100, %r99, %r34;
	mul.wide.s32 	%rd53, %r100, 8;
	add.s64 	%rd54, %rd1, %rd53;
	ld.global.f64 	%fd38, [%rd54];
	add.s32 	%r101, %r99, %r110;
	mul.wide.s32 	%rd55, %r101, 8;
	add.s64 	%rd56, %rd1, %rd55;
	ld.global.f64 	%fd39, [%rd56];
	fma.rn.f64 	%fd40, %fd1, %fd38, %fd39;
	st.global.f64 	[%rd56], %fd40;
	add.s32 	%r102, %r98, %r5;
	mul.lo.s32 	%r103, %r102, %r33;
	add.s32 	%r104, %r103, %r34;
	mul.wide.s32 	%rd57, %r104, 8;
	add.s64 	%rd58, %rd1, %rd57;
	ld.global.f64 	%fd41, [%rd58];
	add.s32 	%r105, %r103, %r110;
	mul.wide.s32 	%rd59, %r105, 8;
	add.s64 	%rd60, %rd1, %rd59;
	ld.global.f64 	%fd42, [%rd60];
	fma.rn.f64 	%fd43, %fd1, %fd41, %fd42;
	st.global.f64 	[%rd60], %fd43;
	add.s32 	%r106, %r102, %r5;
	mul.lo.s32 	%r107, %r106, %r33;
	add.s32 	%r108, %r107, %r34;
	mul.wide.s32 	%rd61, %r108, 8;
	add.s64 	%rd62, %rd1, %rd61;
	ld.global.f64 	%fd44, [%rd62];
	add.s32 	%r109, %r107, %r110;
	mul.wide.s32 	%rd63, %r109, 8;
	add.s64 	%rd64, %rd1, %rd63;
	ld.global.f64 	%fd45, [%rd64];
	fma.rn.f64 	%fd46, %fd1, %fd44, %fd45;
	st.global.f64 	[%rd64], %fd46;
	add.s32 	%r112, %r106, %r5;
	setp.lt.s32 	%p15, %r112, %r33;
	@%p15 bra 	$L__BB1_14;
$L__BB1_15:
	add.s32 	%r110, %r110, %r22;
	setp.lt.s32 	%p16, %r110, %r33;
	@%p16 bra 	$L__BB1_2;
$L__BB1_16:
	ret;
$L__BB1_17:
	mul.lo.s32 	%r74, %r111, %r33;
	add.s32 	%r75, %r74, %r34;
	mul.wide.s32 	%rd27, %r75, 8;
	add.s64 	%rd28, %rd2, %rd27;
	ld.global.f64 	%fd14, [%rd28];
	add.s32 	%r76, %r74, %r110;
	mul.wide.s32 	%rd29, %r76, 8;
	add.s64 	%rd30, %rd2, %rd29;
	ld.global.f64 	%fd15, [%rd30];
	fma.rn.f64 	%fd16, %fd1, %fd14, %fd15;
	st.global.f64 	[%rd30], %fd16;
	add.s32 	%r77, %r111, %r5;
	mul.lo.s32 	%r78, %r77, %r33;
	add.s32 	%r79, %r78, %r34;
	mul.wide.s32 	%rd31, %r79, 8;
	add.s64 	%rd32, %rd2, %rd31;
	ld.global.f64 	%fd17, [%rd32];
	add.s32 	%r80, %r78, %r110;
	mul.wide.s32 	%rd33, %r80, 8;
	add.s64 	%rd34, %rd2, %rd33;
	ld.global.f64 	%fd18, [%rd34];
	fma.rn.f64 	%fd19, %fd1, %fd17, %fd18;
	st.global.f64 	[%rd34], %fd19;
	add.s32 	%r81, %r77, %r5;
	mul.lo.s32 	%r82, %r81, %r33;
	add.s32 	%r83, %r82, %r34;
	mul.wide.s32 	%rd35, %r83, 8;
	add.s64 	%rd36, %rd2, %rd35;
	ld.global.f64 	%fd20, [%rd36];
	add.s32 	%r84, %r82, %r110;
	mul.wide.s32 	%rd37, %r84, 8;
	add.s64 	%rd38, %rd2, %rd37;
	ld.global.f64 	%fd21, [%rd38];
	fma.rn.f64 	%fd22, %fd1, %fd20, %fd21;
	st.global.f64 	[%rd38], %fd22;
	add.s32 	%r85, %r81, %r5;
	mul.lo.s32 	%r86, %r85, %r33;
	add.s32 	%r87, %r86, %r34;
	mul.wide.s32 	%rd39, %r87, 8;
	add.s64 	%rd40, %rd2, %rd39;
	ld.global.f64 	%fd23, [%rd40];
	add.s32 	%r88, %r86, %r110;
	mul.wide.s32 	%rd41, %r88, 8;
	add.s64 	%rd42, %rd2, %rd41;
	ld.global.f64 	%fd24, [%rd42];
	fma.rn.f64 	%fd25, %fd1, %fd23, %fd24;
	st.global.f64 	[%rd42], %fd25;
	add.s32 	%r111, %r85, %r5;
	setp.lt.s32 	%p9, %r111, %r33;
	@%p9 bra 	$L__BB1_17;
	bra.uni 	$L__BB1_8;

}
	// .globl	_Z10Triangle_2PdS_ii
.visible .entry _Z10Triangle_2PdS_ii(
	.param .u64 .ptr .align 1 _Z10Triangle_2PdS_ii_param_0,
	.param .u64 .ptr .align 1 _Z10Triangle_2PdS_ii_param_1,
	.param .u32 _Z10Triangle_2PdS_ii_param_2,
	.param .u32 _Z10Triangle_2PdS_ii_param_3
)
{
	.reg .pred 	%p<10>;
	.reg .b32 	%r<64>;
	.reg .b64 	%rd<37>;
	.reg .b64 	%fd<26>;

	ld.param.u64 	%rd5, [_Z10Triangle_2PdS_ii_param_0];
	ld.param.u64 	%rd6, [_Z10Triangle_2PdS_ii_param_1];
	ld.param.u32 	%r19, [_Z10Triangle_2PdS_ii_param_2];
	ld.param.u32 	%r20, [_Z10Triangle_2PdS_ii_param_3];
	cvta.to.global.u64 	%rd1, %rd6;
	cvta.to.global.u64 	%rd2, %rd5;
	mov.u32 	%r21, %tid.x;
	mov.u32 	%r22, %ctaid.x;
	mov.u32 	%r1, %ntid.x;
	mad.lo.s32 	%r23, %r22, %r1, %r21;
	mov.u32 	%r24, %tid.y;
	mov.u32 	%r25, %ctaid.y;
	mov.u32 	%r26, %ntid.y;
	mad.lo.s32 	%r2, %r25, %r26, %r24;
	mov.u32 	%r27, %nctaid.y;
	mul.lo.s32 	%r3, %r27, %r26;
	not.b32 	%r28, %r23;
	add.s32 	%r61, %r20, %r28;
	setp.lt.s32 	%p1, %r61, 0;
	@%p1 bra 	$L__BB2_10;
	mul.lo.s32 	%r5, %r20, %r19;
	add.s32 	%r29, %r5, %r20;
	mul.wide.s32 	%rd7, %r29, 8;
	add.s64 	%rd3, %rd2, %rd7;
	add.s32 	%r6, %r2, %r3;
	max.s32 	%r30, %r19, %r6;
	setp.lt.s32 	%p2, %r6, %r19;
	selp.u32 	%r31, 1, 0, %p2;
	add.s32 	%r32, %r6, %r31;
	sub.s32 	%r33, %r30, %r32;
	div.u32 	%r34, %r33, %r3;
	add.s32 	%r7, %r34, %r31;
	mul.lo.s32 	%r8, %r2, %r19;
	add.s32 	%r35, %r8, %r20;
	mul.wide.s32 	%rd8, %r35, 8;
	add.s64 	%rd4, %rd1, %rd8;
	mul.lo.s32 	%r9, %r6, %r19;
	add.s32 	%r10, %r6, %r3;
	mul.lo.s32 	%r11, %r10, %r19;
	mov.u32 	%r36, %nctaid.x;
	mul.lo.s32 	%r12, %r36, %r1;
$L__BB2_2:
	setp.ge.s32 	%p3, %r2, %r19;
	add.s32 	%r37, %r61, %r5;
	mul.wide.s32 	%rd9, %r37, 8;
	add.s64 	%rd10, %rd2, %rd9;
	ld.global.f64 	%fd2, [%rd10];
	neg.f64 	%fd3, %fd2;
	ld.global.f64 	%fd4, [%rd3];
	div.rn.f64 	%fd1, %fd3, %fd4;
	@%p3 bra 	$L__BB2_9;
	and.b32  	%r38, %r7, 3;
	setp.eq.s32 	%p4, %r38, 3;
	mov.u32 	%r62, %r2;
	@%p4 bra 	$L__BB2_7;
	setp.eq.s32 	%p5, %r38, 0;
	ld.global.f64 	%fd5, [%rd4];
	add.s32 	%r40, %r8, %r61;
	mul.wide.s32 	%rd11, %r40, 8;
	add.s64 	%rd12, %rd1, %rd11;
	ld.global.f64 	%fd6, [%rd12];
	fma.rn.f64 	%fd7, %fd1, %fd5, %fd6;
	st.global.f64 	[%rd12], %fd7;
	mov.u32 	%r62, %r6;
	@%p5 bra 	$L__BB2_7;
	setp.eq.s32 	%p6, %r38, 1;
	add.s32 	%r42, %r9, %r20;
	mul.wide.s32 	%rd13, %r42, 8;
	add.s64 	%rd14, %rd1, %rd13;
	ld.global.f64 	%fd8, [%rd14];
	add.s32 	%r43, %r9, %r61;
	mul.wide.s32 	%rd15, %r43, 8;
	add.s64 	%rd16, %rd1, %rd15;
	ld.global.f64 	%fd9, [%rd16];
	fma.rn.f64 	%fd10, %fd1, %fd8, %fd9;
	st.global.f64 	[%rd16], %fd10;
	mov.u32 	%r62, %r10;
	@%p6 bra 	$L__BB2_7;
	add.s32 	%r62, %r10, %r3;
	add.s32 	%r44, %r11, %r20;
	mul.wide.s32 	%rd17, %r44, 8;
	add.s64 	%rd18, %rd1, %rd17;
	ld.global.f64 	%fd11, [%rd18];
	add.s32 	%r45, %r11, %r61;
	mul.wide.s32 	%rd19, %r45, 8;
	add.s64 	%rd20, %rd1, %rd19;
	ld.global.f64 	%fd12, [%rd20];
	fma.rn.f64 	%fd13, %fd1, %fd11, %fd12;
	st.global.f64 	[%rd20], %fd13;
$L__BB2_7:
	setp.lt.u32 	%p7, %r7, 3;
	@%p7 bra 	$L__BB2_9;
$L__BB2_8:
	mul.lo.s32 	%r46, %r62, %r19;
	add.s32 	%r47, %r46, %r20;
	mul.wide.s32 	%rd21, %r47, 8;
	add.s64 	%rd22, %rd1, %rd21;
	ld.global.f64 	%fd14, [%rd22];
	add.s32 	%r48, %r46, %r61;
	mul.wide.s32 	%rd23, %r48, 8;
	add.s64 	%rd24, %rd1, %rd23;
	ld.global.f64 	%fd15, [%rd24];
	fma.rn.f64 	%fd16, %fd1, %fd14, %fd15;
	st.global.f64 	[%rd24], %fd16;
	add.s32 	%r49, %r62, %r3;
	mul.lo.s32 	%r50, %r49, %r19;
	add.s32 	%r51, %r50, %r20;
	mul.wide.s32 	%rd25, %r51, 8;
	add.s64 	%rd26, %rd1, %rd25;
	ld.global.f64 	%fd17, [%rd26];
	add.s32 	%r52, %r50, %r61;
	mul.wide.s32 	%rd27, %r52, 8;
	add.s64 	%rd28, %rd1, %rd27;
	ld.global.f64 	%fd18, [%rd28];
	fma.rn.f64 	%fd19, %fd1, %fd17, %fd18;
	st.global.f64 	[%rd28], %fd19;
	add.s32 	%r53, %r49, %r3;
	mul.lo.s32 	%r54, %r53, %r19;
	add.s32 	%r55, %r54, %r20;
	mul.wide.s32 	%rd29, %r55, 8;
	add.s64 	%rd30, %rd1, %rd29;
	ld.global.f64 	%fd20, [%rd30];
	add.s32 	%r56, %r54, %r61;
	mul.wide.s32 	%rd31, %r56, 8;
	add.s64 	%rd32, %rd1, %rd31;
	ld.global.f64 	%fd21, [%rd32];
	fma.rn.f64 	%fd22, %fd1, %fd20, %fd21;
	st.global.f64 	[%rd32], %fd22;
	add.s32 	%r57, %r53, %r3;
	mul.lo.s32 	%r58, %r57, %r19;
	add.s32 	%r59, %r58, %r20;
	mul.wide.s32 	%rd33, %r59, 8;
	add.s64 	%rd34, %rd1, %rd33;
	ld.global.f64 	%fd23, [%rd34];
	add.s32 	%r60, %r58, %r61;
	mul.wide.s32 	%rd35, %r60, 8;
	add.s64 	%rd36, %rd1, %rd35;
	ld.global.f64 	%fd24, [%rd36];
	fma.rn.f64 	%fd25, %fd1, %fd23, %fd24;
	st.global.f64 	[%rd36], %fd25;
	add.s32 	%r62, %r57, %r3;
	setp.lt.s32 	%p8, %r62, %r19;
	@%p8 bra 	$L__BB2_8;
$L__BB2_9:
	sub.s32 	%r61, %r61, %r12;
	setp.gt.s32 	%p9, %r61, -1;
	@%p9 bra 	$L__BB2_2;
$L__BB2_10:
	ret;

}
	// .globl	_Z11BasedKernelPdS_i
.visible .entry _Z11BasedKernelPdS_i(
	.param .u64 .ptr .align 1 _Z11BasedKernelPdS_i_param_0,
	.param .u64 .ptr .align 1 _Z11BasedKernelPdS_i_param_1,
	.param .u32 _Z11BasedKernelPdS_i_param_2
)
{
	.reg .pred 	%p<10>;
	.reg .b32 	%r<46>;
	.reg .b64 	%rd<21>;
	.reg .b64 	%fd<22>;

	ld.param.u64 	%rd4, [_Z11BasedKernelPdS_i_param_0];
	ld.param.u64 	%rd5, [_Z11BasedKernelPdS_i_param_1];
	ld.param.u32 	%r19, [_Z11BasedKernelPdS_i_param_2];
	cvta.to.global.u64 	%rd1, %rd5;
	mov.u32 	%r20, %tid.x;
	mov.u32 	%r21, %ctaid.x;
	mov.u32 	%r1, %ntid.x;
	mad.lo.s32 	%r43, %r21, %r1, %r20;
	mov.u32 	%r22, %tid.y;
	mov.u32 	%r23, %ctaid.y;
	mov.u32 	%r24, %ntid.y;
	mad.lo.s32 	%r3, %r23, %r24, %r22;
	mov.u32 	%r25, %nctaid.y;
	mul.lo.s32 	%r4, %r25, %r24;
	setp.ge.s32 	%p1, %r43, %r19;
	@%p1 bra 	$L__BB3_10;
	add.s32 	%r5, %r3, %r4;
	max.s32 	%r26, %r19, %r5;
	setp.lt.s32 	%p2, %r5, %r19;
	selp.u32 	%r27, 1, 0, %p2;
	add.s32 	%r28, %r5, %r27;
	sub.s32 	%r29, %r26, %r28;
	div.u32 	%r30, %r29, %r4;
	add.s32 	%r6, %r30, %r27;
	and.b32  	%r7, %r6, 3;
	mul.lo.s32 	%r8, %r3, %r19;
	mul.lo.s32 	%r9, %r5, %r19;
	add.s32 	%r10, %r5, %r4;
	mul.lo.s32 	%r11, %r10, %r19;
	add.s32 	%r12, %r10, %r4;
	mov.u32 	%r31, %nctaid.x;
	mul.lo.s32 	%r13, %r31, %r1;
	cvta.to.global.u64 	%rd2, %rd4;
$L__BB3_2:
	setp.ge.s32 	%p3, %r3, %r19;
	@%p3 bra 	$L__BB3_9;
	setp.eq.s32 	%p4, %r7, 3;
	mad.lo.s32 	%r32, %r43, %r19, %r43;
	mul.wide.s32 	%rd6, %r32, 8;
	add.s64 	%rd3, %rd2, %rd6;
	mov.u32 	%r44, %r3;
	@%p4 bra 	$L__BB3_7;
	setp.eq.s32 	%p5, %r7, 0;
	add.s32 	%r33, %r8, %r43;
	mul.wide.s32 	%rd7, %r33, 8;
	add.s64 	%rd8, %rd1, %rd7;
	ld.global.f64 	%fd1, [%rd8];
	ld.global.f64 	%fd2, [%rd3];
	div.rn.f64 	%fd3, %fd1, %fd2;
	st.global.f64 	[%rd8], %fd3;
	mov.u32 	%r44, %r5;
	@%p5 bra 	$L__BB3_7;
	setp.eq.s32 	%p6, %r7, 1;
	add.s32 	%r34, %r9, %r43;
	mul.wide.s32 	%rd9, %r34, 8;
	add.s64 	%rd10, %rd1, %rd9;
	ld.global.f64 	%fd4, [%rd10];
	ld.global.f64 	%fd5, [%rd3];
	div.rn.f64 	%fd6, %fd4, %fd5;
	st.global.f64 	[%rd10], %fd6;
	mov.u32 	%r44, %r10;
	@%p6 bra 	$L__BB3_7;
	add.s32 	%r35, %r11, %r43;
	mul.wide.s32 	%rd11, %r35, 8;
	add.s64 	%rd12, %rd1, %rd11;
	ld.global.f64 	%fd7, [%rd12];
	ld.global.f64 	%fd8, [%rd3];
	div.rn.f64 	%fd9, %fd7, %fd8;
	st.global.f64 	[%rd12], %fd9;
	mov.u32 	%r44, %r12;
$L__BB3_7:
	setp.lt.u32 	%p7, %r6, 3;
	@%p7 bra 	$L__BB3_9;
$L__BB3_8:
	mad.lo.s32 	%r36, %r44, %r19, %r43;
	mul.wide.s32 	%rd13, %r36, 8;
	add.s64 	%rd14, %rd1, %rd13;
	ld.global.f64 	%fd10, [%rd14];
	ld.global.f64 	%fd11, [%rd3];
	div.rn.f64 	%fd12, %fd10, %fd11;
	st.global.f64 	[%rd14], %fd12;
	add.s32 	%r37, %r44, %r4;
	mad.lo.s32 	%r38, %r37, %r19, %r43;
	mul.wide.s32 	%rd15, %r38, 8;
	add.s64 	%rd16, %rd1, %rd15;
	ld.global.f64 	%fd13, [%rd16];
	ld.global.f64 	%fd14, [%rd3];
	div.rn.f64 	%fd15, %fd13, %fd14;
	st.global.f64 	[%rd16], %fd15;
	add.s32 	%r39, %r37, %r4;
	mad.lo.s32 	%r40, %r39, %r19, %r43;
	mul.wide.s32 	%rd17, %r40, 8;
	add.s64 	%rd18, %rd1, %rd17;
	ld.global.f64 	%fd16, [%rd18];
	ld.global.f64 	%fd17, [%rd3];
	div.rn.f64 	%fd18, %fd16, %fd17;
	st.global.f64 	[%rd18], %fd18;
	add.s32 	%r41, %r39, %r4;
	mad.lo.s32 	%r42, %r41, %r19, %r43;
	mul.wide.s32 	%rd19, %r42, 8;
	add.s64 	%rd20, %rd1, %rd19;
	ld.global.f64 	%fd19, [%rd20];
	ld.global.f64 	%fd20, [%rd3];
	div.rn.f64 	%fd21, %fd19, %fd20;
	st.global.f64 	[%rd20], %fd21;
	add.s32 	%r44, %r41, %r4;
	setp.lt.s32 	%p8, %r44, %r19;
	@%p8 bra 	$L__BB3_8;
$L__BB3_9:
	add.s32 	%r43, %r43, %r13;
	setp.lt.s32 	%p9, %r43, %r19;
	@%p9 bra 	$L__BB3_2;
$L__BB3_10:
	ret;

}
	// .globl	_ZN6thrust24THRUST_300001_SM_1000_NS8cuda_cub4core6detail13_kernel_agentINS1_8__reduce11ReduceAgentINS0_12zip_iteratorIN4cuda3std3__45tupleIJNS0_10device_ptrIdEENS0_17counting_iteratorIlNS0_11use_defaultESF_SF_EEEEEEEPNSB_IJdlEEESJ_iNS1_9__extrema9arg_max_fIdl10ComparatorEEEEJSI_SK_iSO_EEEvDpT0_
.visible .entry _ZN6thrust24THRUST_300001_SM_1000_NS8cuda_cub4core6detail13_kernel_agentINS1_8__reduce11ReduceAgentINS0_12zip_iteratorIN4cuda3std3__45tupleIJNS0_10device_ptrIdEENS0_17counting_iteratorIlNS0_11use_defaultESF_SF_EEEEEEEPNSB_IJdlEEESJ_iNS1_9__extrema9arg_max_fIdl10ComparatorEEEEJSI_SK_iSO_EEEvDpT0_(
	.param .align 8 .b8 _ZN6thrust24THRUST_300001_SM_1000_NS8cuda_cub4core6detail13_kernel_agentINS1_8__reduce11ReduceAgentINS0_12zip_iteratorIN4cuda3std3__45tupleIJNS0_10device_ptrIdEENS0_17counting_iteratorIlNS0_11use_defaultESF_SF_EEEEEEEPNSB_IJdlEEESJ_iNS1_9__extrema9arg_max_fIdl10ComparatorEEEEJSI_SK_iSO_EEEvDpT0__param_0[16],
	.param .u64 .ptr .align 1 _ZN6thrust24THRUST_300001_SM_1000_NS8cuda_cub4core6detail13_kernel_agentINS1_8__reduce11ReduceAgentINS0_12zip_iteratorIN4cuda3std3__45tupleIJNS0_10device_ptrIdEENS0_17counting_iteratorIlNS0_11use_defaultESF_SF_EEEEEEEPNSB_IJdlEEESJ_iNS1_9__extrema9arg_max_fIdl10ComparatorEEEEJSI_SK_iSO_EEEvDpT0__param_1,
	.param .u32 _ZN6thrust24THRUST_300001_SM_1000_NS8cuda_cub4core6detail13_kernel_agentINS1_8__reduce11ReduceAgentINS0_12zip_iteratorIN4cuda3std3__45tupleIJNS0_10device_ptrIdEENS0_17counting_iteratorIlNS0_11use_defaultESF_SF_EEEEEEEPNSB_IJdlEEESJ_iNS1_9__extrema9arg_max_fIdl10ComparatorEEEEJSI_SK_iSO_EEEvDpT0__param_2,
	.param .align 1 .b8 _ZN6thrust24THRUST_300001_SM_1000_NS8cuda_cub4core6detail13_kernel_agentINS1_8__reduce11ReduceAgentINS0_12zip_iteratorIN4cuda3std3__45tupleIJNS0_10device_ptrIdEENS0_17counting_iteratorIlNS0_11use_defaultESF_SF_EEEEEEEPNSB_IJdlEEESJ_iNS1_9__extrema9arg_max_fIdl10ComparatorEEEEJSI_SK_iSO_EEEvDpT0__param_3[1]
)
.maxntid 256
{
	.reg .pred 	%p<213>;
	.reg .b32 	%r<400>;
	.reg .b64 	%rd<368>;
	.reg .b64 	%fd<352>;

	ld.param.u64 	%rd198, [_ZN6thrust24THRUST_300001_SM_1000_NS8cuda_cub4core6detail13_kernel_agentINS1_8__reduce11ReduceAgentINS0_12zip_iteratorIN4cuda3std3__45tupleIJNS0_10device_ptrIdEENS0_17counting_iteratorIlNS0_11use_defaultESF_SF_EEEEEEEPNSB_IJdlEEESJ_iNS1_9__extrema9arg_max_fIdl10ComparatorEEEEJSI_SK_iSO_EEEvDpT0__param_0+8];
	ld.param.u64 	%rd197, [_ZN6thrust24THRUST_300001_SM_1000_NS8cuda_cub4core6detail13_kernel_agentINS1_8__reduce11ReduceAgentINS0_12zip_iteratorIN4cuda3std3__45tupleIJNS0_10device_ptrIdEENS0_17counting_iteratorIlNS0_11use_defaultESF_SF_EEEEEEEPNSB_IJdlEEESJ_iNS1_9__extrema9arg_max_fIdl10ComparatorEEEEJSI_SK_iSO_EEEvDpT0__param_0];
	ld.param.u32 	%r36, [_ZN6thrust24THRUST_300001_SM_1000_NS8cuda_cub4core6detail13_kernel_agentINS1_8__reduce11ReduceAgentINS0_12zip_iteratorIN4cuda3std3__45tupleIJNS0_10device_ptrIdEENS0_17counting_iteratorIlNS0_11use_defaultESF_SF_EEEEEEEPNSB_IJdlEEESJ_iNS1_9__extrema9arg_max_fIdl10ComparatorEEEEJSI_SK_iSO_EEEvDpT0__param_2];
	setp.eq.s32 	%p1, %r36, 0;
	@%p1 bra 	$L__BB4_206;
	cvta.to.global.u64 	%rd1, %rd197;
	setp.gt.s32 	%p2, %r36, 1279;
	@%p2 bra 	$L__BB4_122;
	mov.u32 	%r1, %tid.x;
	setp.ge.s32 	%p96, %r1, %r36;
	mov.f64 	%fd298, 0d0000000000000000;
	mov.b64 	%rd309, 0;
	mov.u32 	%r391, %r1;
	@%p96 bra 	$L__BB4_4;
	cvt.u64.u32 	%rd265, %r1;
	mul.wide.u32 	%rd266, %r1, 8;
	add.s64 	%rd267, %rd1, %rd266;
	add.s64 	%rd309, %rd198, %rd265;
	ld.global.f64 	%fd298, [%rd267];
	add.s32 	%r391, %r1, 256;
$L__BB4_4:
	setp.ge.s32 	%p97, %r391, %r36;
	@%p97 bra 	$L__BB4_26;
	not.b32 	%r160, %r391;
	add.s32 	%r4, %r36, %r160;
	and.b32  	%r161, %r4, 768;
	setp.eq.s32 	%p98, %r161, 768;
	@%p98 bra 	$L__BB4_11;
	cvt.u64.u32 	%rd269, %r391;
	add.s64 	%rd300, %rd198, %rd269;
	mul.wide.u32 	%rd270, %r391, 8;
	add.s64 	%rd299, %rd1, %rd270;
	shr.u32 	%r162, %r4, 8;
	add.s32 	%r163, %r162, 1;
	and.b32  	%r164, %r163, 3;
	neg.s32 	%r389, %r164;
$L__BB4_7:
	.pragma "nounroll";
	mov.u64 	%rd9, %rd309;
	mov.f64 	%fd3, %fd298;
	ld.global.f64 	%fd4, [%rd299];
	abs.f64 	%fd5, %fd3;
	abs.f64 	%fd6, %fd4;
	setp.lt.f64 	%p99, %fd5, %fd6;
	mov.u64 	%rd309, %rd300;
	mov.f64 	%fd298, %fd4;
	@%p99 bra 	$L__BB4_10;
	setp.lt.f64 	%p100, %fd6, %fd5;
	mov.u64 	%rd309, %rd9;
	mov.f64 	%fd298, %fd3;
	@%p100 bra 	$L__BB4_10;
	setp.lt.s64 	%p101, %rd9, %rd300;
	min.s64 	%rd309, %rd9, %rd300;
	selp.f64 	%fd298, %fd3, %fd4, %p101;
$L__BB4_10:
	add.s32 	%r391, %r391, 256;
	add.s64 	%rd300, %rd300, 256;
	add.s64 	%rd299, %rd299, 2048;
	add.s32 	%r389, %r389, 1;
	setp.ne.s32 	%p102, %r389, 0;
	@%p102 bra 	$L__BB4_7;
$L__BB4_11:
	setp.lt.u32 	%p103, %r4, 768;
	@%p103 bra 	$L__BB4_26;
	add.s32 	%r392, %r391, 512;
$L__BB4_13:
	mov.u32 	%r12, %r392;
	add.s32 	%r165, %r12, -512;
	cvt.s64.s32 	%rd271, %r165;
	mul.wide.s32 	%rd272, %r165, 8;
	add.s64 	%rd17, %rd1, %rd272;
	add.s64 	%rd18, %rd198, %rd271;
	ld.global.f64 	%fd12, [%rd17];
	abs.f64 	%fd13, %fd298;
	abs.f64 	%fd14, %fd12;
	setp.lt.f64 	%p104, %fd13, %fd14;
	mov.u64 	%rd306, %rd18;
	mov.f64 	%fd295, %fd12;
	@%p104 bra 	$L__BB4_16;
	setp.lt.f64 	%p105, %fd14, %fd13;
	mov.u64 	%rd306, %rd309;
	mov.f64 	%fd295, %fd298;
	@%p105 bra 	$L__BB4_16;
	setp.lt.s64 	%p106, %rd309, %rd18;
	min.s64 	%rd306, %rd309, %rd18;
	selp.f64 	%fd295, %fd298, %fd12, %p106;
$L__BB4_16:
	add.s32 	%r166, %r12, -256;
	cvt.s64.s32 	%rd273, %r166;
	add.s64 	%rd21, %rd198, %rd273;
	ld.global.f64 	%fd17, [%rd17+2048];
	abs.f64 	%fd18, %fd295;
	abs.f64 	%fd19, %fd17;
	setp.lt.f64 	%p107, %fd18, %fd19;
	mov.u64 	%rd307, %rd21;
	mov.f64 	%fd296, %fd17;
	@%p107 bra 	$L__BB4_19;
	setp.lt.f64 	%p108, %fd19, %fd18;
	mov.u64 	%rd307, %rd306;
	mov.f64 	%fd296, %fd295;
	@%p108 bra 	$L__BB4_19;
	setp.lt.s64 	%p109, %rd306, %rd21;
	min.s64 	%rd307, %rd306, %rd21;
	selp.f64 	%fd296, %fd295, %fd17, %p109;
$L__BB4_19:
	cvt.s64.s32 	%rd274, %r12;
	add.s64 	%rd24, %rd198, %rd274;
	ld.global.f64 	%fd22, [%rd17+4096];
	abs.f64 	%fd23, %fd296;
	abs.f64 	%fd24, %fd22;
	setp.lt.f64 	%p110, %fd23, %fd24;
	mov.u64 	%rd308, %rd24;
	mov.f64 	%fd297, %fd22;
	@%p110 bra 	$L__BB4_22;
	setp.lt.f64 	%p111, %fd24, %fd23;
	mov.u64 	%rd308, %rd307;
	mov.f64 	%fd297, %fd296;
	@%p111 bra 	$L__BB4_22;
	setp.lt.s64 	%p112, %rd307, %rd24;
	min.s64 	%rd308, %rd307, %rd24;
	selp.f64 	%fd297, %fd296, %fd22, %p112;
$L__BB4_22:
	add.s32 	%r167, %r12, 256;
	cvt.s64.s32 	%rd275, %r167;
	add.s64 	%rd27, %rd198, %rd275;
	ld.global.f64 	%fd27, [%rd17+6144];
	abs.f64 	%fd28, %fd297;
	abs.f64 	%fd29, %fd27;
	setp.lt.f64 	%p113, %fd28, %fd29;
	mov.u64 	%rd309, %rd27;
	mov.f64 	%fd298, %fd27;
	@%p113 bra 	$L__BB4_25;
	setp.lt.f64 	%p114, %fd29, %fd28;
	mov.u64 	%rd309, %rd308;
	mov.f64 	%fd298, %fd297;
	@%p114 bra 	$L__BB4_25;
	setp.lt.s64 	%p115, %rd308, %rd27;
	min.s64 	%rd309, %rd308, %rd27;
	selp.f64 	%fd298, %fd297, %fd27, %p115;
$L__BB4_25:
	add.s32 	%r392, %r12, 1024;
	add.s32 	%r168, %r12, 512;
	setp.lt.s32 	%p116, %r168, %r36;
	@%p116 bra 	$L__BB4_13;
$L__BB4_26:
	setp.lt.s32 	%p117, %r36, 256;
	@%p117 bra 	$L__BB4_71;
	// begin inline asm
	mov.u32 %r282, %laneid;
	// end inline asm
	mov.b64 	%rd286, %fd298;
	mov.b64 	{%r284, %r289}, %rd286;
	mov.b32 	%r300, 1;
	mov.b32 	%r301, 31;
	mov.b32 	%r302, -1;
	// begin inline asm
	shfl.sync.down.b32 %r283, %r284, %r300, %r301, %r302;
	// end inline asm
	// begin inline asm
	shfl.sync.down.b32 %r288, %r289, %r300, %r301, %r302;
	// end inline asm
	mov.b64 	%rd287, {%r283, %r288};
	mov.b64 	%fd33, %rd287;
	mov.b64 	{%r294, %r299}, %rd309;
	// begin inline asm
	shfl.sync.down.b32 %r293, %r294, %r300, %r301, %r302;
	// end inline asm
	// begin inline asm
	shfl.sync.down.b32 %r298, %r299, %r300, %r301, %r302;
	// end inline asm
	mov.b64 	%rd31, {%r293, %r298};
	setp.gt.s32 	%p169, %r282, 30;
	mov.u64 	%rd311, %rd309;
	mov.f64 	%fd300, %fd298;
	@%p169 bra 	$L__BB4_31;
	abs.f64 	%fd34, %fd298;
	abs.f64 	%fd35, %fd33;
	setp.lt.f64 	%p170, %fd34, %fd35;
	mov.u64 	%rd311, %rd31;
	mov.f64 	%fd300, %fd33;
	@%p170 bra 	$L__BB4_31;
	setp.lt.f64 	%p171, %fd35, %fd34;
	mov.u64 	%rd311, %rd309;
	mov.f64 	%fd300, %fd298;
	@%p171 bra 	$L__BB4_31;
	setp.lt.s64 	%p172, %rd309, %rd31;
	min.s64 	%rd311, %rd309, %rd31;
	selp.f64 	%fd300, %fd298, %fd33, %p172;
$L__BB4_31:
	mov.b64 	%rd288, %fd300;
	mov.b64 	{%r304, %r309}, %rd288;
	mov.b32 	%r320, 2;
	mov.b32 	%r321, 31;
	mov.b32 	%r322, -1;
	// begin inline asm
	shfl.sync.down.b32 %r303, %r304, %r320, %r321, %r322;
	// end inline asm
	// begin inline asm
	shfl.sync.down.b32 %r308, %r309, %r320, %r321, %r322;
	// end inline asm
	mov.b64 	%rd289, {%r303, %r308};
	mov.b64 	%fd38, %rd289;
	mov.b64 	{%r314, %r319}, %rd311;
	// begin inline asm
	shfl.sync.down.b32 %r313, %r314, %r320, %r321, %r322;
	// end inline asm
	// begin inline asm
	shfl.sync.down.b32 %r318, %r319, %r320, %r321, %r322;
	// end inline asm
	mov.b64 	%rd34, {%r313, %r318};
	setp.gt.s32 	%p173, %r282, 29;
	mov.u64 	%rd312, %rd311;
	mov.f64 	%fd301, %fd300;
	@%p173 bra 	$L__BB4_35;
	abs.f64 	%fd39, %fd300;
	abs.f64 	%fd40, %fd38;
	setp.lt.f64 	%p174, %fd39, %fd40;
	mov.u64 	%rd312, %rd34;
	mov.f64 	%fd301, %fd38;
	@%p174 bra 	$L__BB4_35;
	setp.lt.f64 	%p175, %fd40, %fd39;
	mov.u64 	%rd312, %rd311;
	mov.f64 	%fd301, %fd300;
	@%p175 bra 	$L__BB4_35;
	setp.lt.s64 	%p176, %rd311, %rd34;
	min.s64 	%rd312, %rd311, %rd34;
	selp.f64 	%fd301, %fd300, %fd38, %p176;
$L__BB4_35:
	mov.b64 	%rd290, %fd301;
	mov.b64 	{%r324, %r329}, %rd290;
	mov.b32 	%r340, 4;
	mov.b32 	%r341, 31;
	mov.b32 	%r342, -1;
	// begin inline asm
	shfl.sync.down.b32 %r323, %r324, %r340, %r341, %r342;
	// end inline asm
	// begin inline asm
	shfl.sync.down.b32 %r328, %r329, %r340, %r341, %r342;
	// end inline asm
	mov.b64 	%rd291, {%r323, %r328};
	mov.b64 	%fd43, %rd291;
	mov.b64 	{%r334, %r339}, %rd312;
	// begin inline asm
	shfl.sync.down.b32 %r333, %r334, %r340, %r341, %r342;
	// end inline asm
	// begin inline asm
	shfl.sync.down.b32 %r338, %r339, %r340, %r341, %r342;
	// end inline asm
	mov.b64 	%rd37, {%r333, %r338};
	setp.gt.s32 	%p177, %r282, 27;
	mov.u64 	%rd313, %rd312;
	mov.f64 	%fd302, %fd301;
	@%p177 bra 	$L__BB4_39;
	abs.f64 	%fd44, %fd301;
	abs.f64 	%fd45, %fd43;
	setp.lt.f64 	%p178, %fd44, %fd45;
	mov.u64 	%rd313, %rd37;
	mov.f64 	%fd302, %fd43;
	@%p178 bra 	$L__BB4_39;
	setp.lt.f64 	%p179, %fd45, %fd44;
	mov.u64 	%rd313, %rd312;
	mov.f64 	%fd302, %fd301;
	@%p179 bra 	$L__BB4_39;
	setp.lt.s64 	%p180, %rd312, %rd37;
	min.s64 	%rd313, %rd312, %rd37;
	selp.f64 	%fd302, %fd301, %fd43, %p180;
$L__BB4_39:
	mov.b64 	%rd292, %fd302;
	mov.b64 	{%r344, %r349}, %rd292;
	mov.b32 	%r360, 8;
	mov.b32 	%r361, 31;
	mov.b32 	%r362, -1;
	// begin inline asm
	shfl.sync.down.b32 %r343, %r344, %r360, %r361, %r362;
	// end inline asm
	// begin inline asm
	shfl.sync.down.b32 %r348, %r349, %r360, %r361, %r362;
	// end inline asm
	mov.b64 	%rd293, {%r343, %r348};
	mov.b64 	%fd48, %rd293;
	mov.b64 	{%r354, %r359}, %rd313;
	// begin inline asm
	shfl.sync.down.b32 %r353, %r354, %r360, %r361, %r362;
	// end inline asm
	// begin inline asm
	shfl.sync.down.b32 %r358, %r359, %r360, %r361, %r362;
	// end inline asm
	mov.b64 	%rd40, {%r353, %r358};
	setp.gt.s32 	%p181, %r282, 23;
	mov.u64 	%rd314, %rd313;
	mov.f64 	%fd303, %fd302;
	@%p181 bra 	$L__BB4_43;
	abs.f64 	%fd49, %fd302;
	abs.f64 	%fd50, %fd48;
	setp.lt.f64 	%p182, %fd49, %fd50;
	mov.u64 	%rd314, %rd40;
	mov.f64 	%fd303, %fd48;
	@%p182 bra 	$L__BB4_43;
	setp.lt.f64 	%p183, %fd50, %fd49;
	mov.u64 	%rd314, %rd313;
	mov.f64 	%fd303, %fd302;
	@%p183 bra 	$L__BB4_43;
	setp.lt.s64 	%p184, %rd313, %rd40;
	min.s64 	%rd314, %rd313, %rd40;
	selp.f64 	%fd303, %fd302, %fd48, %p184;
$L__BB4_43:
	mov.b64 	%rd294, %fd303;
	mov.b64 	{%r364, %r369}, %rd294;
	mov.b32 	%r380, 16;
	mov.b32 	%r381, 31;
	mov.b32 	%r382, -1;
	// begin inline asm
	shfl.sync.down.b32 %r363, %r364, %r380, %r381, %r382;
	// end inline asm
	// begin inline asm
	shfl.sync.down.b32 %r368, %r369, %r380, %r381, %r382;
	// end inline asm
	mov.b64 	%rd295, {%r363, %r368};
	mov.b64 	%fd53, %rd295;
	mov.b64 	{%r374, %r379}, %rd314;
	// begin inline asm
	shfl.sync.down.b32 %r373, %r374, %r380, %r381, %r382;
	// end inline asm
	// begin inline asm
	shfl.sync.down.b32 %r378, %r379, %r380, %r381, %r382;
	// end inline asm
	mov.b64 	%rd43, {%r373, %r378};
	setp.gt.s32 	%p185, %r282, 15;
	mov.u64 	%rd367, %rd314;
	mov.f64 	%fd351, %fd303;
	@%p185 bra 	$L__BB4_47;
	abs.f64 	%fd54, %fd303;
	abs.f64 	%fd55, %fd53;
	setp.lt.f64 	%p186, %fd54, %fd55;
	mov.u64 	%rd367, %rd43;
	mov.f64 	%fd351, %fd53;
	@%p186 bra 	$L__BB4_47;
	setp.lt.f64 	%p187, %fd55, %fd54;
	mov.u64 	%rd367, %rd314;
	mov.f64 	%fd351, %fd303;
	@%p187 bra 	$L__BB4_47;
	setp.lt.s64 	%p188, %rd314, %rd43;
	min.s64 	%rd367, %rd314, %rd43;
	selp.f64 	%fd351, %fd303, %fd53, %p188;
$L__BB4_47:
	setp.ne.s32 	%p189, %r282, 0;
	@%p189 bra 	$L__BB4_49;
	shr.u32 	%r383, %r1, 1;
	and.b32  	%r384, %r383, 496;
	mov.u32 	%r385, _ZN6thrust24THRUST_300001_SM_1000_NS8cuda_cub4core6detail5shmemE;
	add.s32 	%r386, %r385, %r384;
	st.shared.f64 	[%r386+8], %fd351;
	st.shared.u64 	[%r386+16], %rd367;
$L__BB4_49:
	bar.sync 	0;
	setp.ne.s32 	%p190, %r1, 0;
	@%p190 bra 	$L__BB4_204;
	ld.shared.f64 	%fd58, [_ZN6thrust24THRUST_300001_SM_1000_NS8cuda_cub4core6detail5shmemE+24];
	ld.shared.u64 	%rd46, [_ZN6thrust24THRUST_300001_SM_1000_NS8cuda_cub4core6detail5shmemE+32];
	abs.f64 	%fd59, %fd351;
	abs.f64 	%fd60, %fd58;
	setp.lt.f64 	%p191, %fd59, %fd60;
	mov.u64 	%rd316, %rd46;
	mov.f64 	%fd305, %fd58;
	@%p191 bra 	$L__BB4_53;
	setp.lt.f64 	%p192, %fd60, %fd59;
	mov.u64 	%rd316, %rd367;
	mov.f64 	%fd305, %fd351;
	@%p192 bra 	$L__BB4_53;
	setp.lt.s64 	%p193, %rd367, %rd46;
	min.s64 	%rd316, %rd367, %rd46;
	selp.f64 	%fd305, %fd351, %fd58, %p193;
$L__BB4_53:
	ld.shared.f64 	%fd63, [_ZN6thrust24THRUST_300001_SM_1000_NS8cuda_cub4core6detail5shmemE+40];
	ld.shared.u64 	%rd49, [_ZN6thrust24THRUST_300001_SM_1000_NS8cuda_cub4core6detail5shmemE+48];
	abs.f64 	%fd64, %fd305;
	abs.f64 	%fd65, %fd63;
	setp.lt.f64 	%p194, %fd64, %fd65;
	mov.u64 	%rd317, %rd49;
	mov.f64 	%fd306, %fd63;
	@%p194 bra 	$L__BB4_56;
	setp.lt.f64 	%p195, %fd65, %fd64;
	mov.u64 	%rd317, %rd316;
	mov.f64 	%fd306, %fd305;
	@%p195 bra 	$L__BB4_56;
	setp.lt.s64 	%p196, %rd316, %rd49;
	min.s64 	%rd317, %rd316, %rd49;
	selp.f64 	%fd306, %fd305, %fd63, %p196;
$L__BB4_56:
	ld.shared.f64 	%fd68, [_ZN6thrust24THRUST_300001_SM_1000_NS8cuda_cub4core6detail5shmemE+56];
	ld.shared.u64 	%rd52, [_ZN6thrust24THRUST_300001_SM_1000_NS8cuda_cub4core6detail5shmemE+64];
	abs.f64 	%fd69, %fd306;
	abs.f64 	%fd70, %fd68;
	setp.lt.f64 	%p197, %fd69, %fd70;
	mov.u64 	%rd318, %rd52;
	mov.f64 	%fd307, %fd68;
	@%p197 bra 	$L__BB4_59;
	setp.lt.f64 	%p198, %fd70, %fd69;
	mov.u64 	%rd318, %rd317;
	mov.f64 	%fd307, %fd306;
	@%p198 bra 	$L__BB4_59;
	setp.lt.s64 	%p199, %rd317, %rd52;
	min.s64 	%rd318, %rd317, %rd52;
	selp.f64 	%fd307, %fd306, %fd68, %p199;
$L__BB4_59:
	ld.shared.f64 	%fd73, [_ZN6thrust24THRUST_300001_SM_1000_NS8cuda_cub4core6detail5shmemE+72];
	ld.shared.u64 	%rd55, [_ZN6thrust24THRUST_300001_SM_1000_NS8cuda_cub4core6detail5shmemE+80];
	abs.f64 	%fd74, %fd307;
	abs.f64 	%fd75, %fd73;
	setp.lt.f64 	%p200, %fd74, %fd75;
	mov.u64 	%rd319, %rd55;
	mov.f64 	%fd308, %fd73;
	@%p200 bra 	$L__BB4_62;
	setp.lt.f64 	%p201, %fd75, %fd74;
	mov.u64 	%rd319, %rd318;
	mov.f64 	%fd308, %fd307;
	@%p201 bra 	$L__BB4_62;
	setp.lt.s64 	%p202, %rd318, %rd55;
	min.s64 	%rd319, %rd318, %rd55;
	selp.f64 	%fd308, %fd307, %fd73, %p202;
$L__BB4_62:
	ld.shared.f64 	%fd78, [_ZN6thrust24THRUST_300001_SM_1000_NS8cuda_cub4core6detail5shmemE+88];
	ld.shared.u64 	%rd58, [_ZN6thrust24THRUST_300001_SM_1000_NS8cuda_cub4core6detail5shmemE+96];
	abs.f64 	%fd79, %fd308;
	abs.f64 	%fd80, %fd78;
	setp.lt.f64 	%p203, %fd79, %fd80;
	mov.u64 	%rd320, %rd58;
	mov.f64 	%fd309, %fd78;
	@%p203 bra 	$L__BB4_65;
	setp.lt.f64 	%p204, %fd80, %fd79;
	mov.u64 	%rd320, %rd319;
	mov.f64 	%fd309, %fd308;
	@%p204 bra 	$L__BB4_65;
	setp.lt.s64 	%p205, %rd319, %rd58;
	min.s64 	%rd320, %rd319, %rd58;
	selp.f64 	%fd309, %fd308, %fd78, %p205;
$L__BB4_65:
	ld.shared.f64 	%fd83, [_ZN6thrust24THRUST_300001_SM_1000_NS8cuda_cub4core6detail5shmemE+104];
	ld.shared.u64 	%rd61, [_ZN6thrust24THRUST_300001_SM_1000_NS8cuda_cub4core6detail5shmemE+112];
	abs.f64 	%fd84, %fd309;
	abs.f64 	%fd85, %fd83;
	setp.lt.f64 	%p206, %fd84, %fd85;
	mov.u64 	%rd321, %rd61;
	mov.f64 	%fd310, %fd83;
	@%p206 bra 	$L__BB4_68;
	setp.lt.f64 	%p207, %fd85, %fd84;
	mov.u64 	%rd321, %rd320;
	mov.f64 	%fd310, %fd309;
	@%p207 bra 	$L__BB4_68;
	setp.lt.s64 	%p208, %rd320, %rd61;
	min.s64 	%rd321, %rd320, %rd61;
	selp.f64 	%fd310, %fd309, %fd83, %p208;
$L__BB4_68:
	ld.shared.f64 	%fd88, [_ZN6thrust24THRUST_300001_SM_1000_NS8cuda_cub4core6detail5shmemE+120];
	ld.shared.u64 	%rd64, [_ZN6thrust24THRUST_300001_SM_1000_NS8cuda_cub4core6detail5shmemE+128];
	abs.f64 	%fd89, %fd310;
	abs.f64 	%fd90, %fd88;
	setp.lt.f64 	%p209, %fd89, %fd90;
	mov.u64 	%rd367, %rd64;
	mov.f64 	%fd351, %fd88;
	@%p209 bra 	$L__BB4_204;
	setp.lt.f64 	%p210, %fd90, %fd89;
	mov.u64 	%rd367, %rd321;
	mov.f64 	%fd351, %fd310;
	@%p210 bra 	$L__BB4_204;
	setp.lt.s64 	%p211, %rd321, %rd64;
	min.s64 	%rd367, %rd321, %rd64;
	selp.f64 	%fd351, %fd310, %fd88, %p211;
	bra.uni 	$L__BB4_204;
$L__BB4_71:
	// begin inline asm
	mov.u32 %r169, %laneid;
	// end inline asm
	and.b32  	%r190, %r1, 992;
	add.s32 	%r191, %r190, 32;
	setp.gt.s32 	%p118, %r191, %r36;
	not.b32 	%r192, %r190;
	add.s32 	%r193, %r36, %r192;
	selp.b32 	%r188, %r193, 31, %p118;
	mov.b64 	%rd276, %fd298;
	mov.b64 	{%r171, %r176}, %rd276;
	mov.b32 	%r187, 1;
	mov.b32 	%r189, -1;
	// begin inline asm
	shfl.sync.down.b32 %r170, %r171, %r187, %r188, %r189;
	// end inline asm
	// begin inline asm
	shfl.sync.down.b32 %r175, %r176, %r187, %r188, %r189;
	// end inline asm
	mov.b64 	%rd277, {%r170, %r175};
	mov.b64 	%fd92, %rd277;
	mov.b64 	{%r181, %r186}, %rd309;
	// begin inline asm
	shfl.sync.down.b32 %r180, %r181, %r187, %r188, %r189;
	// end inline asm
	// begin inline asm
	shfl.sync.down.b32 %r185, %r186, %r187, %r188, %r189;
	// end inline asm
	mov.b64 	%rd66, {%r180, %r185};
	setp.ge.s32 	%p119, %r169, %r188;
	mov.u64 	%rd322, %rd309;
	mov.f64 	%fd311, %fd298;
	@%p119 bra 	$L__BB4_75;
	abs.f64 	%fd93, %fd298;
	abs.f64 	%fd94, %fd92;
	setp.lt.f64 	%p120, %fd93, %fd94;
	mov.u64 	%rd322, %rd66;
	mov.f64 	%fd311, %fd92;
	@%p120 bra 	$L__BB4_75;
	setp.lt.f64 	%p121, %fd94, %fd93;
	mov.u64 	%rd322, %rd309;
	mov.f64 	%fd311, %fd298;
	@%p121 bra 	$L__BB4_75;
	setp.lt.s64 	%p122, %rd309, %rd66;
	min.s64 	%rd322, %rd309, %rd66;
	selp.f64 	%fd311, %fd298, %fd92, %p122;
$L__BB4_75:
	mov.b64 	%rd278, %fd311;
	mov.b64 	{%r195, %r200}, %rd278;
	mov.b32 	%r211, 2;
	mov.b32 	%r213, -1;
	// begin inline asm
	shfl.sync.down.b32 %r194, %r195, %r211, %r188, %r213;
	// end inline asm
	// begin inline asm
	shfl.sync.down.b32 %r199, %r200, %r211, %r188, %r213;
	// end inline asm
	mov.b64 	%rd279, {%r194, %r199};
	mov.b64 	%fd97, %rd279;
	mov.b64 	{%r205, %r210}, %rd322;
	// begin inline asm
	shfl.sync.down.b32 %r204, %r205, %r211, %r188, %r213;
	// end inline asm
	// begin inline asm
	shfl.sync.down.b32 %r209, %r210, %r211, %r188, %r213;
	// end inline asm
	mov.b64 	%rd69, {%r204, %r209};
	add.s32 	%r214, %r169, 2;
	setp.gt.s32 	%p123, %r214, %r188;
	mov.u64 	%rd323, %rd322;
	mov.f64 	%fd312, %fd311;
	@%p123 bra 	$L__BB4_79;
	abs.f64 	%fd98, %fd311;
	abs.f64 	%fd99, %fd97;
	setp.lt.f64 	%p124, %fd98, %fd99;
	mov.u64 	%rd323, %rd69;
	mov.f64 	%fd312, %fd97;
	@%p124 bra 	$L__BB4_79;
	setp.lt.f64 	%p125, %fd99, %fd98;
	mov.u64 	%rd323, %rd322;
	mov.f64 	%fd312, %fd311;
	@%p125 bra 	$L__BB4_79;
	setp.lt.s64 	%p126, %rd322, %rd69;
	min.s64 	%rd323, %rd322, %rd69;
	selp.f64 	%fd312, %fd311, %fd97, %p126;
$L__BB4_79:
	mov.b64 	%rd280, %fd312;
	mov.b64 	{%r216, %r221}, %rd280;
	mov.b32 	%r232, 4;
	mov.b32 	%r234, -1;
	// begin inline asm
	shfl.sync.down.b32 %r215, %r216, %r232, %r188, %r234;
	// end inline asm
	// begin inline asm
	shfl.sync.down.b32 %r220, %r221, %r232, %r188, %r234;
	// end inline asm
	mov.b64 	%rd281, {%r215, %r220};
	mov.b64 	%fd102, %rd281;
	mov.b64 	{%r226, %r231}, %rd323;
	// begin inline asm
	shfl.sync.down.b32 %r225, %r226, %r232, %r188, %r234;
	// end inline asm
	// begin inline asm
	shfl.sync.down.b32 %r230, %r231, %r232, %r188, %r234;
	// end inline asm
	mov.b64 	%rd72, {%r225, %r230};
	add.s32 	%r235, %r169, 4;
	setp.gt.s32 	%p127, %r235, %r188;
	mov.u64 	%rd324, %rd323;
	mov.f64 	%fd313, %fd312;
	@%p127 bra 	$L__BB4_83;
	abs.f64 	%fd103, %fd312;
	abs.f64 	%fd104, %fd102;
	setp.lt.f64 	%p128, %fd103, %fd104;
	mov.u64 	%rd324, %rd72;
	mov.f64 	%fd313, %fd102;
	@%p128 bra 	$L__BB4_83;
	setp.lt.f64 	%p129, %fd104, %fd103;
	mov.u64 	%rd324, %rd323;
	mov.f64 	%fd313, %fd312;
	@%p129 bra 	$L__BB4_83;
	setp.lt.s64 	%p130, %rd323, %rd72;
	min.s64 	%rd324, %rd323, %rd72;
	selp.f64 	%fd313, %fd312, %fd102, %p130;
$L__BB4_83:
	mov.b64 	%rd282, %fd313;
	mov.b64 	{%r237, %r242}, %rd282;
	mov.b32 	%r253, 8;
	mov.b32 	%r255, -1;
	// begin inline asm
	shfl.sync.down.b32 %r236, %r237, %r253, %r188, %r255;
	// end inline asm
	// begin inline asm
	shfl.sync.down.b32 %r241, %r242, %r253, %r188, %r255;
	// end inline asm
	mov.b64 	%rd283, {%r236, %r241};
	mov.b64 	%fd107, %rd283;
	mov.b64 	{%r247, %r252}, %rd324;
	// begin inline asm
	shfl.sync.down.b32 %r246, %r247, %r253, %r188, %r255;
	// end inline asm
	// begin inline asm
	shfl.sync.down.b32 %r251, %r252, %r253, %r188, %r255;
	// end inline asm
	mov.b64 	%rd75, {%r246, %r251};
	add.s32 	%r256, %r169, 8;
	setp.gt.s32 	%p131, %r256, %r188;
	mov.u64 	%rd325, %rd324;
	mov.f64 	%fd314, %fd313;
	@%p131 bra 	$L__BB4_87;
	abs.f64 	%fd108, %fd313;
	abs.f64 	%fd109, %fd107;
	setp.lt.f64 	%p132, %fd108, %fd109;
	mov.u64 	%rd325, %rd75;
	mov.f64 	%fd314, %fd107;
	@%p132 bra 	$L__BB4_87;
	setp.lt.f64 	%p133, %fd109, %fd108;
	mov.u64 	%rd325, %rd324;
	mov.f64 	%fd314, %fd313;
	@%p133 bra 	$L__BB4_87;
	setp.lt.s64 	%p134, %rd324, %rd75;
	min.s64 	%rd325, %rd324, %rd75;
	selp.f64 	%fd314, %fd313, %fd107, %p134;
$L__BB4_87:
	mov.b64 	%rd284, %fd314;
	mov.b64 	{%r258, %r263}, %rd284;
	mov.b32 	%r274, 16;
	mov.b32 	%r276, -1;
	// begin inline asm
	shfl.sync.down.b32 %r257, %r258, %r274, %r188, %r276;
	// end inline asm
	// begin inline asm
	shfl.sync.down.b32 %r262, %r263, %r274, %r188, %r276;
	// end inline asm
	mov.b64 	%rd285, {%r257, %r262};
	mov.b64 	%fd112, %rd285;
	mov.b64 	{%r268, %r273}, %rd325;
	// begin inline asm
	shfl.sync.down.b32 %r267, %r268, %r274, %r188, %r276;
	// end inline asm
	// begin inline asm
	shfl.sync.down.b32 %r272, %r273, %r274, %r188, %r276;
	// end inline asm
	mov.b64 	%rd78, {%r267, %r272};
	add.s32 	%r277, %r169, 16;
	setp.gt.s32 	%p135, %r277, %r188;
	mov.u64 	%rd367, %rd325;
	mov.f64 	%fd351, %fd314;
	@%p135 bra 	$L__BB4_91;
	abs.f64 	%fd113, %fd314;
	abs.f64 	%fd114, %fd112;
	setp.lt.f64 	%p136, %fd113, %fd114;
	mov.u64 	%rd367, %rd78;
	mov.f64 	%fd351, %fd112;
	@%p136 bra 	$L__BB4_91;
	setp.lt.f64 	%p137, %fd114, %fd113;
	mov.u64 	%rd367, %rd325;
	mov.f64 	%fd351, %fd314;
	@%p137 bra 	$L__BB4_91;
	setp.lt.s64 	%p138, %rd325, %rd78;
	min.s64 	%rd367, %rd325, %rd78;
	selp.f64 	%fd351, %fd314, %fd112, %p138;
$L__BB4_91:
	setp.ne.s32 	%p139, %r169, 0;
	@%p139 bra 	$L__BB4_93;
	shr.u32 	%r278, %r1, 1;
	and.b32  	%r279, %r278, 496;
	mov.u32 	%r280, _ZN6thrust24THRUST_300001_SM_1000_NS8cuda_cub4core6detail5shmemE;
	add.s32 	%r281, %r280, %r279;
	st.shared.f64 	[%r281+8], %fd351;
	st.shared.u64 	[%r281+16], %rd367;
$L__BB4_93:
	bar.sync 	0;
	setp.ne.s32 	%p140, %r1, 0;
	@%p140 bra 	$L__BB4_204;
	setp.lt.s32 	%p141, %r36, 33;
	mov.f64 	%fd316, %fd351;
	mov.u64 	%rd327, %rd367;
	@%p141 bra 	$L__BB4_98;
	ld.shared.f64 	%fd117, [_ZN6thrust24THRUST_300001_SM_1000_NS8cuda_cub4core6detail5shmemE+24];
	ld.shared.u64 	%rd81, [_ZN6thrust24THRUST_300001_SM_1000_NS8cuda_cub4core6detail5shmemE+32];
	abs.f64 	%fd118, %fd351;
	abs.f64 	%fd119, %fd117;
	setp.lt.f64 	%p142, %fd118, %fd119;
	mov.f64 	%fd316, %fd117;
	mov.u64 	%rd327, %rd81;
	@%p142 bra 	$L__BB4_98;
	setp.lt.f64 	%p143, %fd119, %fd118;
	mov.f64 	%fd316, %fd351;
	mov.u64 	%rd327, %rd367;
	@%p143 bra 	$L__BB4_98;
	setp.lt.s64 	%p144, %rd367, %rd81;
	min.s64 	%rd327, %rd367, %rd81;
	selp.f64 	%fd316, %fd351, %fd117, %p144;
$L__BB4_98:
	setp.lt.s32 	%p145, %r36, 65;
	mov.f64 	%fd317, %fd316;
	mov.u64 	%rd328, %rd327;
	@%p145 bra 	$L__BB4_102;
	ld.shared.f64 	%fd122, [_ZN6thrust24THRUST_300001_SM_1000_NS8cuda_cub4core6detail5shmemE+40];
	ld.shared.u64 	%rd84, [_ZN6thrust24THRUST_300001_SM_1000_NS8cuda_cub4core6detail5shmemE+48];
	abs.f64 	%fd123, %fd316;
	abs.f64 	%fd124, %fd122;
	setp.lt.f64 	%p146, %fd123, %fd124;
	mov.f64 	%fd317, %fd122;
	mov.u64 	%rd328, %rd84;
	@%p146 bra 	$L__BB4_102;
	setp.lt.f64 	%p147, %fd124, %fd123;
	mov.f64 	%fd317, %fd316;
	mov.u64 	%rd328, %rd327;
	@%p147 bra 	$L__BB4_102;
	setp.lt.s64 	%p148, %rd327, %rd84;
	min.s64 	%rd328, %rd327, %rd84;
	selp.f64 	%fd317, %fd316, %fd122, %p148;
$L__BB4_102:
	setp.lt.s32 	%p149, %r36, 97;
	mov.f64 	%fd318, %fd317;
	mov.u64 	%rd329, %rd328;
	@%p149 bra 	$L__BB4_106;
	ld.shared.f64 	%fd127, [_ZN6thrust24THRUST_300001_SM_1000_NS8cuda_cub4core6detail5shmemE+56];
	ld.shared.u64 	%rd87, [_ZN6thrust24THRUST_300001_SM_1000_NS8cuda_cub4core6detail5shmemE+64];
	abs.f64 	%fd128, %fd317;
	abs.f64 	%fd129, %fd127;
	setp.lt.f64 	%p150, %fd128, %fd129;
	mov.f64 	%fd318, %fd127;
	mov.u64 	%rd329, %rd87;
	@%p150 bra 	$L__BB4_106;
	setp.lt.f64 	%p151, %fd129, %fd128;
	mov.f64 	%fd318, %fd317;
	mov.u64 	%rd329, %rd328;
	@%p151 bra 	$L__BB4_106;
	setp.lt.s64 	%p152, %rd328, %rd87;
	min.s64 	%rd329, %rd328, %rd87;
	selp.f64 	%fd318, %fd317, %fd127, %p152;
$L__BB4_106:
	setp.lt.s32 	%p153, %r36, 129;
	mov.f64 	%fd319, %fd318;
	mov.u64 	%rd330, %rd329;
	@%p153 bra 	$L__BB4_110;
	ld.shared.f64 	%fd132, [_ZN6thrust24THRUST_300001_SM_1000_NS8cuda_cub4core6detail5shmemE+72];
	ld.shared.u64 	%rd90, [_ZN6thrust24THRUST_300001_SM_1000_NS8cuda_cub4core6detail5shmemE+80];
	abs.f64 	%fd133, %fd318;
	abs.f64 	%fd134, %fd132;
	setp.lt.f64 	%p154, %fd133, %fd134;
	mov.f64 	%fd319, %fd132;
	mov.u64 	%rd330, %rd90;
	@%p154 bra 	$L__BB4_110;
	setp.lt.f64 	%p155, %fd134, %fd133;
	mov.f64 	%fd319, %fd318;
	mov.u64 	%rd330, %rd329;
	@%p155 bra 	$L__BB4_110;
	setp.lt.s64 	%p156, %rd329, %rd90;
	min.s64 	%rd330, %rd329, %rd90;
	selp.f64 	%fd319, %fd318, %fd132, %p156;
$L__BB4_110:
	setp.lt.s32 	%p157, %r36, 161;
	mov.f64 	%fd320, %fd319;
	mov.u64 	%rd331, %rd330;
	@%p157 bra 	$L__BB4_114;
	ld.shared.f64 	%fd137, [_ZN6thrust24THRUST_300001_SM_1000_NS8cuda_cub4core6detail5shmemE+88];
	ld.shared.u64 	%rd93, [_ZN6thrust24THRUST_300001_SM_1000_NS8cuda_cub4core6detail5shmemE+96];
	abs.f64 	%fd138, %fd319;
	abs.f64 	%fd139, %fd137;
	setp.lt.f64 	%p158, %fd138, %fd139;
	mov.f64 	%fd320, %fd137;
	mov.u64 	%rd331, %rd93;
	@%p158 bra 	$L__BB4_114;
	setp.lt.f64 	%p159, %fd139, %fd138;
	mov.f64 	%fd320, %fd319;
	mov.u64 	%rd331, %rd330;
	@%p159 bra 	$L__BB4_114;
	setp.lt.s64 	%p160, %rd330, %rd93;
	min.s64 	%rd331, %rd330, %rd93;
	selp.f64 	%fd320, %fd319, %fd137, %p160;
$L__BB4_114:
	setp.lt.s32 	%p161, %r36, 193;
	mov.f64 	%fd321, %fd320;
	mov.u64 	%rd332, %rd331;
	@%p161 bra 	$L__BB4_118;
	ld.shared.f64 	%fd142, [_ZN6thrust24THRUST_300001_SM_1000_NS8cuda_cub4core6detail5shmemE+104];
	ld.shared.u64 	%rd96, [_ZN6thrust24THRUST_300001_SM_1000_NS8cuda_cub4core6detail5shmemE+112];
	abs.f64 	%fd143, %fd320;
	abs.f64 	%fd144, %fd142;
	setp.lt.f64 	%p162, %fd143, %fd144;
	mov.f64 	%fd321, %fd142;
	mov.u64 	%rd332, %rd96;
	@%p162 bra 	$L__BB4_118;
	setp.lt.f64 	%p163, %fd144, %fd143;
	mov.f64 	%fd321, %fd320;
	mov.u64 	%rd332, %rd331;
	@%p163 bra 	$L__BB4_118;
	setp.lt.s64 	%p164, %rd331, %rd96;
	min.s64 	%rd332, %rd331, %rd96;
	selp.f64 	%fd321, %fd320, %fd142, %p164;
$L__BB4_118:
	setp.lt.s32 	%p165, %r36, 225;
	mov.u64 	%rd367, %rd332;
	mov.f64 	%fd351, %fd321;
	@%p165 bra 	$L__BB4_204;
	ld.shared.f64 	%fd147, [_ZN6thrust24THRUST_300001_SM_1000_NS8cuda_cub4core6detail5shmemE+120];
	ld.shared.u64 	%rd99, [_ZN6thrust24THRUST_300001_SM_1000_NS8cuda_cub4core6detail5shmemE+128];
	abs.f64 	%fd148, %fd321;
	abs.f64 	%fd149, %fd147;
	setp.lt.f64 	%p166, %fd148, %fd149;
	mov.u64 	%rd367, %rd99;
	mov.f64 	%fd351, %fd147;
	@%p166 bra 	$L__BB4_204;
	setp.lt.f64 	%p167, %fd149, %fd148;
	mov.u64 	%rd367, %rd332;
	mov.f64 	%fd351, %fd321;
	@%p167 bra 	$L__BB4_204;
	setp.lt.s64 	%p168, %rd332, %rd99;
	min.s64 	%rd367, %rd332, %rd99;
	selp.f64 	%fd351, %fd321, %fd147, %p168;
	bra.uni 	$L__BB4_204;
$L__BB4_122:
	mov.u32 	%r17, %tid.x;
	cvt.u64.u32 	%rd200, %r17;
	cvta.to.global.u64 	%rd201, %rd197;
	mul.wide.u32 	%rd202, %r17, 8;
	add.s64 	%rd203, %rd201, %rd202;
	ld.global.f64 	%fd274, [%rd203];
	add.s32 	%r37, %r17, 256;
	cvt.u64.u32 	%rd204, %r37;
	ld.global.f64 	%fd275, [%rd203+2048];
	add.s32 	%r38, %r17, 512;
	cvt.u64.u32 	%rd205, %r38;
	ld.global.f64 	%fd276, [%rd203+4096];
	add.s32 	%r39, %r17, 768;
	cvt.u64.u32 	%rd206, %r39;
	ld.global.f64 	%fd277, [%rd203+6144];
	or.b32  	%r40, %r17, 1024;
	cvt.u64.u32 	%rd101, %r40;
	add.s64 	%rd354, %rd198, %rd101;
	ld.global.f64 	%fd338, [%rd203+8192];
	abs.f64 	%fd278, %fd274;
	abs.f64 	%fd279, %fd275;
	setp.geu.f64 	%p3, %fd278, %fd279;
	selp.f64 	%fd280, %fd274, %fd275, %p3;
	selp.b64 	%rd207, %rd200, %rd204, %p3;
	abs.f64 	%fd281, %fd280;
	abs.f64 	%fd282, %fd276;
	setp.geu.f64 	%p4, %fd281, %fd282;
	selp.f64 	%fd283, %fd280, %fd276, %p4;
	selp.b64 	%rd208, %rd207, %rd205, %p4;
	abs.f64 	%fd284, %fd283;
	abs.f64 	%fd285, %fd277;
	setp.geu.f64 	%p5, %fd284, %fd285;
	selp.f64 	%fd152, %fd283, %fd277, %p5;
	selp.b64 	%rd104, %rd208, %rd206, %p5;
	abs.f64 	%fd153, %fd152;
	abs.f64 	%fd154, %fd338;
	setp.lt.f64 	%p6, %fd153, %fd154;
	@%p6 bra 	$L__BB4_124;
	setp.lt.f64 	%p7, %fd154, %fd153;
	setp.lt.u64 	%p8, %rd104, %rd101;
	or.pred  	%p9, %p7, %p8;
	selp.f64 	%fd338, %fd152, %fd338, %p9;
	add.s64 	%rd211, %rd198, %rd104;
	selp.b64 	%rd354, %rd211, %rd354, %p9;
$L__BB4_124:
	setp.lt.u32 	%p10, %r36, 2560;
	mov.b32 	%r394, 1280;
	@%p10 bra 	$L__BB4_137;
	mov.b32 	%r393, 1280;
	mov.f64 	%fd323, %fd338;
$L__BB4_126:
	cvt.u64.u32 	%rd212, %r393;
	add.s64 	%rd213, %rd200, %rd212;
	mul.wide.u32 	%rd214, %r393, 8;
	cvta.to.global.u64 	%rd215, %rd197;
	add.s64 	%rd217, %rd215, %rd202;
	add.s64 	%rd218, %rd217, %rd214;
	add.s64 	%rd335, %rd213, %rd198;
	ld.global.f64 	%fd324, [%rd218];
	ld.global.f64 	%fd325, [%rd218+2048];
	ld.global.f64 	%fd326, [%rd218+4096];
	ld.global.f64 	%fd327, [%rd218+6144];
	ld.global.f64 	%fd338, [%rd218+8192];
	abs.f64 	%fd163, %fd323;
	abs.f64 	%fd164, %fd324;
	setp.lt.f64 	%p11, %fd163, %fd164;
	@%p11 bra 	$L__BB4_128;
	setp.lt.f64 	%p12, %fd164, %fd163;
	setp.lt.s64 	%p13, %rd354, %rd335;
	or.pred  	%p14, %p12, %p13;
	selp.f64 	%fd324, %fd323, %fd324, %p14;
	selp.b64 	%rd335, %rd354, %rd335, %p14;
$L__BB4_128:
	cvt.u64.u32 	%rd219, %r393;
	add.s64 	%rd220, %rd200, %rd219;
	add.s64 	%rd221, %rd220, %rd198;
	add.s64 	%rd336, %rd221, 256;
	abs.f64 	%fd167, %fd324;
	abs.f64 	%fd168, %fd325;
	setp.lt.f64 	%p15, %fd167, %fd168;
	@%p15 bra 	$L__BB4_130;
	setp.lt.f64 	%p16, %fd168, %fd167;
	add.s64 	%rd226, %rd221, 256;
	setp.lt.s64 	%p17, %rd335, %rd226;
	or.pred  	%p18, %p16, %p17;
	selp.f64 	%fd325, %fd324, %fd325, %p18;
	selp.b64 	%rd336, %rd335, %rd226, %p18;
$L__BB4_130:
	add.s64 	%rd337, %rd221, 512;
	abs.f64 	%fd171, %fd325;
	abs.f64 	%fd172, %fd326;
	setp.lt.f64 	%p19, %fd171, %fd172;
	@%p19 bra 	$L__BB4_132;
	setp.lt.f64 	%p20, %fd172, %fd171;
	add.s64 	%rd234, %rd221, 512;
	setp.lt.s64 	%p21, %rd336, %rd234;
	or.pred  	%p22, %p20, %p21;
	selp.f64 	%fd326, %fd325, %fd326, %p22;
	selp.b64 	%rd337, %rd336, %rd234, %p22;
$L__BB4_132:
	add.s64 	%rd338, %rd221, 768;
	abs.f64 	%fd175, %fd326;
	abs.f64 	%fd176, %fd327;
	setp.lt.f64 	%p23, %fd175, %fd176;
	@%p23 bra 	$L__BB4_134;
	setp.lt.f64 	%p24, %fd176, %fd175;
	setp.lt.s64 	%p25, %rd337, %rd338;
	or.pred  	%p26, %p24, %p25;
	selp.f64 	%fd327, %fd326, %fd327, %p26;
	selp.b64 	%rd338, %rd337, %rd338, %p26;
$L__BB4_134:
	add.s64 	%rd354, %rd221, 1024;
	abs.f64 	%fd179, %fd327;
	abs.f64 	%fd180, %fd338;
	setp.lt.f64 	%p27, %fd179, %fd180;
	@%p27 bra 	$L__BB4_136;
	setp.lt.f64 	%p28, %fd180, %fd179;
	setp.lt.s64 	%p29, %rd338, %rd354;
	or.pred  	%p30, %p28, %p29;
	selp.f64 	%fd338, %fd327, %fd338, %p30;
	selp.b64 	%rd354, %rd338, %rd354, %p30;
$L__BB4_136:
	add.s32 	%r394, %r393, 1280;
	add.s32 	%r43, %r393, 2560;
	setp.le.s32 	%p31, %r43, %r36;
	mov.u32 	%r393, %r394;
	mov.f64 	%fd323, %fd338;
	@%p31 bra 	$L__BB4_126;
$L__BB4_137:
	setp.le.s32 	%p32, %r36, %r394;
	@%p32 bra 	$L__BB4_160;
	sub.s32 	%r21, %r36, %r394;
	setp.ge.s32 	%p33, %r17, %r21;
	@%p33 bra 	$L__BB4_160;
	cvta.to.global.u64 	%rd127, %rd197;
	not.b32 	%r44, %r17;
	add.s32 	%r45, %r36, %r44;
	sub.s32 	%r22, %r45, %r394;
	and.b32  	%r46, %r22, 768;
	setp.eq.s32 	%p34, %r46, 768;
	mov.u32 	%r397, %r17;
	@%p34 bra 	$L__BB4_145;
	add.s32 	%r47, %r17, %r394;
	cvt.u64.u32 	%rd242, %r47;
	add.s64 	%rd342, %rd198, %rd242;
	mul.wide.u32 	%rd243, %r47, 8;
	add.s64 	%rd341, %rd127, %rd243;
	shr.u32 	%r48, %r22, 8;
	add.s32 	%r49, %r48, 1;
	and.b32  	%r50, %r49, 3;
	neg.s32 	%r395, %r50;
	mov.u32 	%r397, %r17;
$L__BB4_141:
	.pragma "nounroll";
	mov.u64 	%rd132, %rd354;
	mov.f64 	%fd184, %fd338;
	ld.global.f64 	%fd185, [%rd341];
	abs.f64 	%fd186, %fd184;
	abs.f64 	%fd187, %fd185;
	setp.lt.f64 	%p35, %fd186, %fd187;
	mov.f64 	%fd338, %fd185;
	mov.u64 	%rd354, %rd342;
	@%p35 bra 	$L__BB4_144;
	setp.lt.f64 	%p36, %fd187, %fd186;
	mov.f64 	%fd338, %fd184;
	mov.u64 	%rd354, %rd132;
	@%p36 bra 	$L__BB4_144;
	setp.lt.s64 	%p37, %rd132, %rd342;
	selp.f64 	%fd338, %fd184, %fd185, %p37;
	min.s64 	%rd354, %rd132, %rd342;
$L__BB4_144:
	add.s32 	%r397, %r397, 256;
	add.s64 	%rd342, %rd342, 256;
	add.s64 	%rd341, %rd341, 2048;
	add.s32 	%r395, %r395, 1;
	setp.ne.s32 	%p38, %r395, 0;
	@%p38 bra 	$L__BB4_141;
$L__BB4_145:
	setp.lt.u32 	%p39, %r22, 768;
	@%p39 bra 	$L__BB4_160;
	add.s32 	%r398, %r397, %r394;
	cvt.u64.u32 	%rd244, %r398;
	add.s64 	%rd349, %rd198, %rd244;
	cvt.u64.u32 	%rd245, %r397;
	cvt.u64.u32 	%rd246, %r394;
	add.s64 	%rd247, %rd245, %rd246;
	shl.b64 	%rd248, %rd247, 3;
	add.s64 	%rd249, %rd248, %rd127;
	add.s64 	%rd348, %rd249, 6144;
	mul.wide.u32 	%rd250, %r398, 8;
	add.s64 	%rd347, %rd127, %rd250;
	add.s32 	%r399, %r397, 512;
$L__BB4_147:
	mov.u32 	%r32, %r399;
	ld.global.f64 	%fd193, [%rd347];
	abs.f64 	%fd194, %fd338;
	abs.f64 	%fd195, %fd193;
	setp.lt.f64 	%p40, %fd194, %fd195;
	mov.f64 	%fd335, %fd193;
	mov.u64 	%rd351, %rd349;
	@%p40 bra 	$L__BB4_150;
	setp.lt.f64 	%p41, %fd195, %fd194;
	mov.f64 	%fd335, %fd338;
	mov.u64 	%rd351, %rd354;
	@%p41 bra 	$L__BB4_150;
	setp.lt.s64 	%p42, %rd354, %rd349;
	selp.f64 	%fd335, %fd338, %fd193, %p42;
	min.s64 	%rd351, %rd354, %rd349;
$L__BB4_150:
	add.s32 	%r51, %r398, 256;
	cvt.u64.u32 	%rd251, %r51;
	add.s64 	%rd148, %rd198, %rd251;
	ld.global.f64 	%fd198, [%rd348+-4096];
	abs.f64 	%fd199, %fd335;
	abs.f64 	%fd200, %fd198;
	setp.lt.f64 	%p43, %fd199, %fd200;
	mov.f64 	%fd336, %fd198;
	mov.u64 	%rd352, %rd148;
	@%p43 bra 	$L__BB4_153;
	setp.lt.f64 	%p44, %fd200, %fd199;
	mov.f64 	%fd336, %fd335;
	mov.u64 	%rd352, %rd351;
	@%p44 bra 	$L__BB4_153;
	setp.lt.s64 	%p45, %rd351, %rd148;
	selp.f64 	%fd336, %fd335, %fd198, %p45;
	min.s64 	%rd352, %rd351, %rd148;
$L__BB4_153:
	add.s32 	%r52, %r398, 512;
	cvt.u64.u32 	%rd252, %r52;
	add.s64 	%rd151, %rd198, %rd252;
	ld.global.f64 	%fd203, [%rd348+-2048];
	abs.f64 	%fd204, %fd336;
	abs.f64 	%fd205, %fd203;
	setp.lt.f64 	%p46, %fd204, %fd205;
	mov.f64 	%fd337, %fd203;
	mov.u64 	%rd353, %rd151;
	@%p46 bra 	$L__BB4_156;
	setp.lt.f64 	%p47, %fd205, %fd204;
	mov.f64 	%fd337, %fd336;
	mov.u64 	%rd353, %rd352;
	@%p47 bra 	$L__BB4_156;
	setp.lt.s64 	%p48, %rd352, %rd151;
	selp.f64 	%fd337, %fd336, %fd203, %p48;
	min.s64 	%rd353, %rd352, %rd151;
$L__BB4_156:
	add.s32 	%r53, %r398, 768;
	cvt.u64.u32 	%rd253, %r53;
	add.s64 	%rd154, %rd198, %rd253;
	ld.global.f64 	%fd208, [%rd348];
	abs.f64 	%fd209, %fd337;
	abs.f64 	%fd210, %fd208;
	setp.lt.f64 	%p49, %fd209, %fd210;
	mov.f64 	%fd338, %fd208;
	mov.u64 	%rd354, %rd154;
	@%p49 bra 	$L__BB4_159;
	setp.lt.f64 	%p50, %fd210, %fd209;
	mov.f64 	%fd338, %fd337;
	mov.u64 	%rd354, %rd353;
	@%p50 bra 	$L__BB4_159;
	setp.lt.s64 	%p51, %rd353, %rd154;
	selp.f64 	%fd338, %fd337, %fd208, %p51;
	min.s64 	%rd354, %rd353, %rd154;
$L__BB4_159:
	add.s64 	%rd349, %rd349, 1024;
	add.s64 	%rd348, %rd348, 8192;
	add.s64 	%rd347, %rd347, 8192;
	add.s32 	%r399, %r32, 1024;
	add.s32 	%r54, %r32, 512;
	add.s32 	%r398, %r398, 1024;
	setp.lt.s32 	%p52, %r54, %r21;
	@%p52 bra 	$L__BB4_147;
$L__BB4_160:
	// begin inline asm
	mov.u32 %r55, %laneid;
	// end inline asm
	mov.b64 	%rd254, %fd338;
	mov.b64 	{%r57, %r62}, %rd254;
	mov.b32 	%r73, 1;
	mov.b32 	%r74, 31;
	mov.b32 	%r75, -1;
	// begin inline asm
	shfl.sync.down.b32 %r56, %r57, %r73, %r74, %r75;
	// end inline asm
	// begin inline asm
	shfl.sync.down.b32 %r61, %r62, %r73, %r74, %r75;
	// end inline asm
	mov.b64 	%rd255, {%r56, %r61};
	mov.b64 	%fd214, %rd255;
	mov.b64 	{%r67, %r72}, %rd354;
	// begin inline asm
	shfl.sync.down.b32 %r66, %r67, %r73, %r74, %r75;
	// end inline asm
	// begin inline asm
	shfl.sync.down.b32 %r71, %r72, %r73, %r74, %r75;
	// end inline asm
	mov.b64 	%rd161, {%r66, %r71};
	setp.gt.s32 	%p53, %r55, 30;
	mov.f64 	%fd340, %fd338;
	mov.u64 	%rd356, %rd354;
	@%p53 bra 	$L__BB4_164;
	abs.f64 	%fd215, %fd338;
	abs.f64 	%fd216, %fd214;
	setp.lt.f64 	%p54, %fd215, %fd216;
	mov.f64 	%fd340, %fd214;
	mov.u64 	%rd356, %rd161;
	@%p54 bra 	$L__BB4_164;
	setp.lt.f64 	%p55, %fd216, %fd215;
	mov.f64 	%fd340, %fd338;
	mov.u64 	%rd356, %rd354;
	@%p55 bra 	$L__BB4_164;
	setp.lt.s64 	%p56, %rd354, %rd161;
	selp.f64 	%fd340, %fd338, %fd214, %p56;
	min.s64 	%rd356, %rd354, %rd161;
$L__BB4_164:
	mov.b64 	%rd256, %fd340;
	mov.b64 	{%r77, %r82}, %rd256;
	mov.b32 	%r93, 2;
	mov.b32 	%r94, 31;
	mov.b32 	%r95, -1;
	// begin inline asm
	shfl.sync.down.b32 %r76, %r77, %r93, %r94, %r95;
	// end inline asm
	// begin inline asm
	shfl.sync.down.b32 %r81, %r82, %r93, %r94, %r95;
	// end inline asm
	mov.b64 	%rd257, {%r76, %r81};
	mov.b64 	%fd219, %rd257;
	mov.b64 	{%r87, %r92}, %rd356;
	// begin inline asm
	shfl.sync.down.b32 %r86, %r87, %r93, %r94, %r95;
	// end inline asm
	// begin inline asm
	shfl.sync.down.b32 %r91, %r92, %r93, %r94, %r95;
	// end inline asm
	mov.b64 	%rd164, {%r86, %r91};
	setp.gt.s32 	%p57, %r55, 29;
	mov.f64 	%fd341, %fd340;
	mov.u64 	%rd357, %rd356;
	@%p57 bra 	$L__BB4_168;
	abs.f64 	%fd220, %fd340;
	abs.f64 	%fd221, %fd219;
	setp.lt.f64 	%p58, %fd220, %fd221;
	mov.f64 	%fd341, %fd219;
	mov.u64 	%rd357, %rd164;
	@%p58 bra 	$L__BB4_168;
	setp.lt.f64 	%p59, %fd221, %fd220;
	mov.f64 	%fd341, %fd340;
	mov.u64 	%rd357, %rd356;
	@%p59 bra 	$L__BB4_168;
	setp.lt.s64 	%p60, %rd356, %rd164;
	selp.f64 	%fd341, %fd340, %fd219, %p60;
	min.s64 	%rd357, %rd356, %rd164;
$L__BB4_168:
	mov.b64 	%rd258, %fd341;
	mov.b64 	{%r97, %r102}, %rd258;
	mov.b32 	%r113, 4;
	mov.b32 	%r114, 31;
	mov.b32 	%r115, -1;
	// begin inline asm
	shfl.sync.down.b32 %r96, %r97, %r113, %r114, %r115;
	// end inline asm
	// begin inline asm
	shfl.sync.down.b32 %r101, %r102, %r113, %r114, %r115;
	// end inline asm
	mov.b64 	%rd259, {%r96, %r101};
	mov.b64 	%fd224, %rd259;
	mov.b64 	{%r107, %r112}, %rd357;
	// begin inline asm
	shfl.sync.down.b32 %r106, %r107, %r113, %r114, %r115;
	// end inline asm
	// begin inline asm
	shfl.sync.down.b32 %r111, %r112, %r113, %r114, %r115;
	// end inline asm
	mov.b64 	%rd167, {%r106, %r111};
	setp.gt.s32 	%p61, %r55, 27;
	mov.f64 	%fd342, %fd341;
	mov.u64 	%rd358, %rd357;
	@%p61 bra 	$L__BB4_172;
	abs.f64 	%fd225, %fd341;
	abs.f64 	%fd226, %fd224;
	setp.lt.f64 	%p62, %fd225, %fd226;
	mov.f64 	%fd342, %fd224;
	mov.u64 	%rd358, %rd167;
	@%p62 bra 	$L__BB4_172;
	setp.lt.f64 	%p63, %fd226, %fd225;
	mov.f64 	%fd342, %fd341;
	mov.u64 	%rd358, %rd357;
	@%p63 bra 	$L__BB4_172;
	setp.lt.s64 	%p64, %rd357, %rd167;
	selp.f64 	%fd342, %fd341, %fd224, %p64;
	min.s64 	%rd358, %rd357, %rd167;
$L__BB4_172:
	mov.b64 	%rd260, %fd342;
	mov.b64 	{%r117, %r122}, %rd260;
	mov.b32 	%r133, 8;
	mov.b32 	%r134, 31;
	mov.b32 	%r135, -1;
	// begin inline asm
	shfl.sync.down.b32 %r116, %r117, %r133, %r134, %r135;
	// end inline asm
	// begin inline asm
	shfl.sync.down.b32 %r121, %r122, %r133, %r134, %r135;
	// end inline asm
	mov.b64 	%rd261, {%r116, %r121};
	mov.b64 	%fd229, %rd261;
	mov.b64 	{%r127, %r132}, %rd358;
	// begin inline asm
	shfl.sync.down.b32 %r126, %r127, %r133, %r134, %r135;
	// end inline asm
	// begin inline asm
	shfl.sync.down.b32 %r131, %r132, %r133, %r134, %r135;
	// end inline asm
	mov.b64 	%rd170, {%r126, %r131};
	setp.gt.s32 	%p65, %r55, 23;
	mov.f64 	%fd343, %fd342;
	mov.u64 	%rd359, %rd358;
	@%p65 bra 	$L__BB4_176;
	abs.f64 	%fd230, %fd342;
	abs.f64 	%fd231, %fd229;
	setp.lt.f64 	%p66, %fd230, %fd231;
	mov.f64 	%fd343, %fd229;
	mov.u64 	%rd359, %rd170;
	@%p66 bra 	$L__BB4_176;
	setp.lt.f64 	%p67, %fd231, %fd230;
	mov.f64 	%fd343, %fd342;
	mov.u64 	%rd359, %rd358;
	@%p67 bra 	$L__BB4_176;
	setp.lt.s64 	%p68, %rd358, %rd170;
	selp.f64 	%fd343, %fd342, %fd229, %p68;
	min.s64 	%rd359, %rd358, %rd170;
$L__BB4_176:
	mov.b64 	%rd262, %fd343;
	mov.b64 	{%r137, %r142}, %rd262;
	mov.b32 	%r153, 16;
	mov.b32 	%r154, 31;
	mov.b32 	%r155, -1;
	// begin inline asm
	shfl.sync.down.b32 %r136, %r137, %r153, %r154, %r155;
	// end inline asm
	// begin inline asm
	shfl.sync.down.b32 %r141, %r142, %r153, %r154, %r155;
	// end inline asm
	mov.b64 	%rd263, {%r136, %r141};
	mov.b64 	%fd234, %rd263;
	mov.b64 	{%r147, %r152}, %rd359;
	// begin inline asm
	shfl.sync.down.b32 %r146, %r147, %r153, %r154, %r155;
	// end inline asm
	// begin inline asm
	shfl.sync.down.b32 %r151, %r152, %r153, %r154, %r155;
	// end inline asm
	mov.b64 	%rd173, {%r146, %r151};
	setp.gt.s32 	%p69, %r55, 15;
	mov.f64 	%fd351, %fd343;
	mov.u64 	%rd367, %rd359;
	@%p69 bra 	$L__BB4_180;
	abs.f64 	%fd235, %fd343;
	abs.f64 	%fd236, %fd234;
	setp.lt.f64 	%p70, %fd235, %fd236;
	mov.f64 	%fd351, %fd234;
	mov.u64 	%rd367, %rd173;
	@%p70 bra 	$L__BB4_180;
	setp.lt.f64 	%p71, %fd236, %fd235;
	mov.f64 	%fd351, %fd343;
	mov.u64 	%rd367, %rd359;
	@%p71 bra 	$L__BB4_180;
	setp.lt.s64 	%p72, %rd359, %rd173;
	selp.f64 	%fd351, %fd343, %fd234, %p72;
	min.s64 	%rd367, %rd359, %rd173;
$L__BB4_180:
	setp.ne.s32 	%p73, %r55, 0;
	@%p73 bra 	$L__BB4_182;
	shr.u32 	%r156, %r17, 1;
	and.b32  	%r157, %r156, 496;
	mov.u32 	%r158, _ZN6thrust24THRUST_300001_SM_1000_NS8cuda_cub4core6detail5shmemE;
	add.s32 	%r159, %r158, %r157;
	st.shared.f64 	[%r159+8], %fd351;
	st.shared.u64 	[%r159+16], %rd367;
$L__BB4_182:
	bar.sync 	0;
	setp.ne.s32 	%p74, %r17, 0;
	@%p74 bra 	$L__BB4_204;
	ld.shared.f64 	%fd239, [_ZN6thrust24THRUST_300001_SM_1000_NS8cuda_cub4core6detail5shmemE+24];
	ld.shared.u64 	%rd176, [_ZN6thrust24THRUST_300001_SM_1000_NS8cuda_cub4core6detail5shmemE+32];
	abs.f64 	%fd240, %fd351;
	abs.f64 	%fd241, %fd239;
	setp.lt.f64 	%p75, %fd240, %fd241;
	mov.f64 	%fd345, %fd239;
	mov.u64 	%rd361, %rd176;
	@%p75 bra 	$L__BB4_186;
	setp.lt.f64 	%p76, %fd241, %fd240;
	mov.f64 	%fd345, %fd351;
	mov.u64 	%rd361, %rd367;
	@%p76 bra 	$L__BB4_186;
	setp.lt.s64 	%p77, %rd367, %rd176;
	selp.f64 	%fd345, %fd351, %fd239, %p77;
	min.s64 	%rd361, %rd367, %rd176;
$L__BB4_186:
	ld.shared.f64 	%fd244, [_ZN6thrust24THRUST_300001_SM_1000_NS8cuda_cub4core6detail5shmemE+40];
	ld.shared.u64 	%rd179, [_ZN6thrust24THRUST_300001_SM_1000_NS8cuda_cub4core6detail5shmemE+48];
	abs.f64 	%fd245, %fd345;
	abs.f64 	%fd246, %fd244;
	setp.lt.f64 	%p78, %fd245, %fd246;
	mov.f64 	%fd346, %fd244;
	mov.u64 	%rd362, %rd179;
	@%p78 bra 	$L__BB4_189;
	setp.lt.f64 	%p79, %fd246, %fd245;
	mov.f64 	%fd346, %fd345;
	mov.u64 	%rd362, %rd361;
	@%p79 bra 	$L__BB4_189;
	setp.lt.s64 	%p80, %rd361, %rd179;
	selp.f64 	%fd346, %fd345, %fd244, %p80;
	min.s64 	%rd362, %rd361, %rd179;
$L__BB4_189:
	ld.shared.f64 	%fd249, [_ZN6thrust24THRUST_300001_SM_1000_NS8cuda_cub4core6detail5shmemE+56];
	ld.shared.u64 	%rd182, [_ZN6thrust24THRUST_300001_SM_1000_NS8cuda_cub4core6detail5shmemE+64];
	abs.f64 	%fd250, %fd346;
	abs.f64 	%fd251, %fd249;
	setp.lt.f64 	%p81, %fd250, %fd251;
	mov.f64 	%fd347, %fd249;
	mov.u64 	%rd363, %rd182;
	@%p81 bra 	$L__BB4_192;
	setp.lt.f64 	%p82, %fd251, %fd250;
	mov.f64 	%fd347, %fd346;
	mov.u64 	%rd363, %rd362;
	@%p82 bra 	$L__BB4_192;
	setp.lt.s64 	%p83, %rd362, %rd182;
	selp.f64 	%fd347, %fd346, %fd249, %p83;
	min.s64 	%rd363, %rd362, %rd182;
$L__BB4_192:
	ld.shared.f64 	%fd254, [_ZN6thrust24THRUST_300001_SM_1000_NS8cuda_cub4core6detail5shmemE+72];
	ld.shared.u64 	%rd185, [_ZN6thrust24THRUST_300001_SM_1000_NS8cuda_cub4core6detail5shmemE+80];
	abs.f64 	%fd255, %fd347;
	abs.f64 	%fd256, %fd254;
	setp.lt.f64 	%p84, %fd255, %fd256;
	mov.f64 	%fd348, %fd254;
	mov.u64 	%rd364, %rd185;
	@%p84 bra 	$L__BB4_195;
	setp.lt.f64 	%p85, %fd256, %fd255;
	mov.f64 	%fd348, %fd347;
	mov.u64 	%rd364, %rd363;
	@%p85 bra 	$L__BB4_195;
	setp.lt.s64 	%p86, %rd363, %rd185;
	selp.f64 	%fd348, %fd347, %fd254, %p86;
	min.s64 	%rd364, %rd363, %rd185;
$L__BB4_195:
	ld.shared.f64 	%fd259, [_ZN6thrust24THRUST_300001_SM_1000_NS8cuda_cub4core6detail5shmemE+88];
	ld.shared.u64 	%rd188, [_ZN6thrust24THRUST_300001_SM_1000_NS8cuda_cub4core6detail5shmemE+96];
	abs.f64 	%fd260, %fd348;
	abs.f64 	%fd261, %fd259;
	setp.lt.f64 	%p87, %fd260, %fd261;
	mov.f64 	%fd349, %fd259;
	mov.u64 	%rd365, %rd188;
	@%p87 bra 	$L__BB4_198;
	setp.lt.f64 	%p88, %fd261, %fd260;
	mov.f64 	%fd349, %fd348;
	mov.u64 	%rd365, %rd364;
	@%p88 bra 	$L__BB4_198;
	setp.lt.s64 	%p89, %rd364, %rd188;
	selp.f64 	%fd349, %fd348, %fd259, %p89;
	min.s64 	%rd365, %rd364, %rd188;
$L__BB4_198:
	ld.shared.f64 	%fd264, [_ZN6thrust24THRUST_300001_SM_1000_NS8cuda_cub4core6detail5shmemE+104];
	ld.shared.u64 	%rd191, [_ZN6thrust24THRUST_300001_SM_1000_NS8cuda_cub4core6detail5shmemE+112];
	abs.f64 	%fd265, %fd349;
	abs.f64 	%fd266, %fd264;
	setp.lt.f64 	%p90, %fd265, %fd266;
	mov.f64 	%fd350, %fd264;
	mov.u64 	%rd366, %rd191;
	@%p90 bra 	$L__BB4_201;
	setp.lt.f64 	%p91, %fd266, %fd265;
	mov.f64 	%fd350, %fd349;
	mov.u64 	%rd366, %rd365;
	@%p91 bra 	$L__BB4_201;
	setp.lt.s64 	%p92, %rd365, %rd191;
	selp.f64 	%fd350, %fd349, %fd264, %p92;
	min.s64 	%rd366, %rd365, %rd191;
$L__BB4_201:
	ld.shared.f64 	%fd269, [_ZN6thrust24THRUST_300001_SM_1000_NS8cuda_cub4core6detail5shmemE+120];
	ld.shared.u64 	%rd194, [_ZN6thrust24THRUST_300001_SM_1000_NS8cuda_cub4core6detail5shmemE+128];
	abs.f64 	%fd270, %fd350;
	abs.f64 	%fd271, %fd269;
	setp.lt.f64 	%p93, %fd270, %fd271;
	mov.u64 	%rd367, %rd194;
	mov.f64 	%fd351, %fd269;
	@%p93 bra 	$L__BB4_204;
	setp.lt.f64 	%p94, %fd271, %fd270;
	mov.u64 	%rd367, %rd366;
	mov.f64 	%fd351, %fd350;
	@%p94 bra 	$L__BB4_204;
	setp.lt.s64 	%p95, %rd366, %rd194;
	selp.f64 	%fd351, %fd350, %fd269, %p95;
	min.s64 	%rd367, %rd366, %rd194;
$L__BB4_204:
	mov.u32 	%r387, %tid.x;
	setp.ne.s32 	%p212, %r387, 0;
	@%p212 bra 	$L__BB4_206;
	ld.param.u64 	%rd297, [_ZN6thrust24THRUST_300001_SM_1000_NS8cuda_cub4core6detail13_kernel_agentINS1_8__reduce11ReduceAgentINS0_12zip_iteratorIN4cuda3std3__45tupleIJNS0_10device_ptrIdEENS0_17counting_iteratorIlNS0_11use_defaultESF_SF_EEEEEEEPNSB_IJdlEEESJ_iNS1_9__extrema9arg_max_fIdl10ComparatorEEEEJSI_SK_iSO_EEEvDpT0__param_1];
	cvta.to.global.u64 	%rd296, %rd297;
	st.global.f64 	[%rd296], %fd351;
	st.global.u64 	[%rd296+8], %rd367;
$L__BB4_206:
	ret;

}
	// .globl	_ZN6thrust24THRUST_300001_SM_1000_NS8cuda_cub4core6detail13_kernel_agentINS1_8__reduce11ReduceAgentINS0_12zip_iteratorIN4cuda3std3__45tupleIJNS0_10device_ptrIdEENS0_17counting_iteratorIlNS0_11use_defaultESF_SF_EEEEEEEPNSB_IJdlEEESJ_iNS1_9__extrema9arg_max_fIdl10ComparatorEEEEJSI_SK_iN3cub18CUB_300001_SM_100013GridEvenShareIiEENSR_9GridQueueIjEESO_EEEvDpT0_
.visible .entry _ZN6thrust24THRUST_300001_SM_1000_NS8cuda_cub4core6detail13_kernel_agentINS1_8__reduce11ReduceAgentINS0_12zip_iteratorIN4cuda3std3__45tupleIJNS0_10device_ptrIdEENS0_17counting_iteratorIlNS0_11use_defaultESF_SF_EEEEEEEPNSB_IJdlEEESJ_iNS1_9__extrema9arg_max_fIdl10ComparatorEEEEJSI_SK_iN3cub18CUB_300001_SM_100013GridEvenShareIiEENSR_9GridQueueIjEESO_EEEvDpT0_(
	.param .align 8 .b8 _ZN6thrust24THRUST_300001_SM_1000_NS8cuda_cub4core6detail13_kernel_agentINS1_8__reduce11ReduceAgentINS0_12zip_iteratorIN4cuda3std3__45tupleIJNS0_10device_ptrIdEENS0_17counting_iteratorIlNS0_11use_defaultESF_SF_EEEEEEEPNSB_IJdlEEESJ_iNS1_9__extrema9arg_max_fIdl10ComparatorEEEEJSI_SK_iN3cub18CUB_300001_SM_100013GridEvenShareIiEENSR_9GridQueueIjEESO_EEEvDpT0__param_0[16],
	.param .u64 .ptr .align 1 _ZN6thrust24THRUST_300001_SM_1000_NS8cuda_cub4core6detail13_kernel_agentINS1_8__reduce11ReduceAgentINS0_12zip_iteratorIN4cuda3std3__45tupleIJNS0_10device_ptrIdEENS0_17counting_iteratorIlNS0_11use_defaultESF_SF_EEEEEEEPNSB_IJdlEEESJ_iNS1_9__extrema9arg_max_fIdl10ComparatorEEEEJSI_SK_iN3cub18CUB_300001_SM_100013GridEvenShareIiEENSR_9GridQueueIjEESO_EEEvDpT0__param_1,
	.param .u32 _ZN6thrust24THRUST_300001_SM_1000_NS8cuda_cub4core6detail13_kernel_agentINS1_8__reduce11ReduceAgentINS0_12zip_iteratorIN4cuda3std3__45tupleIJNS0_10device_ptrIdEENS0_17counting_iteratorIlNS0_11use_defaultESF_SF_EEEEEEEPNSB_IJdlEEESJ_iNS1_9__extrema9arg_max_fIdl10ComparatorEEEEJSI_SK_iN3cub18CUB_300001_SM_100013GridEvenShareIiEENSR_9GridQueueIjEESO_EEEvDpT0__param_2,
	.param .align 4 .b8 _ZN6thrust24THRUST_300001_SM_1000_NS8cuda_cub4core6detail13_kernel_agentINS1_8__reduce11ReduceAgentINS0_12zip_iteratorIN4cuda3std3__45tupleIJNS0_10device_ptrIdEENS0_17counting_iteratorIlNS0_11use_defaultESF_SF_EEEEEEEPNSB_IJdlEEESJ_iNS1_9__extrema9arg_max_fIdl10ComparatorEEEEJSI_SK_iN3cub18CUB_300001_SM_100013GridEvenShareIiEENSR_9GridQueueIjEESO_EEEvDpT0__param_3[40],
	.param .align 8 .b8 _ZN6thrust24THRUST_300001_SM_1000_NS8cuda_cub4core6detail13_kernel_agentINS1_8__reduce11ReduceAgentINS0_12zip_iteratorIN4cuda3std3__45tupleIJNS0_10device_ptrIdEENS0_17counting_iteratorIlNS0_11use_defaultESF_SF_EEEEEEEPNSB_IJdlEEESJ_iNS1_9__extrema9arg_max_fIdl10ComparatorEEEEJSI_SK_iN3cub18CUB_300001_SM_100013GridEvenShareIiEENSR_9GridQueueIjEESO_EEEvDpT0__param_4[8],
	.param .align 1 .b8 _ZN6thrust24THRUST_300001_SM_1000_NS8cuda_cub4core6detail13_kernel_agentINS1_8__reduce11ReduceAgentINS0_12zip_iteratorIN4cuda3std3__45tupleIJNS0_10device_ptrIdEENS0_17counting_iteratorIlNS0_11use_defaultESF_SF_EEEEEEEPNSB_IJdlEEESJ_iNS1_9__extrema9arg_max_fIdl10ComparatorEEEEJSI_SK_iN3cub18CUB_300001_SM_100013GridEvenShareIiEENSR_9GridQueueIjEESO_EEEvDpT0__param_5[1]
)
.maxntid 256
{
	.reg .pred 	%p<215>;
	.reg .b32 	%r<437>;
	.reg .b64 	%rd<318>;
	.reg .b64 	%fd<352>;

	ld.param.u64 	%rd3, [_ZN6thrust24THRUST_300001_SM_1000_NS8cuda_cub4core6detail13_kernel_agentINS1_8__reduce11ReduceAgentINS0_12zip_iteratorIN4cuda3std3__45tupleIJNS0_10device_ptrIdEENS0_17counting_iteratorIlNS0_11use_defaultESF_SF_EEEEEEEPNSB_IJdlEEESJ_iNS1_9__extrema9arg_max_fIdl10ComparatorEEEEJSI_SK_iN3cub18CUB_300001_SM_100013GridEvenShareIiEENSR_9GridQueueIjEESO_EEEvDpT0__param_0+8];
	ld.param.u64 	%rd181, [_ZN6thrust24THRUST_300001_SM_1000_NS8cuda_cub4core6detail13_kernel_agentINS1_8__reduce11ReduceAgentINS0_12zip_iteratorIN4cuda3std3__45tupleIJNS0_10device_ptrIdEENS0_17counting_iteratorIlNS0_11use_defaultESF_SF_EEEEEEEPNSB_IJdlEEESJ_iNS1_9__extrema9arg_max_fIdl10ComparatorEEEEJSI_SK_iN3cub18CUB_300001_SM_100013GridEvenShareIiEENSR_9GridQueueIjEESO_EEEvDpT0__param_0];
	ld.param.u64 	%rd182, [_ZN6thrust24THRUST_300001_SM_1000_NS8cuda_cub4core6detail13_kernel_agentINS1_8__reduce11ReduceAgentINS0_12zip_iteratorIN4cuda3std3__45tupleIJNS0_10device_ptrIdEENS0_17counting_iteratorIlNS0_11use_defaultESF_SF_EEEEEEEPNSB_IJdlEEESJ_iNS1_9__extrema9arg_max_fIdl10ComparatorEEEEJSI_SK_iN3cub18CUB_300001_SM_100013GridEvenShareIiEENSR_9GridQueueIjEESO_EEEvDpT0__param_4];
	ld.param.u32 	%r66, [_ZN6thrust24THRUST_300001_SM_1000_NS8cuda_cub4core6detail13_kernel_agentINS1_8__reduce11ReduceAgentINS0_12zip_iteratorIN4cuda3std3__45tupleIJNS0_10device_ptrIdEENS0_17counting_iteratorIlNS0_11use_defaultESF_SF_EEEEEEEPNSB_IJdlEEESJ_iNS1_9__extrema9arg_max_fIdl10ComparatorEEEEJSI_SK_iN3cub18CUB_300001_SM_100013GridEvenShareIiEENSR_9GridQueueIjEESO_EEEvDpT0__param_2];
	cvta.to.global.u64 	%rd1, %rd182;
	cvta.to.global.u64 	%rd2, %rd181;
	mov.u32 	%r1, %ctaid.x;
	mul.lo.s32 	%r2, %r1, 1280;
	mov.u32 	%r67, %nctaid.x;
	mul.lo.s32 	%r3, %r67, 1280;
	add.s32 	%r68, %r2, 1280;
	setp.le.s32 	%p1, %r68, %r66;
	@%p1 bra 	$L__BB5_121;
	sub.s32 	%r4, %r66, %r2;
	mov.u32 	%r5, %tid.x;
	setp.ge.s32 	%p98, %r5, %r4;
	mov.f64 	%fd298, 0d0000000000000000;
	mov.b64 	%rd264, 0;
	mov.u32 	%r420, %r5;
	@%p98 bra 	$L__BB5_3;
	add.s32 	%r190, %r2, %r5;
	cvt.s64.s32 	%rd219, %r190;
	mul.wide.s32 	%rd220, %r190, 8;
	add.s64 	%rd221, %rd2, %rd220;
	add.s64 	%rd264, %rd3, %rd219;
	ld.global.f64 	%fd298, [%rd221];
	add.s32 	%r420, %r5, 256;
$L__BB5_3:
	setp.ge.s32 	%p99, %r420, %r4;
	@%p99 bra 	$L__BB5_25;
	not.b32 	%r191, %r420;
	add.s32 	%r192, %r66, %r191;
	sub.s32 	%r8, %r192, %r2;
	and.b32  	%r193, %r8, 768;
	setp.eq.s32 	%p100, %r193, 768;
	@%p100 bra 	$L__BB5_10;
	add.s32 	%r418, %r420, %r2;
	shr.u32 	%r194, %r8, 8;
	add.s32 	%r195, %r194, 1;
	and.b32  	%r196, %r195, 3;
	neg.s32 	%r417, %r196;
$L__BB5_6:
	.pragma "nounroll";
	mov.u64 	%rd6, %rd264;
	mov.f64 	%fd3, %fd298;
	cvt.s64.s32 	%rd223, %r418;
	add.s64 	%rd7, %rd3, %rd223;
	mul.wide.s32 	%rd224, %r418, 8;
	add.s64 	%rd225, %rd2, %rd224;
	ld.global.f64 	%fd4, [%rd225];
	abs.f64 	%fd5, %fd3;
	abs.f64 	%fd6, %fd4;
	setp.lt.f64 	%p101, %fd5, %fd6;
	mov.u64 	%rd264, %rd7;
	mov.f64 	%fd298, %fd4;
	@%p101 bra 	$L__BB5_9;
	setp.lt.f64 	%p102, %fd6, %fd5;
	mov.u64 	%rd264, %rd6;
	mov.f64 	%fd298, %fd3;
	@%p102 bra 	$L__BB5_9;
	setp.lt.s64 	%p103, %rd6, %rd7;
	min.s64 	%rd264, %rd6, %rd7;
	selp.f64 	%fd298, %fd3, %fd4, %p103;
$L__BB5_9:
	add.s32 	%r420, %r420, 256;
	add.s32 	%r418, %r418, 256;
	add.s32 	%r417, %r417, 1;
	setp.ne.s32 	%p104, %r417, 0;
	@%p104 bra 	$L__BB5_6;
$L__BB5_10:
	setp.lt.u32 	%p105, %r8, 768;
	@%p105 bra 	$L__BB5_25;
	add.s32 	%r421, %r420, %r2;
	add.s32 	%r424, %r421, 256;
	add.s32 	%r423, %r421, 512;
	add.s32 	%r422, %r421, 768;
	add.s64 	%rd12, %rd2, 4096;
$L__BB5_12:
	cvt.s64.s32 	%rd226, %r424;
	add.s64 	%rd14, %rd3, %rd226;
	cvt.s64.s32 	%rd227, %r423;
	add.s64 	%rd15, %rd3, %rd227;
	cvt.s64.s32 	%rd228, %r422;
	add.s64 	%rd16, %rd3, %rd228;
	cvt.s64.s32 	%rd229, %r421;
	mul.wide.s32 	%rd230, %r421, 8;
	add.s64 	%rd17, %rd12, %rd230;
	add.s64 	%rd18, %rd3, %rd229;
	ld.global.f64 	%fd12, [%rd17+-4096];
	abs.f64 	%fd13, %fd298;
	abs.f64 	%fd14, %fd12;
	setp.lt.f64 	%p106, %fd13, %fd14;
	mov.u64 	%rd261, %rd18;
	mov.f64 	%fd295, %fd12;
	@%p106 bra 	$L__BB5_15;
	setp.lt.f64 	%p107, %fd14, %fd13;
	mov.u64 	%rd261, %rd264;
	mov.f64 	%fd295, %fd298;
	@%p107 bra 	$L__BB5_15;
	setp.lt.s64 	%p108, %rd264, %rd18;
	min.s64 	%rd261, %rd264, %rd18;
	selp.f64 	%fd295, %fd298, %fd12, %p108;
$L__BB5_15:
	ld.global.f64 	%fd17, [%rd17+-2048];
	abs.f64 	%fd18, %fd295;
	abs.f64 	%fd19, %fd17;
	setp.lt.f64 	%p109, %fd18, %fd19;
	mov.u64 	%rd262, %rd14;
	mov.f64 	%fd296, %fd17;
	@%p109 bra 	$L__BB5_18;
	setp.lt.f64 	%p110, %fd19, %fd18;
	mov.u64 	%rd262, %rd261;
	mov.f64 	%fd296, %fd295;
	@%p110 bra 	$L__BB5_18;
	setp.lt.s64 	%p111, %rd261, %rd14;
	min.s64 	%rd262, %rd261, %rd14;
	selp.f64 	%fd296, %fd295, %fd17, %p111;
$L__BB5_18:
	ld.global.f64 	%fd22, [%rd17];
	abs.f64 	%fd23, %fd296;
	abs.f64 	%fd24, %fd22;
	setp.lt.f64 	%p112, %fd23, %fd24;
	mov.u64 	%rd263, %rd15;
	mov.f64 	%fd297, %fd22;
	@%p112 bra 	$L__BB5_21;
	setp.lt.f64 	%p113, %fd24, %fd23;
	mov.u64 	%rd263, %rd262;
	mov.f64 	%fd297, %fd296;
	@%p113 bra 	$L__BB5_21;
	setp.lt.s64 	%p114, %rd262, %rd15;
	min.s64 	%rd263, %rd262, %rd15;
	selp.f64 	%fd297, %fd296, %fd22, %p114;
$L__BB5_21:
	ld.global.f64 	%fd27, [%rd17+2048];
	abs.f64 	%fd28, %fd297;
	abs.f64 	%fd29, %fd27;
	setp.lt.f64 	%p115, %fd28, %fd29;
	mov.u64 	%rd264, %rd16;
	mov.f64 	%fd298, %fd27;
	@%p115 bra 	$L__BB5_24;
	setp.lt.f64 	%p116, %fd29, %fd28;
	mov.u64 	%rd264, %rd263;
	mov.f64 	%fd298, %fd297;
	@%p116 bra 	$L__BB5_24;
	setp.lt.s64 	%p117, %rd263, %rd16;
	min.s64 	%rd264, %rd263, %rd16;
	selp.f64 	%fd298, %fd297, %fd27, %p117;
$L__BB5_24:
	add.s32 	%r420, %r420, 1024;
	add.s32 	%r424, %r424, 1024;
	add.s32 	%r423, %r423, 1024;
	add.s32 	%r422, %r422, 1024;
	add.s32 	%r421, %r421, 1024;
	setp.lt.s32 	%p118, %r420, %r4;
	@%p118 bra 	$L__BB5_12;
$L__BB5_25:
	setp.lt.s32 	%p119, %r4, 256;
	@%p119 bra 	$L__BB5_70;
	// begin inline asm
	mov.u32 %r310, %laneid;
	// end inline asm
	mov.b64 	%rd241, %fd298;
	mov.b64 	{%r312, %r317}, %rd241;
	mov.b32 	%r328, 1;
	mov.b32 	%r329, 31;
	mov.b32 	%r330, -1;
	// begin inline asm
	shfl.sync.down.b32 %r311, %r312, %r328, %r329, %r330;
	// end inline asm
	// begin inline asm
	shfl.sync.down.b32 %r316, %r317, %r328, %r329, %r330;
	// end inline asm
	mov.b64 	%rd242, {%r311, %r316};
	mov.b64 	%fd33, %rd242;
	mov.b64 	{%r322, %r327}, %rd264;
	// begin inline asm
	shfl.sync.down.b32 %r321, %r322, %r328, %r329, %r330;
	// end inline asm
	// begin inline asm
	shfl.sync.down.b32 %r326, %r327, %r328, %r329, %r330;
	// end inline asm
	mov.b64 	%rd28, {%r321, %r326};
	setp.gt.s32 	%p171, %r310, 30;
	mov.u64 	%rd266, %rd264;
	mov.f64 	%fd300, %fd298;
	@%p171 bra 	$L__BB5_30;
	abs.f64 	%fd34, %fd298;
	abs.f64 	%fd35, %fd33;
	setp.lt.f64 	%p172, %fd34, %fd35;
	mov.u64 	%rd266, %rd28;
	mov.f64 	%fd300, %fd33;
	@%p172 bra 	$L__BB5_30;
	setp.lt.f64 	%p173, %fd35, %fd34;
	mov.u64 	%rd266, %rd264;
	mov.f64 	%fd300, %fd298;
	@%p173 bra 	$L__BB5_30;
	setp.lt.s64 	%p174, %rd264, %rd28;
	min.s64 	%rd266, %rd264, %rd28;
	selp.f64 	%fd300, %fd298, %fd33, %p174;
$L__BB5_30:
	mov.b64 	%rd243, %fd300;
	mov.b64 	{%r332, %r337}, %rd243;
	mov.b32 	%r348, 2;
	mov.b32 	%r349, 31;
	mov.b32 	%r350, -1;
	// begin inline asm
	shfl.sync.down.b32 %r331, %r332, %r348, %r349, %r350;
	// end inline asm
	// begin inline asm
	shfl.sync.down.b32 %r336, %r337, %r348, %r349, %r350;
	// end inline asm
	mov.b64 	%rd244, {%r331, %r336};
	mov.b64 	%fd38, %rd244;
	mov.b64 	{%r342, %r347}, %rd266;
	// begin inline asm
	shfl.sync.down.b32 %r341, %r342, %r348, %r349, %r350;
	// end inline asm
	// begin inline asm
	shfl.sync.down.b32 %r346, %r347, %r348, %r349, %r350;
	// end inline asm
	mov.b64 	%rd31, {%r341, %r346};
	setp.gt.s32 	%p175, %r310, 29;
	mov.u64 	%rd267, %rd266;
	mov.f64 	%fd301, %fd300;
	@%p175 bra 	$L__BB5_34;
	abs.f64 	%fd39, %fd300;
	abs.f64 	%fd40, %fd38;
	setp.lt.f64 	%p176, %fd39, %fd40;
	mov.u64 	%rd267, %rd31;
	mov.f64 	%fd301, %fd38;
	@%p176 bra 	$L__BB5_34;
	setp.lt.f64 	%p177, %fd40, %fd39;
	mov.u64 	%rd267, %rd266;
	mov.f64 	%fd301, %fd300;
	@%p177 bra 	$L__BB5_34;
	setp.lt.s64 	%p178, %rd266, %rd31;
	min.s64 	%rd267, %rd266, %rd31;
	selp.f64 	%fd301, %fd300, %fd38, %p178;
$L__BB5_34:
	mov.b64 	%rd245, %fd301;
	mov.b64 	{%r352, %r357}, %rd245;
	mov.b32 	%r368, 4;
	mov.b32 	%r369, 31;
	mov.b32 	%r370, -1;
	// begin inline asm
	shfl.sync.down.b32 %r351, %r352, %r368, %r369, %r370;
	// end inline asm
	// begin inline asm
	shfl.sync.down.b32 %r356, %r357, %r368, %r369, %r370;
	// end inline asm
	mov.b64 	%rd246, {%r351, %r356};
	mov.b64 	%fd43, %rd246;
	mov.b64 	{%r362, %r367}, %rd267;
	// begin inline asm
	shfl.sync.down.b32 %r361, %r362, %r368, %r369, %r370;
	// end inline asm
	// begin inline asm
	shfl.sync.down.b32 %r366, %r367, %r368, %r369, %r370;
	// end inline asm
	mov.b64 	%rd34, {%r361, %r366};
	setp.gt.s32 	%p179, %r310, 27;
	mov.u64 	%rd268, %rd267;
	mov.f64 	%fd302, %fd301;
	@%p179 bra 	$L__BB5_38;
	abs.f64 	%fd44, %fd301;
	abs.f64 	%fd45, %fd43;
	setp.lt.f64 	%p180, %fd44, %fd45;
	mov.u64 	%rd268, %rd34;
	mov.f64 	%fd302, %fd43;
	@%p180 bra 	$L__BB5_38;
	setp.lt.f64 	%p181, %fd45, %fd44;
	mov.u64 	%rd268, %rd267;
	mov.f64 	%fd302, %fd301;
	@%p181 bra 	$L__BB5_38;
	setp.lt.s64 	%p182, %rd267, %rd34;
	min.s64 	%rd268, %rd267, %rd34;
	selp.f64 	%fd302, %fd301, %fd43, %p182;
$L__BB5_38:
	mov.b64 	%rd247, %fd302;
	mov.b64 	{%r372, %r377}, %rd247;
	mov.b32 	%r388, 8;
	mov.b32 	%r389, 31;
	mov.b32 	%r390, -1;
	// begin inline asm
	shfl.sync.down.b32 %r371, %r372, %r388, %r389, %r390;
	// end inline asm
	// begin inline asm
	shfl.sync.down.b32 %r376, %r377, %r388, %r389, %r390;
	// end inline asm
	mov.b64 	%rd248, {%r371, %r376};
	mov.b64 	%fd48, %rd248;
	mov.b64 	{%r382, %r387}, %rd268;
	// begin inline asm
	shfl.sync.down.b32 %r381, %r382, %r388, %r389, %r390;
	// end inline asm
	// begin inline asm
	shfl.sync.down.b32 %r386, %r387, %r388, %r389, %r390;
	// end inline asm
	mov.b64 	%rd37, {%r381, %r386};
	setp.gt.s32 	%p183, %r310, 23;
	mov.u64 	%rd269, %rd268;
	mov.f64 	%fd303, %fd302;
	@%p183 bra 	$L__BB5_42;
	abs.f64 	%fd49, %fd302;
	abs.f64 	%fd50, %fd48;
	setp.lt.f64 	%p184, %fd49, %fd50;
	mov.u64 	%rd269, %rd37;
	mov.f64 	%fd303, %fd48;
	@%p184 bra 	$L__BB5_42;
	setp.lt.f64 	%p185, %fd50, %fd49;
	mov.u64 	%rd269, %rd268;
	mov.f64 	%fd303, %fd302;
	@%p185 bra 	$L__BB5_42;
	setp.lt.s64 	%p186, %rd268, %rd37;
	min.s64 	%rd269, %rd268, %rd37;
	selp.f64 	%fd303, %fd302, %fd48, %p186;
$L__BB5_42:
	mov.b64 	%rd249, %fd303;
	mov.b64 	{%r392, %r397}, %rd249;
	mov.b32 	%r408, 16;
	mov.b32 	%r409, 31;
	mov.b32 	%r410, -1;
	// begin inline asm
	shfl.sync.down.b32 %r391, %r392, %r408, %r409, %r410;
	// end inline asm
	// begin inline asm
	shfl.sync.down.b32 %r396, %r397, %r408, %r409, %r410;
	// end inline asm
	mov.b64 	%rd250, {%r391, %r396};
	mov.b64 	%fd53, %rd250;
	mov.b64 	{%r402, %r407}, %rd269;
	// begin inline asm
	shfl.sync.down.b32 %r401, %r402, %r408, %r409, %r410;
	// end inline asm
	// begin inline asm
	shfl.sync.down.b32 %r406, %r407, %r408, %r409, %r410;
	// end inline asm
	mov.b64 	%rd40, {%r401, %r406};
	setp.gt.s32 	%p187, %r310, 15;
	mov.u64 	%rd317, %rd269;
	mov.f64 	%fd351, %fd303;
	@%p187 bra 	$L__BB5_46;
	abs.f64 	%fd54, %fd303;
	abs.f64 	%fd55, %fd53;
	setp.lt.f64 	%p188, %fd54, %fd55;
	mov.u64 	%rd317, %rd40;
	mov.f64 	%fd351, %fd53;
	@%p188 bra 	$L__BB5_46;
	setp.lt.f64 	%p189, %fd55, %fd54;
	mov.u64 	%rd317, %rd269;
	mov.f64 	%fd351, %fd303;
	@%p189 bra 	$L__BB5_46;
	setp.lt.s64 	%p190, %rd269, %rd40;
	min.s64 	%rd317, %rd269, %rd40;
	selp.f64 	%fd351, %fd303, %fd53, %p190;
$L__BB5_46:
	setp.ne.s32 	%p191, %r310, 0;
	@%p191 bra 	$L__BB5_48;
	shr.u32 	%r411, %r5, 1;
	and.b32  	%r412, %r411, 496;
	mov.u32 	%r413, _ZN6thrust24THRUST_300001_SM_1000_NS8cuda_cub4core6detail5shmemE;
	add.s32 	%r414, %r413, %r412;
	st.shared.f64 	[%r414+8], %fd351;
	st.shared.u64 	[%r414+16], %rd317;
$L__BB5_48:
	bar.sync 	0;
	setp.ne.s32 	%p192, %r5, 0;
	@%p192 bra 	$L__BB5_208;
	ld.shared.f64 	%fd58, [_ZN6thrust24THRUST_300001_SM_1000_NS8cuda_cub4core6detail5shmemE+24];
	ld.shared.u64 	%rd43, [_ZN6thrust24THRUST_300001_SM_1000_NS8cuda_cub4core6detail5shmemE+32];
	abs.f64 	%fd59, %fd351;
	abs.f64 	%fd60, %fd58;
	setp.lt.f64 	%p193, %fd59, %fd60;
	mov.u64 	%rd271, %rd43;
	mov.f64 	%fd305, %fd58;
	@%p193 bra 	$L__BB5_52;
	setp.lt.f64 	%p194, %fd60, %fd59;
	mov.u64 	%rd271, %rd317;
	mov.f64 	%fd305, %fd351;
	@%p194 bra 	$L__BB5_52;
	setp.lt.s64 	%p195, %rd317, %rd43;
	min.s64 	%rd271, %rd317, %rd43;
	selp.f64 	%fd305, %fd351, %fd58, %p195;
$L__BB5_52:
	ld.shared.f64 	%fd63, [_ZN6thrust24THRUST_300001_SM_1000_NS8cuda_cub4core6detail5shmemE+40];
	ld.shared.u64 	%rd46, [_ZN6thrust24THRUST_300001_SM_1000_NS8cuda_cub4core6detail5shmemE+48];
	abs.f64 	%fd64, %fd305;
	abs.f64 	%fd65, %fd63;
	setp.lt.f64 	%p196, %fd64, %fd65;
	mov.u64 	%rd272, %rd46;
	mov.f64 	%fd306, %fd63;
	@%p196 bra 	$L__BB5_55;
	setp.lt.f64 	%p197, %fd65, %fd64;
	mov.u64 	%rd272, %rd271;
	mov.f64 	%fd306, %fd305;
	@%p197 bra 	$L__BB5_55;
	setp.lt.s64 	%p198, %rd271, %rd46;
	min.s64 	%rd272, %rd271, %rd46;
	selp.f64 	%fd306, %fd305, %fd63, %p198;
$L__BB5_55:
	ld.shared.f64 	%fd68, [_ZN6thrust24THRUST_300001_SM_1000_NS8cuda_cub4core6detail5shmemE+56];
	ld.shared.u64 	%rd49, [_ZN6thrust24THRUST_300001_SM_1000_NS8cuda_cub4core6detail5shmemE+64];
	abs.f64 	%fd69, %fd306;
	abs.f64 	%fd70, %fd68;
	setp.lt.f64 	%p199, %fd69, %fd70;
	mov.u64 	%rd273, %rd49;
	mov.f64 	%fd307, %fd68;
	@%p199 bra 	$L__BB5_58;
	setp.lt.f64 	%p200, %fd70, %fd69;
	mov.u64 	%rd273, %rd272;
	mov.f64 	%fd307, %fd306;
	@%p200 bra 	$L__BB5_58;
	setp.lt.s64 	%p201, %rd272, %rd49;
	min.s64 	%rd273, %rd272, %rd49;
	selp.f64 	%fd307, %fd306, %fd68, %p201;
$L__BB5_58:
	ld.shared.f64 	%fd73, [_ZN6thrust24THRUST_300001_SM_1000_NS8cuda_cub4core6detail5shmemE+72];
	ld.shared.u64 	%rd52, [_ZN6thrust24THRUST_300001_SM_1000_NS8cuda_cub4core6detail5shmemE+80];
	abs.f64 	%fd74, %fd307;
	abs.f64 	%fd75, %fd73;
	setp.lt.f64 	%p202, %fd74, %fd75;
	mov.u64 	%rd274, %rd52;
	mov.f64 	%fd308, %fd73;
	@%p202 bra 	$L__BB5_61;
	setp.lt.f64 	%p203, %fd75, %fd74;
	mov.u64 	%rd274, %rd273;
	mov.f64 	%fd308, %fd307;
	@%p203 bra 	$L__BB5_61;
	setp.lt.s64 	%p204, %rd273, %rd52;
	min.s64 	%rd274, %rd273, %rd52;
	selp.f64 	%fd308, %fd307, %fd73, %p204;
$L__BB5_61:
	ld.shared.f64 	%fd78, [_ZN6thrust24THRUST_300001_SM_1000_NS8cuda_cub4core6detail5shmemE+88];
	ld.shared.u64 	%rd55, [_ZN6thrust24THRUST_300001_SM_1000_NS8cuda_cub4core6detail5shmemE+96];
	abs.f64 	%fd79, %fd308;
	abs.f64 	%fd80, %fd78;
	setp.lt.f64 	%p205, %fd79, %fd80;
	mov.u64 	%rd275, %rd55;
	mov.f64 	%fd309, %fd78;
	@%p205 bra 	$L__BB5_64;
	setp.lt.f64 	%p206, %fd80, %fd79;
	mov.u64 	%rd275, %rd274;
	mov.f64 	%fd309, %fd308;
	@%p206 bra 	$L__BB5_64;
	setp.lt.s64 	%p207, %rd274, %rd55;
	min.s64 	%rd275, %rd274, %rd55;
	selp.f64 	%fd309, %fd308, %fd78, %p207;
$L__BB5_64:
	ld.shared.f64 	%fd83, [_ZN6thrust24THRUST_300001_SM_1000_NS8cuda_cub4core6detail5shmemE+104];
	ld.shared.u64 	%rd58, [_ZN6thrust24THRUST_300001_SM_1000_NS8cuda_cub4core6detail5shmemE+112];
	abs.f64 	%fd84, %fd309;
	abs.f64 	%fd85, %fd83;
	setp.lt.f64 	%p208, %fd84, %fd85;
	mov.u64 	%rd276, %rd58;
	mov.f64 	%fd310, %fd83;
	@%p208 bra 	$L__BB5_67;
	setp.lt.f64 	%p209, %fd85, %fd84;
	mov.u64 	%rd276, %rd275;
	mov.f64 	%fd310, %fd309;
	@%p209 bra 	$L__BB5_67;
	setp.lt.s64 	%p210, %rd275, %rd58;
	min.s64 	%rd276, %rd275, %rd58;
	selp.f64 	%fd310, %fd309, %fd83, %p210;
$L__BB5_67:
	ld.shared.f64 	%fd88, [_ZN6thrust24THRUST_300001_SM_1000_NS8cuda_cub4core6detail5shmemE+120];
	ld.shared.u64 	%rd61, [_ZN6thrust24THRUST_300001_SM_1000_NS8cuda_cub4core6detail5shmemE+128];
	abs.f64 	%fd89, %fd310;
	abs.f64 	%fd90, %fd88;
	setp.lt.f64 	%p211, %fd89, %fd90;
	mov.u64 	%rd317, %rd61;
	mov.f64 	%fd351, %fd88;
	@%p211 bra 	$L__BB5_208;
	setp.lt.f64 	%p212, %fd90, %fd89;
	mov.u64 	%rd317, %rd276;
	mov.f64 	%fd351, %fd310;
	@%p212 bra 	$L__BB5_208;
	setp.lt.s64 	%p213, %rd276, %rd61;
	min.s64 	%rd317, %rd276, %rd61;
	selp.f64 	%fd351, %fd310, %fd88, %p213;
	bra.uni 	$L__BB5_208;
$L__BB5_70:
	// begin inline asm
	mov.u32 %r197, %laneid;
	// end inline asm
	and.b32  	%r218, %r5, 992;
	add.s32 	%r219, %r218, 32;
	setp.gt.s32 	%p120, %r219, %r4;
	not.b32 	%r220, %r218;
	add.s32 	%r221, %r4, %r220;
	selp.b32 	%r216, %r221, 31, %p120;
	mov.b64 	%rd231, %fd298;
	mov.b64 	{%r199, %r204}, %rd231;
	mov.b32 	%r215, 1;
	mov.b32 	%r217, -1;
	// begin inline asm
	shfl.sync.down.b32 %r198, %r199, %r215, %r216, %r217;
	// end inline asm
	// begin inline asm
	shfl.sync.down.b32 %r203, %r204, %r215, %r216, %r217;
	// end inline asm
	mov.b64 	%rd232, {%r198, %r203};
	mov.b64 	%fd92, %rd232;
	mov.b64 	{%r209, %r214}, %rd264;
	// begin inline asm
	shfl.sync.down.b32 %r208, %r209, %r215, %r216, %r217;
	// end inline asm
	// begin inline asm
	shfl.sync.down.b32 %r213, %r214, %r215, %r216, %r217;
	// end inline asm
	mov.b64 	%rd63, {%r208, %r213};
	setp.ge.s32 	%p121, %r197, %r216;
	mov.u64 	%rd277, %rd264;
	mov.f64 	%fd311, %fd298;
	@%p121 bra 	$L__BB5_74;
	abs.f64 	%fd93, %fd298;
	abs.f64 	%fd94, %fd92;
	setp.lt.f64 	%p122, %fd93, %fd94;
	mov.u64 	%rd277, %rd63;
	mov.f64 	%fd311, %fd92;
	@%p122 bra 	$L__BB5_74;
	setp.lt.f64 	%p123, %fd94, %fd93;
	mov.u64 	%rd277, %rd264;
	mov.f64 	%fd311, %fd298;
	@%p123 bra 	$L__BB5_74;
	setp.lt.s64 	%p124, %rd264, %rd63;
	min.s64 	%rd277, %rd264, %rd63;
	selp.f64 	%fd311, %fd298, %fd92, %p124;
$L__BB5_74:
	mov.b64 	%rd233, %fd311;
	mov.b64 	{%r223, %r228}, %rd233;
	mov.b32 	%r239, 2;
	mov.b32 	%r241, -1;
	// begin inline asm
	shfl.sync.down.b32 %r222, %r223, %r239, %r216, %r241;
	// end inline asm
	// begin inline asm
	shfl.sync.down.b32 %r227, %r228, %r239, %r216, %r241;
	// end inline asm
	mov.b64 	%rd234, {%r222, %r227};
	mov.b64 	%fd97, %rd234;
	mov.b64 	{%r233, %r238}, %rd277;
	// begin inline asm
	shfl.sync.down.b32 %r232, %r233, %r239, %r216, %r241;
	// end inline asm
	// begin inline asm
	shfl.sync.down.b32 %r237, %r238, %r239, %r216, %r241;
	// end inline asm
	mov.b64 	%rd66, {%r232, %r237};
	add.s32 	%r242, %r197, 2;
	setp.gt.s32 	%p125, %r242, %r216;
	mov.u64 	%rd278, %rd277;
	mov.f64 	%fd312, %fd311;
	@%p125 bra 	$L__BB5_78;
	abs.f64 	%fd98, %fd311;
	abs.f64 	%fd99, %fd97;
	setp.lt.f64 	%p126, %fd98, %fd99;
	mov.u64 	%rd278, %rd66;
	mov.f64 	%fd312, %fd97;
	@%p126 bra 	$L__BB5_78;
	setp.lt.f64 	%p127, %fd99, %fd98;
	mov.u64 	%rd278, %rd277;
	mov.f64 	%fd312, %fd311;
	@%p127 bra 	$L__BB5_78;
	setp.lt.s64 	%p128, %rd277, %rd66;
	min.s64 	%rd278, %rd277, %rd66;
	selp.f64 	%fd312, %fd311, %fd97, %p128;
$L__BB5_78:
	mov.b64 	%rd235, %fd312;
	mov.b64 	{%r244, %r249}, %rd235;
	mov.b32 	%r260, 4;
	mov.b32 	%r262, -1;
	// begin inline asm
	shfl.sync.down.b32 %r243, %r244, %r260, %r216, %r262;
	// end inline asm
	// begin inline asm
	shfl.sync.down.b32 %r248, %r249, %r260, %r216, %r262;
	// end inline asm
	mov.b64 	%rd236, {%r243, %r248};
	mov.b64 	%fd102, %rd236;
	mov.b64 	{%r254, %r259}, %rd278;
	// begin inline asm
	shfl.sync.down.b32 %r253, %r254, %r260, %r216, %r262;
	// end inline asm
	// begin inline asm
	shfl.sync.down.b32 %r258, %r259, %r260, %r216, %r262;
	// end inline asm
	mov.b64 	%rd69, {%r253, %r258};
	add.s32 	%r263, %r197, 4;
	setp.gt.s32 	%p129, %r263, %r216;
	mov.u64 	%rd279, %rd278;
	mov.f64 	%fd313, %fd312;
	@%p129 bra 	$L__BB5_82;
	abs.f64 	%fd103, %fd312;
	abs.f64 	%fd104, %fd102;
	setp.lt.f64 	%p130, %fd103, %fd104;
	mov.u64 	%rd279, %rd69;
	mov.f64 	%fd313, %fd102;
	@%p130 bra 	$L__BB5_82;
	setp.lt.f64 	%p131, %fd104, %fd103;
	mov.u64 	%rd279, %rd278;
	mov.f64 	%fd313, %fd312;
	@%p131 bra 	$L__BB5_82;
	setp.lt.s64 	%p132, %rd278, %rd69;
	min.s64 	%rd279, %rd278, %rd69;
	selp.f64 	%fd313, %fd312, %fd102, %p132;
$L__BB5_82:
	mov.b64 	%rd237, %fd313;
	mov.b64 	{%r265, %r270}, %rd237;
	mov.b32 	%r281, 8;
	mov.b32 	%r283, -1;
	// begin inline asm
	shfl.sync.down.b32 %r264, %r265, %r281, %r216, %r283;
	// end inline asm
	// begin inline asm
	shfl.sync.down.b32 %r269, %r270, %r281, %r216, %r283;
	// end inline asm
	mov.b64 	%rd238, {%r264, %r269};
	mov.b64 	%fd107, %rd238;
	mov.b64 	{%r275, %r280}, %rd279;
	// begin inline asm
	shfl.sync.down.b32 %r274, %r275, %r281, %r216, %r283;
	// end inline asm
	// begin inline asm
	shfl.sync.down.b32 %r279, %r280, %r281, %r216, %r283;
	// end inline asm
	mov.b64 	%rd72, {%r274, %r279};
	add.s32 	%r284, %r197, 8;
	setp.gt.s32 	%p133, %r284, %r216;
	mov.u64 	%rd280, %rd279;
	mov.f64 	%fd314, %fd313;
	@%p133 bra 	$L__BB5_86;
	abs.f64 	%fd108, %fd313;
	abs.f64 	%fd109, %fd107;
	setp.lt.f64 	%p134, %fd108, %fd109;
	mov.u64 	%rd280, %rd72;
	mov.f64 	%fd314, %fd107;
	@%p134 bra 	$L__BB5_86;
	setp.lt.f64 	%p135, %fd109, %fd108;
	mov.u64 	%rd280, %rd279;
	mov.f64 	%fd314, %fd313;
	@%p135 bra 	$L__BB5_86;
	setp.lt.s64 	%p136, %rd279, %rd72;
	min.s64 	%rd280, %rd279, %rd72;
	selp.f64 	%fd314, %fd313, %fd107, %p136;
$L__BB5_86:
	mov.b64 	%rd239, %fd314;
	mov.b64 	{%r286, %r291}, %rd239;
	mov.b32 	%r302, 16;
	mov.b32 	%r304, -1;
	// begin inline asm
	shfl.sync.down.b32 %r285, %r286, %r302, %r216, %r304;
	// end inline asm
	// begin inline asm
	shfl.sync.down.b32 %r290, %r291, %r302, %r216, %r304;
	// end inline asm
	mov.b64 	%rd240, {%r285, %r290};
	mov.b64 	%fd112, %rd240;
	mov.b64 	{%r296, %r301}, %rd280;
	// begin inline asm
	shfl.sync.down.b32 %r295, %r296, %r302, %r216, %r304;
	// end inline asm
	// begin inline asm
	shfl.sync.down.b32 %r300, %r301, %r302, %r216, %r304;
	// end inline asm
	mov.b64 	%rd75, {%r295, %r300};
	add.s32 	%r305, %r197, 16;
	setp.gt.s32 	%p137, %r305, %r216;
	mov.u64 	%rd317, %rd280;
	mov.f64 	%fd351, %fd314;
	@%p137 bra 	$L__BB5_90;
	abs.f64 	%fd113, %fd314;
	abs.f64 	%fd114, %fd112;
	setp.lt.f64 	%p138, %fd113, %fd114;
	mov.u64 	%rd317, %rd75;
	mov.f64 	%fd351, %fd112;
	@%p138 bra 	$L__BB5_90;
	setp.lt.f64 	%p139, %fd114, %fd113;
	mov.u64 	%rd317, %rd280;
	mov.f64 	%fd351, %fd314;
	@%p139 bra 	$L__BB5_90;
	setp.lt.s64 	%p140, %rd280, %rd75;
	min.s64 	%rd317, %rd280, %rd75;
	selp.f64 	%fd351, %fd314, %fd112, %p140;
$L__BB5_90:
	setp.ne.s32 	%p141, %r197, 0;
	@%p141 bra 	$L__BB5_92;
	shr.u32 	%r306, %r5, 1;
	and.b32  	%r307, %r306, 496;
	mov.u32 	%r308, _ZN6thrust24THRUST_300001_SM_1000_NS8cuda_cub4core6detail5shmemE;
	add.s32 	%r309, %r308, %r307;
	st.shared.f64 	[%r309+8], %fd351;
	st.shared.u64 	[%r309+16], %rd317;
$L__BB5_92:
	bar.sync 	0;
	setp.ne.s32 	%p142, %r5, 0;
	@%p142 bra 	$L__BB5_208;
	setp.lt.s32 	%p143, %r4, 33;
	mov.f64 	%fd316, %fd351;
	mov.u64 	%rd282, %rd317;
	@%p143 bra 	$L__BB5_97;
	ld.shared.f64 	%fd117, [_ZN6thrust24THRUST_300001_SM_1000_NS8cuda_cub4core6detail5shmemE+24];
	ld.shared.u64 	%rd78, [_ZN6thrust24THRUST_300001_SM_1000_NS8cuda_cub4core6detail5shmemE+32];
	abs.f64 	%fd118, %fd351;
	abs.f64 	%fd119, %fd117;
	setp.lt.f64 	%p144, %fd118, %fd119;
	mov.f64 	%fd316, %fd117;
	mov.u64 	%rd282, %rd78;
	@%p144 bra 	$L__BB5_97;
	setp.lt.f64 	%p145, %fd119, %fd118;
	mov.f64 	%fd316, %fd351;
	mov.u64 	%rd282, %rd317;
	@%p145 bra 	$L__BB5_97;
	setp.lt.s64 	%p146, %rd317, %rd78;
	min.s64 	%rd282, %rd317, %rd78;
	selp.f64 	%fd316, %fd351, %fd117, %p146;
$L__BB5_97:
	setp.lt.s32 	%p147, %r4, 65;
	mov.f64 	%fd317, %fd316;
	mov.u64 	%rd283, %rd282;
	@%p147 bra 	$L__BB5_101;
	ld.shared.f64 	%fd122, [_ZN6thrust24THRUST_300001_SM_1000_NS8cuda_cub4core6detail5shmemE+40];
	ld.shared.u64 	%rd81, [_ZN6thrust24THRUST_300001_SM_1000_NS8cuda_cub4core6detail5shmemE+48];
	abs.f64 	%fd123, %fd316;
	abs.f64 	%fd124, %fd122;
	setp.lt.f64 	%p148, %fd123, %fd124;
	mov.f64 	%fd317, %fd122;
	mov.u64 	%rd283, %rd81;
	@%p148 bra 	$L__BB5_101;
	setp.lt.f64 	%p149, %fd124, %fd123;
	mov.f64 	%fd317, %fd316;
	mov.u64 	%rd283, %rd282;
	@%p149 bra 	$L__BB5_101;
	setp.lt.s64 	%p150, %rd282, %rd81;
	selp.f64 	%fd317, %fd316, %fd122, %p150;
	min.s64 	%rd283, %rd282, %rd81;
$L__BB5_101:
	setp.lt.s32 	%p151, %r4, 97;
	mov.f64 	%fd318, %fd317;
	mov.u64 	%rd284, %rd283;
	@%p151 bra 	$L__BB5_105;
	ld.shared.f64 	%fd127, [_ZN6thrust24THRUST_300001_SM_1000_NS8cuda_cub4core6detail5shmemE+56];
	ld.shared.u64 	%rd84, [_ZN6thrust24THRUST_300001_SM_1000_NS8cuda_cub4core6detail5shmemE+64];
	abs.f64 	%fd128, %fd317;
	abs.f64 	%fd129, %fd127;
	setp.lt.f64 	%p152, %fd128, %fd129;
	mov.f64 	%fd318, %fd127;
	mov.u64 	%rd284, %rd84;
	@%p152 bra 	$L__BB5_105;
	setp.lt.f64 	%p153, %fd129, %fd128;
	mov.f64 	%fd318, %fd317;
	mov.u64 	%rd284, %rd283;
	@%p153 bra 	$L__BB5_105;
	setp.lt.s64 	%p154, %rd283, %rd84;
	selp.f64 	%fd318, %fd317, %fd127, %p154;
	min.s64 	%rd284, %rd283, %rd84;
$L__BB5_105:
	setp.lt.s32 	%p155, %r4, 129;
	mov.f64 	%fd319, %fd318;
	mov.u64 	%rd285, %rd284;
	@%p155 bra 	$L__BB5_109;
	ld.shared.f64 	%fd132, [_ZN6thrust24THRUST_300001_SM_1000_NS8cuda_cub4core6detail5shmemE+72];
	ld.shared.u64 	%rd87, [_ZN6thrust24THRUST_300001_SM_1000_NS8cuda_cub4core6detail5shmemE+80];
	abs.f64 	%fd133, %fd318;
	abs.f64 	%fd134, %fd132;
	setp.lt.f64 	%p156, %fd133, %fd134;
	mov.f64 	%fd319, %fd132;
	mov.u64 	%rd285, %rd87;
	@%p156 bra 	$L__BB5_109;
	setp.lt.f64 	%p157, %fd134, %fd133;
	mov.f64 	%fd319, %fd318;
	mov.u64 	%rd285, %rd284;
	@%p157 bra 	$L__BB5_109;
	setp.lt.s64 	%p158, %rd284, %rd87;
	selp.f64 	%fd319, %fd318, %fd132, %p158;
	min.s64 	%rd285, %rd284, %rd87;
$L__BB5_109:
	setp.lt.s32 	%p159, %r4, 161;
	mov.f64 	%fd320, %fd319;
	mov.u64 	%rd286, %rd285;
	@%p159 bra 	$L__BB5_113;
	ld.shared.f64 	%fd137, [_ZN6thrust24THRUST_300001_SM_1000_NS8cuda_cub4core6detail5shmemE+88];
	ld.shared.u64 	%rd90, [_ZN6thrust24THRUST_300001_SM_1000_NS8cuda_cub4core6detail5shmemE+96];
	abs.f64 	%fd138, %fd319;
	abs.f64 	%fd139, %fd137;
	setp.lt.f64 	%p160, %fd138, %fd139;
	mov.f64 	%fd320, %fd137;
	mov.u64 	%rd286, %rd90;
	@%p160 bra 	$L__BB5_113;
	setp.lt.f64 	%p161, %fd139, %fd138;
	mov.f64 	%fd320, %fd319;
	mov.u64 	%rd286, %rd285;
	@%p161 bra 	$L__BB5_113;
	setp.lt.s64 	%p162, %rd285, %rd90;
	selp.f64 	%fd320, %fd319, %fd137, %p162;
	min.s64 	%rd286, %rd285, %rd90;
$L__BB5_113:
	setp.lt.s32 	%p163, %r4, 193;
	mov.f64 	%fd321, %fd320;
	mov.u64 	%rd287, %rd286;
	@%p163 bra 	$L__BB5_117;
	ld.shared.f64 	%fd142, [_ZN6thrust24THRUST_300001_SM_1000_NS8cuda_cub4core6detail5shmemE+104];
	ld.shared.u64 	%rd93, [_ZN6thrust24THRUST_300001_SM_1000_NS8cuda_cub4core6detail5shmemE+112];
	abs.f64 	%fd143, %fd320;
	abs.f64 	%fd144, %fd142;
	setp.lt.f64 	%p164, %fd143, %fd144;
	mov.f64 	%fd321, %fd142;
	mov.u64 	%rd287, %rd93;
	@%p164 bra 	$L__BB5_117;
	setp.lt.f64 	%p165, %fd144, %fd143;
	mov.f64 	%fd321, %fd320;
	mov.u64 	%rd287, %rd286;
	@%p165 bra 	$L__BB5_117;
	setp.lt.s64 	%p166, %rd286, %rd93;
	selp.f64 	%fd321, %fd320, %fd142, %p166;
	min.s64 	%rd287, %rd286, %rd93;
$L__BB5_117:
	setp.lt.s32 	%p167, %r4, 225;
	mov.u64 	%rd317, %rd287;
	mov.f64 	%fd351, %fd321;
	@%p167 bra 	$L__BB5_208;
	ld.shared.f64 	%fd147, [_ZN6thrust24THRUST_300001_SM_1000_NS8cuda_cub4core6detail5shmemE+120];
	ld.shared.u64 	%rd96, [_ZN6thrust24THRUST_300001_SM_1000_NS8cuda_cub4core6detail5shmemE+128];
	abs.f64 	%fd148, %fd321;
	abs.f64 	%fd149, %fd147;
	setp.lt.f64 	%p168, %fd148, %fd149;
	mov.u64 	%rd317, %rd96;
	mov.f64 	%fd351, %fd147;
	@%p168 bra 	$L__BB5_208;
	setp.lt.f64 	%p169, %fd149, %fd148;
	mov.u64 	%rd317, %rd287;
	mov.f64 	%fd351, %fd321;
	@%p169 bra 	$L__BB5_208;
	setp.lt.s64 	%p170, %rd287, %rd96;
	selp.f64 	%fd351, %fd321, %fd147, %p170;
	min.s64 	%rd317, %rd287, %rd96;
	bra.uni 	$L__BB5_208;
$L__BB5_121:
	mov.u32 	%r35, %tid.x;
	cvt.s64.s32 	%rd183, %r2;
	add.s64 	%rd98, %rd3, %rd183;
	cvt.u64.u32 	%rd99, %r35;
	add.s64 	%rd184, %rd99, %rd183;
	shl.b64 	%rd185, %rd184, 3;
	add.s64 	%rd186, %rd2, %rd185;
	ld.global.f64 	%fd274, [%rd186];
	add.s32 	%r69, %r35, 256;
	cvt.u64.u32 	%rd187, %r69;
	ld.global.f64 	%fd275, [%rd186+2048];
	add.s32 	%r70, %r35, 512;
	cvt.u64.u32 	%rd188, %r70;
	ld.global.f64 	%fd276, [%rd186+4096];
	add.s32 	%r71, %r35, 768;
	cvt.u64.u32 	%rd189, %r71;
	ld.global.f64 	%fd277, [%rd186+6144];
	or.b32  	%r72, %r35, 1024;
	cvt.u64.u32 	%rd100, %r72;
	add.s64 	%rd305, %rd98, %rd100;
	ld.global.f64 	%fd339, [%rd186+8192];
	abs.f64 	%fd278, %fd274;
	abs.f64 	%fd279, %fd275;
	setp.geu.f64 	%p2, %fd278, %fd279;
	selp.f64 	%fd280, %fd274, %fd275, %p2;
	selp.b64 	%rd190, %rd99, %rd187, %p2;
	abs.f64 	%fd281, %fd280;
	abs.f64 	%fd282, %fd276;
	setp.geu.f64 	%p3, %fd281, %fd282;
	selp.f64 	%fd283, %fd280, %fd276, %p3;
	selp.b64 	%rd191, %rd190, %rd188, %p3;
	abs.f64 	%fd284, %fd283;
	abs.f64 	%fd285, %fd277;
	setp.geu.f64 	%p4, %fd284, %fd285;
	selp.f64 	%fd152, %fd283, %fd277, %p4;
	selp.b64 	%rd102, %rd191, %rd189, %p4;
	abs.f64 	%fd153, %fd152;
	abs.f64 	%fd154, %fd339;
	setp.lt.f64 	%p5, %fd153, %fd154;
	@%p5 bra 	$L__BB5_123;
	setp.lt.f64 	%p6, %fd154, %fd153;
	setp.lt.u64 	%p7, %rd102, %rd100;
	or.pred  	%p8, %p6, %p7;
	selp.f64 	%fd339, %fd152, %fd339, %p8;
	add.s64 	%rd194, %rd98, %rd102;
	selp.b64 	%rd305, %rd194, %rd305, %p8;
$L__BB5_123:
	setp.le.s32 	%p9, %r66, %r3;
	@%p9 bra 	$L__BB5_164;
	setp.ne.s32 	%p10, %r35, 0;
	@%p10 bra 	$L__BB5_126;
	atom.global.add.u32 	%r73, [%rd1+4], 1280;
	add.s32 	%r74, %r73, %r3;
	st.shared.u32 	[_ZN6thrust24THRUST_300001_SM_1000_NS8cuda_cub4core6detail5shmemE+152], %r74;
$L__BB5_126:
	bar.sync 	0;
	ld.shared.u32 	%r427, [_ZN6thrust24THRUST_300001_SM_1000_NS8cuda_cub4core6detail5shmemE+152];
	add.s32 	%r75, %r427, 1280;
	setp.gt.s32 	%p11, %r75, %r66;
	@%p11 bra 	$L__BB5_141;
	mov.f64 	%fd323, %fd339;
	mov.u64 	%rd289, %rd305;
$L__BB5_128:
	cvt.s64.s32 	%rd195, %r427;
	add.s64 	%rd196, %rd99, %rd195;
	shl.b64 	%rd197, %rd196, 3;
	add.s64 	%rd198, %rd2, %rd197;
	add.s64 	%rd290, %rd196, %rd3;
	ld.global.f64 	%fd324, [%rd198];
	add.s64 	%rd291, %rd290, 256;
	ld.global.f64 	%fd325, [%rd198+2048];
	add.s64 	%rd292, %rd290, 512;
	ld.global.f64 	%fd326, [%rd198+4096];
	add.s64 	%rd293, %rd290, 768;
	ld.global.f64 	%fd327, [%rd198+6144];
	add.s64 	%rd305, %rd290, 1024;
	ld.global.f64 	%fd339, [%rd198+8192];
	abs.f64 	%fd163, %fd323;
	abs.f64 	%fd164, %fd324;
	setp.lt.f64 	%p12, %fd163, %fd164;
	@%p12 bra 	$L__BB5_130;
	setp.lt.f64 	%p13, %fd164, %fd163;
	setp.lt.s64 	%p14, %rd289, %rd290;
	or.pred  	%p15, %p13, %p14;
	selp.f64 	%fd324, %fd323, %fd324, %p15;
	selp.b64 	%rd290, %rd289, %rd290, %p15;
$L__BB5_130:
	abs.f64 	%fd167, %fd324;
	abs.f64 	%fd168, %fd325;
	setp.lt.f64 	%p16, %fd167, %fd168;
	@%p16 bra 	$L__BB5_132;
	setp.lt.f64 	%p17, %fd168, %fd167;
	setp.lt.s64 	%p18, %rd290, %rd291;
	or.pred  	%p19, %p17, %p18;
	selp.f64 	%fd325, %fd324, %fd325, %p19;
	selp.b64 	%rd291, %rd290, %rd291, %p19;
$L__BB5_132:
	abs.f64 	%fd171, %fd325;
	abs.f64 	%fd172, %fd326;
	setp.lt.f64 	%p20, %fd171, %fd172;
	@%p20 bra 	$L__BB5_134;
	setp.lt.f64 	%p21, %fd172, %fd171;
	setp.lt.s64 	%p22, %rd291, %rd292;
	or.pred  	%p23, %p21, %p22;
	selp.f64 	%fd326, %fd325, %fd326, %p23;
	selp.b64 	%rd292, %rd291, %rd292, %p23;
$L__BB5_134:
	abs.f64 	%fd175, %fd326;
	abs.f64 	%fd176, %fd327;
	setp.lt.f64 	%p24, %fd175, %fd176;
	@%p24 bra 	$L__BB5_136;
	setp.lt.f64 	%p25, %fd176, %fd175;
	setp.lt.s64 	%p26, %rd292, %rd293;
	or.pred  	%p27, %p25, %p26;
	selp.f64 	%fd327, %fd326, %fd327, %p27;
	selp.b64 	%rd293, %rd292, %rd293, %p27;
$L__BB5_136:
	abs.f64 	%fd179, %fd327;
	abs.f64 	%fd180, %fd339;
	setp.lt.f64 	%p28, %fd179, %fd180;
	@%p28 bra 	$L__BB5_138;
	setp.lt.f64 	%p29, %fd180, %fd179;
	setp.lt.s64 	%p30, %rd293, %rd305;
	or.pred  	%p31, %p29, %p30;
	selp.f64 	%fd339, %fd327, %fd339, %p31;
	selp.b64 	%rd305, %rd293, %rd305, %p31;
$L__BB5_138:
	setp.ne.s32 	%p32, %r35, 0;
	bar.sync 	0;
	@%p32 bra 	$L__BB5_140;
	atom.global.add.u32 	%r76, [%rd1+4], 1280;
	add.s32 	%r77, %r76, %r3;
	st.shared.u32 	[_ZN6thrust24THRUST_300001_SM_1000_NS8cuda_cub4core6detail5shmemE+152], %r77;
$L__BB5_140:
	bar.sync 	0;
	ld.shared.u32 	%r427, [_ZN6thrust24THRUST_300001_SM_1000_NS8cuda_cub4core6detail5shmemE+152];
	add.s32 	%r78, %r427, 1280;
	setp.le.s32 	%p33, %r78, %r66;
	mov.f64 	%fd323, %fd339;
	mov.u64 	%rd289, %rd305;
	@%p33 bra 	$L__BB5_128;
$L__BB5_141:
	setp.le.s32 	%p34, %r66, %r427;
	@%p34 bra 	$L__BB5_164;
	sub.s32 	%r40, %r66, %r427;
	setp.ge.s32 	%p35, %r35, %r40;
	@%p35 bra 	$L__BB5_164;
	not.b32 	%r79, %r35;
	add.s32 	%r80, %r66, %r79;
	sub.s32 	%r41, %r80, %r427;
	and.b32  	%r81, %r41, 768;
	setp.eq.s32 	%p36, %r81, 768;
	mov.u32 	%r431, %r35;
	@%p36 bra 	$L__BB5_149;
	add.s32 	%r429, %r35, %r427;
	shr.u32 	%r82, %r41, 8;
	add.s32 	%r83, %r82, 1;
	and.b32  	%r84, %r83, 3;
	neg.s32 	%r428, %r84;
	mov.u32 	%r431, %r35;
$L__BB5_145:
	.pragma "nounroll";
	mov.u64 	%rd122, %rd305;
	mov.f64 	%fd184, %fd339;
	cvt.s64.s32 	%rd200, %r429;
	add.s64 	%rd123, %rd3, %rd200;
	mul.wide.s32 	%rd201, %r429, 8;
	add.s64 	%rd202, %rd2, %rd201;
	ld.global.f64 	%fd185, [%rd202];
	abs.f64 	%fd186, %fd184;
	abs.f64 	%fd187, %fd185;
	setp.lt.f64 	%p37, %fd186, %fd187;
	mov.f64 	%fd339, %fd185;
	mov.u64 	%rd305, %rd123;
	@%p37 bra 	$L__BB5_148;
	setp.lt.f64 	%p38, %fd187, %fd186;
	mov.f64 	%fd339, %fd184;
	mov.u64 	%rd305, %rd122;
	@%p38 bra 	$L__BB5_148;
	setp.lt.s64 	%p39, %rd122, %rd123;
	selp.f64 	%fd339, %fd184, %fd185, %p39;
	min.s64 	%rd305, %rd122, %rd123;
$L__BB5_148:
	add.s32 	%r431, %r431, 256;
	add.s32 	%r429, %r429, 256;
	add.s32 	%r428, %r428, 1;
	setp.ne.s32 	%p40, %r428, 0;
	@%p40 bra 	$L__BB5_145;
$L__BB5_149:
	setp.lt.u32 	%p41, %r41, 768;
	@%p41 bra 	$L__BB5_164;
	add.s32 	%r432, %r431, %r427;
	add.s32 	%r435, %r432, 256;
	add.s32 	%r434, %r432, 512;
	add.s32 	%r433, %r432, 768;
	add.s64 	%rd128, %rd2, 4096;
$L__BB5_151:
	cvt.s64.s32 	%rd203, %r435;
	add.s64 	%rd130, %rd3, %rd203;
	cvt.s64.s32 	%rd204, %r434;
	add.s64 	%rd131, %rd3, %rd204;
	cvt.s64.s32 	%rd205, %r433;
	add.s64 	%rd132, %rd3, %rd205;
	cvt.s64.s32 	%rd206, %r432;
	mul.wide.s32 	%rd207, %r432, 8;
	add.s64 	%rd133, %rd128, %rd207;
	add.s64 	%rd134, %rd3, %rd206;
	ld.global.f64 	%fd193, [%rd133+-4096];
	abs.f64 	%fd194, %fd339;
	abs.f64 	%fd195, %fd193;
	setp.lt.f64 	%p42, %fd194, %fd195;
	mov.f64 	%fd335, %fd193;
	mov.u64 	%rd301, %rd134;
	@%p42 bra 	$L__BB5_154;
	setp.lt.f64 	%p43, %fd195, %fd194;
	mov.f64 	%fd335, %fd339;
	mov.u64 	%rd301, %rd305;
	@%p43 bra 	$L__BB5_154;
	setp.lt.s64 	%p44, %rd305, %rd134;
	selp.f64 	%fd335, %fd339, %fd193, %p44;
	min.s64 	%rd301, %rd305, %rd134;
$L__BB5_154:
	ld.global.f64 	%fd198, [%rd133+-2048];
	abs.f64 	%fd199, %fd335;
	abs.f64 	%fd200, %fd198;
	setp.lt.f64 	%p45, %fd199, %fd200;
	mov.f64 	%fd336, %fd198;
	mov.u64 	%rd302, %rd130;
	@%p45 bra 	$L__BB5_157;
	setp.lt.f64 	%p46, %fd200, %fd199;
	mov.f64 	%fd336, %fd335;
	mov.u64 	%rd302, %rd301;
	@%p46 bra 	$L__BB5_157;
	setp.lt.s64 	%p47, %rd301, %rd130;
	selp.f64 	%fd336, %fd335, %fd198, %p47;
	min.s64 	%rd302, %rd301, %rd130;
$L__BB5_157:
	ld.global.f64 	%fd203, [%rd133];
	abs.f64 	%fd204, %fd336;
	abs.f64 	%fd205, %fd203;
	setp.lt.f64 	%p48, %fd204, %fd205;
	mov.f64 	%fd337, %fd203;
	mov.u64 	%rd303, %rd131;
	@%p48 bra 	$L__BB5_160;
	setp.lt.f64 	%p49, %fd205, %fd204;
	mov.f64 	%fd337, %fd336;
	mov.u64 	%rd303, %rd302;
	@%p49 bra 	$L__BB5_160;
	setp.lt.s64 	%p50, %rd302, %rd131;
	selp.f64 	%fd337, %fd336, %fd203, %p50;
	min.s64 	%rd303, %rd302, %rd131;
$L__BB5_160:
	ld.global.f64 	%fd208, [%rd133+2048];
	abs.f64 	%fd209, %fd337;
	abs.f64 	%fd210, %fd208;
	setp.lt.f64 	%p51, %fd209, %fd210;
	mov.f64 	%fd339, %fd208;
	mov.u64 	%rd305, %rd132;
	@%p51 bra 	$L__BB5_163;
	setp.lt.f64 	%p52, %fd210, %fd209;
	mov.f64 	%fd339, %fd337;
	mov.u64 	%rd305, %rd303;
	@%p52 bra 	$L__BB5_163;
	setp.lt.s64 	%p53, %rd303, %rd132;
	selp.f64 	%fd339, %fd337, %fd208, %p53;
	min.s64 	%rd305, %rd303, %rd132;
$L__BB5_163:
	add.s32 	%r431, %r431, 1024;
	add.s32 	%r435, %r435, 1024;
	add.s32 	%r434, %r434, 1024;
	add.s32 	%r433, %r433, 1024;
	add.s32 	%r432, %r432, 1024;
	setp.lt.s32 	%p54, %r431, %r40;
	@%p54 bra 	$L__BB5_151;
$L__BB5_164:
	// begin inline asm
	mov.u32 %r85, %laneid;
	// end inline asm
	mov.b64 	%rd208, %fd339;
	mov.b64 	{%r87, %r92}, %rd208;
	mov.b32 	%r103, 1;
	mov.b32 	%r104, 31;
	mov.b32 	%r105, -1;
	// begin inline asm
	shfl.sync.down.b32 %r86, %r87, %r103, %r104, %r105;
	// end inline asm
	// begin inline asm
	shfl.sync.down.b32 %r91, %r92, %r103, %r104, %r105;
	// end inline asm
	mov.b64 	%rd209, {%r86, %r91};
	mov.b64 	%fd214, %rd209;
	mov.b64 	{%r97, %r102}, %rd305;
	// begin inline asm
	shfl.sync.down.b32 %r96, %r97, %r103, %r104, %r105;
	// end inline asm
	// begin inline asm
	shfl.sync.down.b32 %r101, %r102, %r103, %r104, %r105;
	// end inline asm
	mov.b64 	%rd144, {%r96, %r101};
	setp.gt.s32 	%p55, %r85, 30;
	mov.f64 	%fd340, %fd339;
	mov.u64 	%rd306, %rd305;
	@%p55 bra 	$L__BB5_168;
	abs.f64 	%fd215, %fd339;
	abs.f64 	%fd216, %fd214;
	setp.lt.f64 	%p56, %fd215, %fd216;
	mov.f64 	%fd340, %fd214;
	mov.u64 	%rd306, %rd144;
	@%p56 bra 	$L__BB5_168;
	setp.lt.f64 	%p57, %fd216, %fd215;
	mov.f64 	%fd340, %fd339;
	mov.u64 	%rd306, %rd305;
	@%p57 bra 	$L__BB5_168;
	setp.lt.s64 	%p58, %rd305, %rd144;
	selp.f64 	%fd340, %fd339, %fd214, %p58;
	min.s64 	%rd306, %rd305, %rd144;
$L__BB5_168:
	mov.b64 	%rd210, %fd340;
	mov.b64 	{%r107, %r112}, %rd210;
	mov.b32 	%r123, 2;
	mov.b32 	%r124, 31;
	mov.b32 	%r125, -1;
	// begin inline asm
	shfl.sync.down.b32 %r106, %r107, %r123, %r124, %r125;
	// end inline asm
	// begin inline asm
	shfl.sync.down.b32 %r111, %r112, %r123, %r124, %r125;
	// end inline asm
	mov.b64 	%rd211, {%r106, %r111};
	mov.b64 	%fd219, %rd211;
	mov.b64 	{%r117, %r122}, %rd306;
	// begin inline asm
	shfl.sync.down.b32 %r116, %r117, %r123, %r124, %r125;
	// end inline asm
	// begin inline asm
	shfl.sync.down.b32 %r121, %r122, %r123, %r124, %r125;
	// end inline asm
	mov.b64 	%rd147, {%r116, %r121};
	setp.gt.s32 	%p59, %r85, 29;
	mov.f64 	%fd341, %fd340;
	mov.u64 	%rd307, %rd306;
	@%p59 bra 	$L__BB5_172;
	abs.f64 	%fd220, %fd340;
	abs.f64 	%fd221, %fd219;
	setp.lt.f64 	%p60, %fd220, %fd221;
	mov.f64 	%fd341, %fd219;
	mov.u64 	%rd307, %rd147;
	@%p60 bra 	$L__BB5_172;
	setp.lt.f64 	%p61, %fd221, %fd220;
	mov.f64 	%fd341, %fd340;
	mov.u64 	%rd307, %rd306;
	@%p61 bra 	$L__BB5_172;
	setp.lt.s64 	%p62, %rd306, %rd147;
	selp.f64 	%fd341, %fd340, %fd219, %p62;
	min.s64 	%rd307, %rd306, %rd147;
$L__BB5_172:
	mov.b64 	%rd212, %fd341;
	mov.b64 	{%r127, %r132}, %rd212;
	mov.b32 	%r143, 4;
	mov.b32 	%r144, 31;
	mov.b32 	%r145, -1;
	// begin inline asm
	shfl.sync.down.b32 %r126, %r127, %r143, %r144, %r145;
	// end inline asm
	// begin inline asm
	shfl.sync.down.b32 %r131, %r132, %r143, %r144, %r145;
	// end inline asm
	mov.b64 	%rd213, {%r126, %r131};
	mov.b64 	%fd224, %rd213;
	mov.b64 	{%r137, %r142}, %rd307;
	// begin inline asm
	shfl.sync.down.b32 %r136, %r137, %r143, %r144, %r145;
	// end inline asm
	// begin inline asm
	shfl.sync.down.b32 %r141, %r142, %r143, %r144, %r145;
	// end inline asm
	mov.b64 	%rd150, {%r136, %r141};
	setp.gt.s32 	%p63, %r85, 27;
	mov.f64 	%fd342, %fd341;
	mov.u64 	%rd308, %rd307;
	@%p63 bra 	$L__BB5_176;
	abs.f64 	%fd225, %fd341;
	abs.f64 	%fd226, %fd224;
	setp.lt.f64 	%p64, %fd225, %fd226;
	mov.f64 	%fd342, %fd224;
	mov.u64 	%rd308, %rd150;
	@%p64 bra 	$L__BB5_176;
	setp.lt.f64 	%p65, %fd226, %fd225;
	mov.f64 	%fd342, %fd341;
	mov.u64 	%rd308, %rd307;
	@%p65 bra 	$L__BB5_176;
	setp.lt.s64 	%p66, %rd307, %rd150;
	selp.f64 	%fd342, %fd341, %fd224, %p66;
	min.s64 	%rd308, %rd307, %rd150;
$L__BB5_176:
	mov.b64 	%rd214, %fd342;
	mov.b64 	{%r147, %r152}, %rd214;
	mov.b32 	%r163, 8;
	mov.b32 	%r164, 31;
	mov.b32 	%r165, -1;
	// begin inline asm
	shfl.sync.down.b32 %r146, %r147, %r163, %r164, %r165;
	// end inline asm
	// begin inline asm
	shfl.sync.down.b32 %r151, %r152, %r163, %r164, %r165;
	// end inline asm
	mov.b64 	%rd215, {%r146, %r151};
	mov.b64 	%fd229, %rd215;
	mov.b64 	{%r157, %r162}, %rd308;
	// begin inline asm
	shfl.sync.down.b32 %r156, %r157, %r163, %r164, %r165;
	// end inline asm
	// begin inline asm
	shfl.sync.down.b32 %r161, %r162, %r163, %r164, %r165;
	// end inline asm
	mov.b64 	%rd153, {%r156, %r161};
	setp.gt.s32 	%p67, %r85, 23;
	mov.f64 	%fd343, %fd342;
	mov.u64 	%rd309, %rd308;
	@%p67 bra 	$L__BB5_180;
	abs.f64 	%fd230, %fd342;
	abs.f64 	%fd231, %fd229;
	setp.lt.f64 	%p68, %fd230, %fd231;
	mov.f64 	%fd343, %fd229;
	mov.u64 	%rd309, %rd153;
	@%p68 bra 	$L__BB5_180;
	setp.lt.f64 	%p69, %fd231, %fd230;
	mov.f64 	%fd343, %fd342;
	mov.u64 	%rd309, %rd308;
	@%p69 bra 	$L__BB5_180;
	setp.lt.s64 	%p70, %rd308, %rd153;
	selp.f64 	%fd343, %fd342, %fd229, %p70;
	min.s64 	%rd309, %rd308, %rd153;
$L__BB5_180:
	mov.b64 	%rd216, %fd343;
	mov.b64 	{%r167, %r172}, %rd216;
	mov.b32 	%r183, 16;
	mov.b32 	%r184, 31;
	mov.b32 	%r185, -1;
	// begin inline asm
	shfl.sync.down.b32 %r166, %r167, %r183, %r184, %r185;
	// end inline asm
	// begin inline asm
	shfl.sync.down.b32 %r171, %r172, %r183, %r184, %r185;
	// end inline asm
	mov.b64 	%rd217, {%r166, %r171};
	mov.b64 	%fd234, %rd217;
	mov.b64 	{%r177, %r182}, %rd309;
	// begin inline asm
	shfl.sync.down.b32 %r176, %r177, %r183, %r184, %r185;
	// end inline asm
	// begin inline asm
	shfl.sync.down.b32 %r181, %r182, %r183, %r184, %r185;
	// end inline asm
	mov.b64 	%rd156, {%r176, %r181};
	setp.gt.s32 	%p71, %r85, 15;
	mov.f64 	%fd351, %fd343;
	mov.u64 	%rd317, %rd309;
	@%p71 bra 	$L__BB5_184;
	abs.f64 	%fd235, %fd343;
	abs.f64 	%fd236, %fd234;
	setp.lt.f64 	%p72, %fd235, %fd236;
	mov.f64 	%fd351, %fd234;
	mov.u64 	%rd317, %rd156;
	@%p72 bra 	$L__BB5_184;
	setp.lt.f64 	%p73, %fd236, %fd235;
	mov.f64 	%fd351, %fd343;
	mov.u64 	%rd317, %rd309;
	@%p73 bra 	$L__BB5_184;
	setp.lt.s64 	%p74, %rd309, %rd156;
	selp.f64 	%fd351, %fd343, %fd234, %p74;
	min.s64 	%rd317, %rd309, %rd156;
$L__BB5_184:
	setp.ne.s32 	%p75, %r85, 0;
	@%p75 bra 	$L__BB5_186;
	shr.u32 	%r186, %r35, 1;
	and.b32  	%r187, %r186, 496;
	mov.u32 	%r188, _ZN6thrust24THRUST_300001_SM_1000_NS8cuda_cub4core6detail5shmemE;
	add.s32 	%r189, %r188, %r187;
	st.shared.f64 	[%r189+8], %fd351;
	st.shared.u64 	[%r189+16], %rd317;
$L__BB5_186:
	bar.sync 	0;
	setp.ne.s32 	%p76, %r35, 0;
	@%p76 bra 	$L__BB5_208;
	ld.shared.f64 	%fd239, [_ZN6thrust24THRUST_300001_SM_1000_NS8cuda_cub4core6detail5shmemE+24];
	ld.shared.u64 	%rd159, [_ZN6thrust24THRUST_300001_SM_1000_NS8cuda_cub4core6detail5shmemE+32];
	abs.f64 	%fd240, %fd351;
	abs.f64 	%fd241, %fd239;
	setp.lt.f64 	%p77, %fd240, %fd241;
	mov.f64 	%fd345, %fd239;
	mov.u64 	%rd311, %rd159;
	@%p77 bra 	$L__BB5_190;
	setp.lt.f64 	%p78, %fd241, %fd240;
	mov.f64 	%fd345, %fd351;
	mov.u64 	%rd311, %rd317;
	@%p78 bra 	$L__BB5_190;
	setp.lt.s64 	%p79, %rd317, %rd159;
	selp.f64 	%fd345, %fd351, %fd239, %p79;
	min.s64 	%rd311, %rd317, %rd159;
$L__BB5_190:
	ld.shared.f64 	%fd244, [_ZN6thrust24THRUST_300001_SM_1000_NS8cuda_cub4core6detail5shmemE+40];
	ld.shared.u64 	%rd162, [_ZN6thrust24THRUST_300001_SM_1000_NS8cuda_cub4core6detail5shmemE+48];
	abs.f64 	%fd245, %fd345;
	abs.f64 	%fd246, %fd244;
	setp.lt.f64 	%p80, %fd245, %fd246;
	mov.f64 	%fd346, %fd244;
	mov.u64 	%rd312, %rd162;
	@%p80 bra 	$L__BB5_193;
	setp.lt.f64 	%p81, %fd246, %fd245;
	mov.f64 	%fd346, %fd345;
	mov.u64 	%rd312, %rd311;
	@%p81 bra 	$L__BB5_193;
	setp.lt.s64 	%p82, %rd311, %rd162;
	selp.f64 	%fd346, %fd345, %fd244, %p82;
	min.s64 	%rd312, %rd311, %rd162;
$L__BB5_193:
	ld.shared.f64 	%fd249, [_ZN6thrust24THRUST_300001_SM_1000_NS8cuda_cub4core6detail5shmemE+56];
	ld.shared.u64 	%rd165, [_ZN6thrust24THRUST_300001_SM_1000_NS8cuda_cub4core6detail5shmemE+64];
	abs.f64 	%fd250, %fd346;
	abs.f64 	%fd251, %fd249;
	setp.lt.f64 	%p83, %fd250, %fd251;
	mov.f64 	%fd347, %fd249;
	mov.u64 	%rd313, %rd165;
	@%p83 bra 	$L__BB5_196;
	setp.lt.f64 	%p84, %fd251, %fd250;
	mov.f64 	%fd347, %fd346;
	mov.u64 	%rd313, %rd312;
	@%p84 bra 	$L__BB5_196;
	setp.lt.s64 	%p85, %rd312, %rd165;
	selp.f64 	%fd347, %fd346, %fd249, %p85;
	min.s64 	%rd313, %rd312, %rd165;
$L__BB5_196:
	ld.shared.f64 	%fd254, [_ZN6thrust24THRUST_300001_SM_1000_NS8cuda_cub4core6detail5shmemE+72];
	ld.shared.u64 	%rd168, [_ZN6thrust24THRUST_300001_SM_1000_NS8cuda_cub4core6detail5shmemE+80];
	abs.f64 	%fd255, %fd347;
	abs.f64 	%fd256, %fd254;
	setp.lt.f64 	%p86, %fd255, %fd256;
	mov.f64 	%fd348, %fd254;
	mov.u64 	%rd314, %rd168;
	@%p86 bra 	$L__BB5_199;
	setp.lt.f64 	%p87, %fd256, %fd255;
	mov.f64 	%fd348, %fd347;
	mov.u64 	%rd314, %rd313;
	@%p87 bra 	$L__BB5_199;
	setp.lt.s64 	%p88, %rd313, %rd168;
	selp.f64 	%fd348, %fd347, %fd254, %p88;
	min.s64 	%rd314, %rd313, %rd168;
$L__BB5_199:
	ld.shared.f64 	%fd259, [_ZN6thrust24THRUST_300001_SM_1000_NS8cuda_cub4core6detail5shmemE+88];
	ld.shared.u64 	%rd171, [_ZN6thrust24THRUST_300001_SM_1000_NS8cuda_cub4core6detail5shmemE+96];
	abs.f64 	%fd260, %fd348;
	abs.f64 	%fd261, %fd259;
	setp.lt.f64 	%p89, %fd260, %fd261;
	mov.f64 	%fd349, %fd259;
	mov.u64 	%rd315, %rd171;
	@%p89 bra 	$L__BB5_202;
	setp.lt.f64 	%p90, %fd261, %fd260;
	mov.f64 	%fd349, %fd348;
	mov.u64 	%rd315, %rd314;
	@%p90 bra 	$L__BB5_202;
	setp.lt.s64 	%p91, %rd314, %rd171;
	selp.f64 	%fd349, %fd348, %fd259, %p91;
	min.s64 	%rd315, %rd314, %rd171;
$L__BB5_202:
	ld.shared.f64 	%fd264, [_ZN6thrust24THRUST_300001_SM_1000_NS8cuda_cub4core6detail5shmemE+104];
	ld.shared.u64 	%rd174, [_ZN6thrust24THRUST_300001_SM_1000_NS8cuda_cub4core6detail5shmemE+112];
	abs.f64 	%fd265, %fd349;
	abs.f64 	%fd266, %fd264;
	setp.lt.f64 	%p92, %fd265, %fd266;
	mov.f64 	%fd350, %fd264;
	mov.u64 	%rd316, %rd174;
	@%p92 bra 	$L__BB5_205;
	setp.lt.f64 	%p93, %fd266, %fd265;
	mov.f64 	%fd350, %fd349;
	mov.u64 	%rd316, %rd315;
	@%p93 bra 	$L__BB5_205;
	setp.lt.s64 	%p94, %rd315, %rd174;
	selp.f64 	%fd350, %fd349, %fd264, %p94;
	min.s64 	%rd316, %rd315, %rd174;
$L__BB5_205:
	ld.shared.f64 	%fd269, [_ZN6thrust24THRUST_300001_SM_1000_NS8cuda_cub4core6detail5shmemE+120];
	ld.shared.u64 	%rd177, [_ZN6thrust24THRUST_300001_SM_1000_NS8cuda_cub4core6detail5shmemE+128];
	abs.f64 	%fd270, %fd350;
	abs.f64 	%fd271, %fd269;
	setp.lt.f64 	%p95, %fd270, %fd271;
	mov.u64 	%rd317, %rd177;
	mov.f64 	%fd351, %fd269;
	@%p95 bra 	$L__BB5_208;
	setp.lt.f64 	%p96, %fd271, %fd270;
	mov.u64 	%rd317, %rd316;
	mov.f64 	%fd351, %fd350;
	@%p96 bra 	$L__BB5_208;
	setp.lt.s64 	%p97, %rd316, %rd177;
	selp.f64 	%fd351, %fd350, %fd269, %p97;
	min.s64 	%rd317, %rd316, %rd177;
$L__BB5_208:
	mov.u32 	%r415, %tid.x;
	setp.ne.s32 	%p214, %r415, 0;
	@%p214 bra 	$L__BB5_210;
	ld.param.u64 	%rd254, [_ZN6thrust24THRUST_300001_SM_1000_NS8cuda_cub4core6detail13_kernel_agentINS1_8__reduce11ReduceAgentINS0_12zip_iteratorIN4cuda3std3__45tupleIJNS0_10device_ptrIdEENS0_17counting_iteratorIlNS0_11use_defaultESF_SF_EEEEEEEPNSB_IJdlEEESJ_iNS1_9__extrema9arg_max_fIdl10ComparatorEEEEJSI_SK_iN3cub18CUB_300001_SM_100013GridEvenShareIiEENSR_9GridQueueIjEESO_EEEvDpT0__param_1];
	cvta.to.global.u64 	%rd251, %rd254;
	mul.wide.u32 	%rd252, %r1, 16;
	add.s64 	%rd253, %rd251, %rd252;
	st.global.f64 	[%rd253], %fd351;
	st.global.u64 	[%rd253+8], %rd317;
$L__BB5_210:
	ret;

}
	// .globl	_ZN6thrust24THRUST_300001_SM_1000_NS8cuda_cub4core6detail13_kernel_agentINS1_8__reduce10DrainAgentIiEEJN3cub18CUB_300001_SM_10009GridQueueIjEEiEEEvDpT0_
.visible .entry _ZN6thrust24THRUST_300001_SM_1000_NS8cuda_cub4core6detail13_kernel_agentINS1_8__reduce10DrainAgentIiEEJN3cub18CUB_300001_SM_10009GridQueueIjEEiEEEvDpT0_(
	.param .align 8 .b8 _ZN6thrust24THRUST_300001_SM_1000_NS8cuda_cub4core6detail13_kernel_agentINS1_8__reduce10DrainAgentIiEEJN3cub18CUB_300001_SM_10009GridQueueIjEEiEEEvDpT0__param_0[8],
	.param .u32 _ZN6thrust24THRUST_300001_SM_1000_NS8cuda_cub4core6detail13_kernel_agentINS1_8__reduce10DrainAgentIiEEJN3cub18CUB_300001_SM_10009GridQueueIjEEiEEEvDpT0__param_1
)
.maxntid 1
{
	.reg .b32 	%r<3>;
	.reg .b64 	%rd<3>;

	ld.param.u64 	%rd1, [_ZN6thrust24THRUST_300001_SM_1000_NS8cuda_cub4core6detail13_kernel_agentINS1_8__reduce10DrainAgentIiEEJN3cub18CUB_300001_SM_10009GridQueueIjEEiEEEvDpT0__param_0];
	ld.param.u32 	%r1, [_ZN6thrust24THRUST_300001_SM_1000_NS8cuda_cub4core6detail13_kernel_agentINS1_8__reduce10DrainAgentIiEEJN3cub18CUB_300001_SM_10009GridQueueIjEEiEEEvDpT0__param_1];
	cvta.to.global.u64 	%rd2, %rd1;
	st.global.u32 	[%rd2], %r1;
	mov.b32 	%r2, 0;
	st.global.u32 	[%rd2+4], %r2;
	ret;

}
	// .globl	_ZN6thrust24THRUST_300001_SM_1000_NS8cuda_cub4core6detail13_kernel_agentINS1_8__reduce11ReduceAgentIPN4cuda3std3__45tupleIJdlEEESC_SB_iNS1_9__extrema9arg_max_fIdl10ComparatorEEEEJSC_SC_iSG_EEEvDpT0_
.visible .entry _ZN6thrust24THRUST_300001_SM_1000_NS8cuda_cub4core6detail13_kernel_agentINS1_8__reduce11ReduceAgentIPN4cuda3std3__45tupleIJdlEEESC_SB_iNS1_9__extrema9arg_max_fIdl10ComparatorEEEEJSC_SC_iSG_EEEvDpT0_(
	.param .u64 .ptr .align 1 _ZN6thrust24THRUST_300001_SM_1000_NS8cuda_cub4core6detail13_kernel_agentINS1_8__reduce11ReduceAgentIPN4cuda3std3__45tupleIJdlEEESC_SB_iNS1_9__extrema9arg_max_fIdl10ComparatorEEEEJSC_SC_iSG_EEEvDpT0__param_0,
	.param .u64 .ptr .align 1 _ZN6thrust24THRUST_300001_SM_1000_NS8cuda_cub4core6detail13_kernel_agentINS1_8__reduce11ReduceAgentIPN4cuda3std3__45tupleIJdlEEESC_SB_iNS1_9__extrema9arg_max_fIdl10ComparatorEEEEJSC_SC_iSG_EEEvDpT0__param_1,
	.param .u32 _ZN6thrust24THRUST_300001_SM_1000_NS8cuda_cub4core6detail13_kernel_agentINS1_8__reduce11ReduceAgentIPN4cuda3std3__45tupleIJdlEEESC_SB_iNS1_9__extrema9arg_max_fIdl10ComparatorEEEEJSC_SC_iSG_EEEvDpT0__param_2,
	.param .align 1 .b8 _ZN6thrust24THRUST_300001_SM_1000_NS8cuda_cub4core6detail13_kernel_agentINS1_8__reduce11ReduceAgentIPN4cuda3std3__45tupleIJdlEEESC_SB_iNS1_9__extrema9arg_max_fIdl10ComparatorEEEEJSC_SC_iSG_EEEvDpT0__param_3[1]
)
.maxntid 256
{
	.reg .pred 	%p<222>;
	.reg .b32 	%r<390>;
	.reg .b64 	%rd<395>;
	.reg .b64 	%fd<358>;

	ld.param.u32 	%r37, [_ZN6thrust24THRUST_300001_SM_1000_NS8cuda_cub4core6detail13_kernel_agentINS1_8__reduce11ReduceAgentIPN4cuda3std3__45tupleIJdlEEESC_SB_iNS1_9__extrema9arg_max_fIdl10ComparatorEEEEJSC_SC_iSG_EEEvDpT0__param_2];
	setp.eq.s32 	%p1, %r37, 0;
	@%p1 bra 	$L__BB7_211;
	setp.gt.s32 	%p2, %r37, 1279;
	@%p2 bra 	$L__BB7_121;
	mov.u32 	%r1, %tid.x;
	setp.ge.s32 	%p105, %r1, %r37;
	mov.f64 	%fd301, 0d0000000000000000;
	mov.b64 	%rd337, 0;
	mov.u32 	%r380, %r1;
	@%p105 bra 	$L__BB7_4;
	ld.param.u64 	%rd323, [_ZN6thrust24THRUST_300001_SM_1000_NS8cuda_cub4core6detail13_kernel_agentINS1_8__reduce11ReduceAgentIPN4cuda3std3__45tupleIJdlEEESC_SB_iNS1_9__extrema9arg_max_fIdl10ComparatorEEEEJSC_SC_iSG_EEEvDpT0__param_0];
	mul.wide.u32 	%rd273, %r1, 16;
	add.s64 	%rd270, %rd323, %rd273;
	// begin inline asm
	ld.global.nc.u64 %rd269, [%rd270];
	// end inline asm
	add.s64 	%rd272, %rd270, 8;
	// begin inline asm
	ld.global.nc.u64 %rd337, [%rd272];
	// end inline asm
	mov.b64 	%fd301, %rd269;
	add.s32 	%r380, %r1, 256;
$L__BB7_4:
	setp.ge.s32 	%p106, %r380, %r37;
	@%p106 bra 	$L__BB7_25;
	not.b32 	%r153, %r380;
	add.s32 	%r4, %r37, %r153;
	and.b32  	%r154, %r4, 768;
	setp.eq.s32 	%p107, %r154, 768;
	@%p107 bra 	$L__BB7_11;
	ld.param.u64 	%rd324, [_ZN6thrust24THRUST_300001_SM_1000_NS8cuda_cub4core6detail13_kernel_agentINS1_8__reduce11ReduceAgentIPN4cuda3std3__45tupleIJdlEEESC_SB_iNS1_9__extrema9arg_max_fIdl10ComparatorEEEEJSC_SC_iSG_EEEvDpT0__param_0];
	mul.wide.u32 	%rd275, %r380, 16;
	add.s64 	%rd328, %rd324, %rd275;
	shr.u32 	%r155, %r4, 8;
	add.s32 	%r156, %r155, 1;
	and.b32  	%r157, %r156, 3;
	neg.s32 	%r378, %r157;
$L__BB7_7:
	.pragma "nounroll";
	mov.u64 	%rd5, %rd337;
	mov.f64 	%fd3, %fd301;
	// begin inline asm
	ld.global.nc.u64 %rd276, [%rd328];
	// end inline asm
	add.s64 	%rd279, %rd328, 8;
	// begin inline asm
	ld.global.nc.u64 %rd278, [%rd279];
	// end inline asm
	mov.b64 	%fd4, %rd276;
	abs.f64 	%fd5, %fd3;
	abs.f64 	%fd6, %fd4;
	setp.lt.f64 	%p108, %fd5, %fd6;
	mov.u64 	%rd337, %rd278;
	mov.f64 	%fd301, %fd4;
	@%p108 bra 	$L__BB7_10;
	setp.lt.f64 	%p109, %fd6, %fd5;
	mov.u64 	%rd337, %rd5;
	mov.f64 	%fd301, %fd3;
	@%p109 bra 	$L__BB7_10;
	setp.lt.s64 	%p110, %rd5, %rd278;
	min.s64 	%rd337, %rd5, %rd278;
	selp.f64 	%fd301, %fd3, %fd4, %p110;
$L__BB7_10:
	add.s32 	%r380, %r380, 256;
	add.s64 	%rd328, %rd328, 4096;
	add.s32 	%r378, %r378, 1;
	setp.ne.s32 	%p111, %r378, 0;
	@%p111 bra 	$L__BB7_7;
$L__BB7_11:
	setp.lt.u32 	%p112, %r4, 768;
	@%p112 bra 	$L__BB7_25;
$L__BB7_12:
	ld.param.u64 	%rd325, [_ZN6thrust24THRUST_300001_SM_1000_NS8cuda_cub4core6detail13_kernel_agentINS1_8__reduce11ReduceAgentIPN4cuda3std3__45tupleIJdlEEESC_SB_iNS1_9__extrema9arg_max_fIdl10ComparatorEEEEJSC_SC_iSG_EEEvDpT0__param_0];
	mul.wide.s32 	%rd284, %r380, 16;
	add.s64 	%rd281, %rd325, %rd284;
	// begin inline asm
	ld.global.nc.u64 %rd280, [%rd281];
	// end inline asm
	add.s64 	%rd283, %rd281, 8;
	// begin inline asm
	ld.global.nc.u64 %rd282, [%rd283];
	// end inline asm
	mov.b64 	%fd12, %rd280;
	abs.f64 	%fd13, %fd301;
	abs.f64 	%fd14, %fd12;
	setp.lt.f64 	%p113, %fd13, %fd14;
	mov.u64 	%rd334, %rd282;
	mov.f64 	%fd298, %fd12;
	@%p113 bra 	$L__BB7_15;
	setp.lt.f64 	%p114, %fd14, %fd13;
	mov.u64 	%rd334, %rd337;
	mov.f64 	%fd298, %fd301;
	@%p114 bra 	$L__BB7_15;
	setp.lt.s64 	%p115, %rd337, %rd282;
	min.s64 	%rd334, %rd337, %rd282;
	selp.f64 	%fd298, %fd301, %fd12, %p115;
$L__BB7_15:
	add.s64 	%rd286, %rd281, 4096;
	// begin inline asm
	ld.global.nc.u64 %rd285, [%rd286];
	// end inline asm
	add.s64 	%rd288, %rd281, 4104;
	// begin inline asm
	ld.global.nc.u64 %rd287, [%rd288];
	// end inline asm
	mov.b64 	%fd17, %rd285;
	abs.f64 	%fd18, %fd298;
	abs.f64 	%fd19, %fd17;
	setp.lt.f64 	%p116, %fd18, %fd19;
	mov.u64 	%rd335, %rd287;
	mov.f64 	%fd299, %fd17;
	@%p116 bra 	$L__BB7_18;
	setp.lt.f64 	%p117, %fd19, %fd18;
	mov.u64 	%rd335, %rd334;
	mov.f64 	%fd299, %fd298;
	@%p117 bra 	$L__BB7_18;
	setp.lt.s64 	%p118, %rd334, %rd287;
	min.s64 	%rd335, %rd334, %rd287;
	selp.f64 	%fd299, %fd298, %fd17, %p118;
$L__BB7_18:
	add.s64 	%rd290, %rd281, 8192;
	// begin inline asm
	ld.global.nc.u64 %rd289, [%rd290];
	// end inline asm
	add.s64 	%rd292, %rd281, 8200;
	// begin inline asm
	ld.global.nc.u64 %rd291, [%rd292];
	// end inline asm
	mov.b64 	%fd22, %rd289;
	abs.f64 	%fd23, %fd299;
	abs.f64 	%fd24, %fd22;
	setp.lt.f64 	%p119, %fd23, %fd24;
	mov.u64 	%rd336, %rd291;
	mov.f64 	%fd300, %fd22;
	@%p119 bra 	$L__BB7_21;
	setp.lt.f64 	%p120, %fd24, %fd23;
	mov.u64 	%rd336, %rd335;
	mov.f64 	%fd300, %fd299;
	@%p120 bra 	$L__BB7_21;
	setp.lt.s64 	%p121, %rd335, %rd291;
	min.s64 	%rd336, %rd335, %rd291;
	selp.f64 	%fd300, %fd299, %fd22, %p121;
$L__BB7_21:
	add.s64 	%rd294, %rd281, 12288;
	// begin inline asm
	ld.global.nc.u64 %rd293, [%rd294];
	// end inline asm
	add.s64 	%rd296, %rd281, 12296;
	// begin inline asm
	ld.global.nc.u64 %rd295, [%rd296];
	// end inline asm
	mov.b64 	%fd27, %rd293;
	abs.f64 	%fd28, %fd300;
	abs.f64 	%fd29, %fd27;
	setp.lt.f64 	%p122, %fd28, %fd29;
	mov.u64 	%rd337, %rd295;
	mov.f64 	%fd301, %fd27;
	@%p122 bra 	$L__BB7_24;
	setp.lt.f64 	%p123, %fd29, %fd28;
	mov.u64 	%rd337, %rd336;
	mov.f64 	%fd301, %fd300;
	@%p123 bra 	$L__BB7_24;
	setp.lt.s64 	%p124, %rd336, %rd295;
	min.s64 	%rd337, %rd336, %rd295;
	selp.f64 	%fd301, %fd300, %fd27, %p124;
$L__BB7_24:
	add.s32 	%r380, %r380, 1024;
	setp.lt.s32 	%p125, %r380, %r37;
	@%p125 bra 	$L__BB7_12;
$L__BB7_25:
	setp.lt.s32 	%p126, %r37, 256;
	@%p126 bra 	$L__BB7_70;
	// begin inline asm
	mov.u32 %r271, %laneid;
	// end inline asm
	mov.b64 	%rd307, %fd301;
	mov.b64 	{%r273, %r278}, %rd307;
	mov.b32 	%r289, 1;
	mov.b32 	%r290, 31;
	mov.b32 	%r291, -1;
	// begin inline asm
	shfl.sync.down.b32 %r272, %r273, %r289, %r290, %r291;
	// end inline asm
	// begin inline asm
	shfl.sync.down.b32 %r277, %r278, %r289, %r290, %r291;
	// end inline asm
	mov.b64 	%rd308, {%r272, %r277};
	mov.b64 	%fd33, %rd308;
	mov.b64 	{%r283, %r288}, %rd337;
	// begin inline asm
	shfl.sync.down.b32 %r282, %r283, %r289, %r290, %r291;
	// end inline asm
	// begin inline asm
	shfl.sync.down.b32 %r287, %r288, %r289, %r290, %r291;
	// end inline asm
	mov.b64 	%rd27, {%r282, %r287};
	setp.gt.s32 	%p178, %r271, 30;
	mov.u64 	%rd339, %rd337;
	mov.f64 	%fd303, %fd301;
	@%p178 bra 	$L__BB7_30;
	abs.f64 	%fd34, %fd301;
	abs.f64 	%fd35, %fd33;
	setp.lt.f64 	%p179, %fd34, %fd35;
	mov.u64 	%rd339, %rd27;
	mov.f64 	%fd303, %fd33;
	@%p179 bra 	$L__BB7_30;
	setp.lt.f64 	%p180, %fd35, %fd34;
	mov.u64 	%rd339, %rd337;
	mov.f64 	%fd303, %fd301;
	@%p180 bra 	$L__BB7_30;
	setp.lt.s64 	%p181, %rd337, %rd27;
	min.s64 	%rd339, %rd337, %rd27;
	selp.f64 	%fd303, %fd301, %fd33, %p181;
$L__BB7_30:
	mov.b64 	%rd309, %fd303;
	mov.b64 	{%r293, %r298}, %rd309;
	mov.b32 	%r309, 2;
	mov.b32 	%r310, 31;
	mov.b32 	%r311, -1;
	// begin inline asm
	shfl.sync.down.b32 %r292, %r293, %r309, %r310, %r311;
	// end inline asm
	// begin inline asm
	shfl.sync.down.b32 %r297, %r298, %r309, %r310, %r311;
	// end inline asm
	mov.b64 	%rd310, {%r292, %r297};
	mov.b64 	%fd38, %rd310;
	mov.b64 	{%r303, %r308}, %rd339;
	// begin inline asm
	shfl.sync.down.b32 %r302, %r303, %r309, %r310, %r311;
	// end inline asm
	// begin inline asm
	shfl.sync.down.b32 %r307, %r308, %r309, %r310, %r311;
	// end inline asm
	mov.b64 	%rd30, {%r302, %r307};
	setp.gt.s32 	%p182, %r271, 29;
	mov.u64 	%rd340, %rd339;
	mov.f64 	%fd304, %fd303;
	@%p182 bra 	$L__BB7_34;
	abs.f64 	%fd39, %fd303;
	abs.f64 	%fd40, %fd38;
	setp.lt.f64 	%p183, %fd39, %fd40;
	mov.u64 	%rd340, %rd30;
	mov.f64 	%fd304, %fd38;
	@%p183 bra 	$L__BB7_34;
	setp.lt.f64 	%p184, %fd40, %fd39;
	mov.u64 	%rd340, %rd339;
	mov.f64 	%fd304, %fd303;
	@%p184 bra 	$L__BB7_34;
	setp.lt.s64 	%p185, %rd339, %rd30;
	min.s64 	%rd340, %rd339, %rd30;
	selp.f64 	%fd304, %fd303, %fd38, %p185;
$L__BB7_34:
	mov.b64 	%rd311, %fd304;
	mov.b64 	{%r313, %r318}, %rd311;
	mov.b32 	%r329, 4;
	mov.b32 	%r330, 31;
	mov.b32 	%r331, -1;
	// begin inline asm
	shfl.sync.down.b32 %r312, %r313, %r329, %r330, %r331;
	// end inline asm
	// begin inline asm
	shfl.sync.down.b32 %r317, %r318, %r329, %r330, %r331;
	// end inline asm
	mov.b64 	%rd312, {%r312, %r317};
	mov.b64 	%fd43, %rd312;
	mov.b64 	{%r323, %r328}, %rd340;
	// begin inline asm
	shfl.sync.down.b32 %r322, %r323, %r329, %r330, %r331;
	// end inline asm
	// begin inline asm
	shfl.sync.down.b32 %r327, %r328, %r329, %r330, %r331;
	// end inline asm
	mov.b64 	%rd33, {%r322, %r327};
	setp.gt.s32 	%p186, %r271, 27;
	mov.u64 	%rd341, %rd340;
	mov.f64 	%fd305, %fd304;
	@%p186 bra 	$L__BB7_38;
	abs.f64 	%fd44, %fd304;
	abs.f64 	%fd45, %fd43;
	setp.lt.f64 	%p187, %fd44, %fd45;
	mov.u64 	%rd341, %rd33;
	mov.f64 	%fd305, %fd43;
	@%p187 bra 	$L__BB7_38;
	setp.lt.f64 	%p188, %fd45, %fd44;
	mov.u64 	%rd341, %rd340;
	mov.f64 	%fd305, %fd304;
	@%p188 bra 	$L__BB7_38;
	setp.lt.s64 	%p189, %rd340, %rd33;
	min.s64 	%rd341, %rd340, %rd33;
	selp.f64 	%fd305, %fd304, %fd43, %p189;
$L__BB7_38:
	mov.b64 	%rd313, %fd305;
	mov.b64 	{%r333, %r338}, %rd313;
	mov.b32 	%r349, 8;
	mov.b32 	%r350, 31;
	mov.b32 	%r351, -1;
	// begin inline asm
	shfl.sync.down.b32 %r332, %r333, %r349, %r350, %r351;
	// end inline asm
	// begin inline asm
	shfl.sync.down.b32 %r337, %r338, %r349, %r350, %r351;
	// end inline asm
	mov.b64 	%rd314, {%r332, %r337};
	mov.b64 	%fd48, %rd314;
	mov.b64 	{%r343, %r348}, %rd341;
	// begin inline asm
	shfl.sync.down.b32 %r342, %r343, %r349, %r350, %r351;
	// end inline asm
	// begin inline asm
	shfl.sync.down.b32 %r347, %r348, %r349, %r350, %r351;
	// end inline asm
	mov.b64 	%rd36, {%r342, %r347};
	setp.gt.s32 	%p190, %r271, 23;
	mov.u64 	%rd342, %rd341;
	mov.f64 	%fd306, %fd305;
	@%p190 bra 	$L__BB7_42;
	abs.f64 	%fd49, %fd305;
	abs.f64 	%fd50, %fd48;
	setp.lt.f64 	%p191, %fd49, %fd50;
	mov.u64 	%rd342, %rd36;
	mov.f64 	%fd306, %fd48;
	@%p191 bra 	$L__BB7_42;
	setp.lt.f64 	%p192, %fd50, %fd49;
	mov.u64 	%rd342, %rd341;
	mov.f64 	%fd306, %fd305;
	@%p192 bra 	$L__BB7_42;
	setp.lt.s64 	%p193, %rd341, %rd36;
	min.s64 	%rd342, %rd341, %rd36;
	selp.f64 	%fd306, %fd305, %fd48, %p193;
$L__BB7_42:
	mov.b64 	%rd315, %fd306;
	mov.b64 	{%r353, %r358}, %rd315;
	mov.b32 	%r369, 16;
	mov.b32 	%r370, 31;
	mov.b32 	%r371, -1;
	// begin inline asm
	shfl.sync.down.b32 %r352, %r353, %r369, %r370, %r371;
	// end inline asm
	// begin inline asm
	shfl.sync.down.b32 %r357, %r358, %r369, %r370, %r371;
	// end inline asm
	mov.b64 	%rd316, {%r352, %r357};
	mov.b64 	%fd53, %rd316;
	mov.b64 	{%r363, %r368}, %rd342;
	// begin inline asm
	shfl.sync.down.b32 %r362, %r363, %r369, %r370, %r371;
	// end inline asm
	// begin inline asm
	shfl.sync.down.b32 %r367, %r368, %r369, %r370, %r371;
	// end inline asm
	mov.b64 	%rd39, {%r362, %r367};
	setp.gt.s32 	%p194, %r271, 15;
	mov.u64 	%rd394, %rd342;
	mov.f64 	%fd357, %fd306;
	@%p194 bra 	$L__BB7_46;
	abs.f64 	%fd54, %fd306;
	abs.f64 	%fd55, %fd53;
	setp.lt.f64 	%p195, %fd54, %fd55;
	mov.u64 	%rd394, %rd39;
	mov.f64 	%fd357, %fd53;
	@%p195 bra 	$L__BB7_46;
	setp.lt.f64 	%p196, %fd55, %fd54;
	mov.u64 	%rd394, %rd342;
	mov.f64 	%fd357, %fd306;
	@%p196 bra 	$L__BB7_46;
	setp.lt.s64 	%p197, %rd342, %rd39;
	min.s64 	%rd394, %rd342, %rd39;
	selp.f64 	%fd357, %fd306, %fd53, %p197;
$L__BB7_46:
	setp.ne.s32 	%p198, %r271, 0;
	@%p198 bra 	$L__BB7_48;
	shr.u32 	%r372, %r1, 1;
	and.b32  	%r373, %r372, 496;
	mov.u32 	%r374, _ZN6thrust24THRUST_300001_SM_1000_NS8cuda_cub4core6detail5shmemE;
	add.s32 	%r375, %r374, %r373;
	st.shared.f64 	[%r375+8], %fd357;
	st.shared.u64 	[%r375+16], %rd394;
$L__BB7_48:
	bar.sync 	0;
	setp.ne.s32 	%p199, %r1, 0;
	@%p199 bra 	$L__BB7_209;
	ld.shared.f64 	%fd58, [_ZN6thrust24THRUST_300001_SM_1000_NS8cuda_cub4core6detail5shmemE+24];
	ld.shared.u64 	%rd42, [_ZN6thrust24THRUST_300001_SM_1000_NS8cuda_cub4core6detail5shmemE+32];
	abs.f64 	%fd59, %fd357;
	abs.f64 	%fd60, %fd58;
	setp.lt.f64 	%p200, %fd59, %fd60;
	mov.u64 	%rd344, %rd42;
	mov.f64 	%fd308, %fd58;
	@%p200 bra 	$L__BB7_52;
	setp.lt.f64 	%p201, %fd60, %fd59;
	mov.u64 	%rd344, %rd394;
	mov.f64 	%fd308, %fd357;
	@%p201 bra 	$L__BB7_52;
	setp.lt.s64 	%p202, %rd394, %rd42;
	min.s64 	%rd344, %rd394, %rd42;
	selp.f64 	%fd308, %fd357, %fd58, %p202;
$L__BB7_52:
	ld.shared.f64 	%fd63, [_ZN6thrust24THRUST_300001_SM_1000_NS8cuda_cub4core6detail5shmemE+40];
	ld.shared.u64 	%rd45, [_ZN6thrust24THRUST_300001_SM_1000_NS8cuda_cub4core6detail5shmemE+48];
	abs.f64 	%fd64, %fd308;
	abs.f64 	%fd65, %fd63;
	setp.lt.f64 	%p203, %fd64, %fd65;
	mov.u64 	%rd345, %rd45;
	mov.f64 	%fd309, %fd63;
	@%p203 bra 	$L__BB7_55;
	setp.lt.f64 	%p204, %fd65, %fd64;
	mov.u64 	%rd345, %rd344;
	mov.f64 	%fd309, %fd308;
	@%p204 bra 	$L__BB7_55;
	setp.lt.s64 	%p205, %rd344, %rd45;
	min.s64 	%rd345, %rd344, %rd45;
	selp.f64 	%fd309, %fd308, %fd63, %p205;
$L__BB7_55:
	ld.shared.f64 	%fd68, [_ZN6thrust24THRUST_300001_SM_1000_NS8cuda_cub4core6detail5shmemE+56];
	ld.shared.u64 	%rd48, [_ZN6thrust24THRUST_300001_SM_1000_NS8cuda_cub4core6detail5shmemE+64];
	abs.f64 	%fd69, %fd309;
	abs.f64 	%fd70, %fd68;
	setp.lt.f64 	%p206, %fd69, %fd70;
	mov.u64 	%rd346, %rd48;
	mov.f64 	%fd310, %fd68;
	@%p206 bra 	$L__BB7_58;
	setp.lt.f64 	%p207, %fd70, %fd69;
	mov.u64 	%rd346, %rd345;
	mov.f64 	%fd310, %fd309;
	@%p207 bra 	$L__BB7_58;
	setp.lt.s64 	%p208, %rd345, %rd48;
	min.s64 	%rd346, %rd345, %rd48;
	selp.f64 	%fd310, %fd309, %fd68, %p208;
$L__BB7_58:
	ld.shared.f64 	%fd73, [_ZN6thrust24THRUST_300001_SM_1000_NS8cuda_cub4core6detail5shmemE+72];
	ld.shared.u64 	%rd51, [_ZN6thrust24THRUST_300001_SM_1000_NS8cuda_cub4core6detail5shmemE+80];
	abs.f64 	%fd74, %fd310;
	abs.f64 	%fd75, %fd73;
	setp.lt.f64 	%p209, %fd74, %fd75;
	mov.u64 	%rd347, %rd51;
	mov.f64 	%fd311, %fd73;
	@%p209 bra 	$L__BB7_61;
	setp.lt.f64 	%p210, %fd75, %fd74;
	mov.u64 	%rd347, %rd346;
	mov.f64 	%fd311, %fd310;
	@%p210 bra 	$L__BB7_61;
	setp.lt.s64 	%p211, %rd346, %rd51;
	min.s64 	%rd347, %rd346, %rd51;
	selp.f64 	%fd311, %fd310, %fd73, %p211;
$L__BB7_61:
	ld.shared.f64 	%fd78, [_ZN6thrust24THRUST_300001_SM_1000_NS8cuda_cub4core6detail5shmemE+88];
	ld.shared.u64 	%rd54, [_ZN6thrust24THRUST_300001_SM_1000_NS8cuda_cub4core6detail5shmemE+96];
	abs.f64 	%fd79, %fd311;
	abs.f64 	%fd80, %fd78;
	setp.lt.f64 	%p212, %fd79, %fd80;
	mov.u64 	%rd348, %rd54;
	mov.f64 	%fd312, %fd78;
	@%p212 bra 	$L__BB7_64;
	setp.lt.f64 	%p213, %fd80, %fd79;
	mov.u64 	%rd348, %rd347;
	mov.f64 	%fd312, %fd311;
	@%p213 bra 	$L__BB7_64;
	setp.lt.s64 	%p214, %rd347, %rd54;
	min.s64 	%rd348, %rd347, %rd54;
	selp.f64 	%fd312, %fd311, %fd78, %p214;
$L__BB7_64:
	ld.shared.f64 	%fd83, [_ZN6thrust24THRUST_300001_SM_1000_NS8cuda_cub4core6detail5shmemE+104];
	ld.shared.u64 	%rd57, [_ZN6thrust24THRUST_300001_SM_1000_NS8cuda_cub4core6detail5shmemE+112];
	abs.f64 	%fd84, %fd312;
	abs.f64 	%fd85, %fd83;
	setp.lt.f64 	%p215, %fd84, %fd85;
	mov.u64 	%rd349, %rd57;
	mov.f64 	%fd313, %fd83;
	@%p215 bra 	$L__BB7_67;
	setp.lt.f64 	%p216, %fd85, %fd84;
	mov.u64 	%rd349, %rd348;
	mov.f64 	%fd313, %fd312;
	@%p216 bra 	$L__BB7_67;
	setp.lt.s64 	%p217, %rd348, %rd57;
	min.s64 	%rd349, %rd348, %rd57;
	selp.f64 	%fd313, %fd312, %fd83, %p217;
$L__BB7_67:
	ld.shared.f64 	%fd88, [_ZN6thrust24THRUST_300001_SM_1000_NS8cuda_cub4core6detail5shmemE+120];
	ld.shared.u64 	%rd60, [_ZN6thrust24THRUST_300001_SM_1000_NS8cuda_cub4core6detail5shmemE+128];
	abs.f64 	%fd89, %fd313;
	abs.f64 	%fd90, %fd88;
	setp.lt.f64 	%p218, %fd89, %fd90;
	mov.u64 	%rd394, %rd60;
	mov.f64 	%fd357, %fd88;
	@%p218 bra 	$L__BB7_209;
	setp.lt.f64 	%p219, %fd90, %fd89;
	mov.u64 	%rd394, %rd349;
	mov.f64 	%fd357, %fd313;
	@%p219 bra 	$L__BB7_209;
	setp.lt.s64 	%p220, %rd349, %rd60;
	min.s64 	%rd394, %rd349, %rd60;
	selp.f64 	%fd357, %fd313, %fd88, %p220;
	bra.uni 	$L__BB7_209;
$L__BB7_70:
	// begin inline asm
	mov.u32 %r158, %laneid;
	// end inline asm
	and.b32  	%r179, %r1, 992;
	add.s32 	%r180, %r179, 32;
	setp.gt.s32 	%p127, %r180, %r37;
	not.b32 	%r181, %r179;
	add.s32 	%r182, %r37, %r181;
	selp.b32 	%r177, %r182, 31, %p127;
	mov.b64 	%rd297, %fd301;
	mov.b64 	{%r160, %r165}, %rd297;
	mov.b32 	%r176, 1;
	mov.b32 	%r178, -1;
	// begin inline asm
	shfl.sync.down.b32 %r159, %r160, %r176, %r177, %r178;
	// end inline asm
	// begin inline asm
	shfl.sync.down.b32 %r164, %r165, %r176, %r177, %r178;
	// end inline asm
	mov.b64 	%rd298, {%r159, %r164};
	mov.b64 	%fd92, %rd298;
	mov.b64 	{%r170, %r175}, %rd337;
	// begin inline asm
	shfl.sync.down.b32 %r169, %r170, %r176, %r177, %r178;
	// end inline asm
	// begin inline asm
	shfl.sync.down.b32 %r174, %r175, %r176, %r177, %r178;
	// end inline asm
	mov.b64 	%rd62, {%r169, %r174};
	setp.ge.s32 	%p128, %r158, %r177;
	mov.u64 	%rd350, %rd337;
	mov.f64 	%fd314, %fd301;
	@%p128 bra 	$L__BB7_74;
	abs.f64 	%fd93, %fd301;
	abs.f64 	%fd94, %fd92;
	setp.lt.f64 	%p129, %fd93, %fd94;
	mov.u64 	%rd350, %rd62;
	mov.f64 	%fd314, %fd92;
	@%p129 bra 	$L__BB7_74;
	setp.lt.f64 	%p130, %fd94, %fd93;
	mov.u64 	%rd350, %rd337;
	mov.f64 	%fd314, %fd301;
	@%p130 bra 	$L__BB7_74;
	setp.lt.s64 	%p131, %rd337, %rd62;
	min.s64 	%rd350, %rd337, %rd62;
	selp.f64 	%fd314, %fd301, %fd92, %p131;
$L__BB7_74:
	mov.b64 	%rd299, %fd314;
	mov.b64 	{%r184, %r189}, %rd299;
	mov.b32 	%r200, 2;
	mov.b32 	%r202, -1;
	// begin inline asm
	shfl.sync.down.b32 %r183, %r184, %r200, %r177, %r202;
	// end inline asm
	// begin inline asm
	shfl.sync.down.b32 %r188, %r189, %r200, %r177, %r202;
	// end inline asm
	mov.b64 	%rd300, {%r183, %r188};
	mov.b64 	%fd97, %rd300;
	mov.b64 	{%r194, %r199}, %rd350;
	// begin inline asm
	shfl.sync.down.b32 %r193, %r194, %r200, %r177, %r202;
	// end inline asm
	// begin inline asm
	shfl.sync.down.b32 %r198, %r199, %r200, %r177, %r202;
	// end inline asm
	mov.b64 	%rd65, {%r193, %r198};
	add.s32 	%r203, %r158, 2;
	setp.gt.s32 	%p132, %r203, %r177;
	mov.u64 	%rd351, %rd350;
	mov.f64 	%fd315, %fd314;
	@%p132 bra 	$L__BB7_78;
	abs.f64 	%fd98, %fd314;
	abs.f64 	%fd99, %fd97;
	setp.lt.f64 	%p133, %fd98, %fd99;
	mov.u64 	%rd351, %rd65;
	mov.f64 	%fd315, %fd97;
	@%p133 bra 	$L__BB7_78;
	setp.lt.f64 	%p134, %fd99, %fd98;
	mov.u64 	%rd351, %rd350;
	mov.f64 	%fd315, %fd314;
	@%p134 bra 	$L__BB7_78;
	setp.lt.s64 	%p135, %rd350, %rd65;
	min.s64 	%rd351, %rd350, %rd65;
	selp.f64 	%fd315, %fd314, %fd97, %p135;
$L__BB7_78:
	mov.b64 	%rd301, %fd315;
	mov.b64 	{%r205, %r210}, %rd301;
	mov.b32 	%r221, 4;
	mov.b32 	%r223, -1;
	// begin inline asm
	shfl.sync.down.b32 %r204, %r205, %r221, %r177, %r223;
	// end inline asm
	// begin inline asm
	shfl.sync.down.b32 %r209, %r210, %r221, %r177, %r223;
	// end inline asm
	mov.b64 	%rd302, {%r204, %r209};
	mov.b64 	%fd102, %rd302;
	mov.b64 	{%r215, %r220}, %rd351;
	// begin inline asm
	shfl.sync.down.b32 %r214, %r215, %r221, %r177, %r223;
	// end inline asm
	// begin inline asm
	shfl.sync.down.b32 %r219, %r220, %r221, %r177, %r223;
	// end inline asm
	mov.b64 	%rd68, {%r214, %r219};
	add.s32 	%r224, %r158, 4;
	setp.gt.s32 	%p136, %r224, %r177;
	mov.u64 	%rd352, %rd351;
	mov.f64 	%fd316, %fd315;
	@%p136 bra 	$L__BB7_82;
	abs.f64 	%fd103, %fd315;
	abs.f64 	%fd104, %fd102;
	setp.lt.f64 	%p137, %fd103, %fd104;
	mov.u64 	%rd352, %rd68;
	mov.f64 	%fd316, %fd102;
	@%p137 bra 	$L__BB7_82;
	setp.lt.f64 	%p138, %fd104, %fd103;
	mov.u64 	%rd352, %rd351;
	mov.f64 	%fd316, %fd315;
	@%p138 bra 	$L__BB7_82;
	setp.lt.s64 	%p139, %rd351, %rd68;
	min.s64 	%rd352, %rd351, %rd68;
	selp.f64 	%fd316, %fd315, %fd102, %p139;
$L__BB7_82:
	mov.b64 	%rd303, %fd316;
	mov.b64 	{%r226, %r231}, %rd303;
	mov.b32 	%r242, 8;
	mov.b32 	%r244, -1;
	// begin inline asm
	shfl.sync.down.b32 %r225, %r226, %r242, %r177, %r244;
	// end inline asm
	// begin inline asm
	shfl.sync.down.b32 %r230, %r231, %r242, %r177, %r244;
	// end inline asm
	mov.b64 	%rd304, {%r225, %r230};
	mov.b64 	%fd107, %rd304;
	mov.b64 	{%r236, %r241}, %rd352;
	// begin inline asm
	shfl.sync.down.b32 %r235, %r236, %r242, %r177, %r244;
	// end inline asm
	// begin inline asm
	shfl.sync.down.b32 %r240, %r241, %r242, %r177, %r244;
	// end inline asm
	mov.b64 	%rd71, {%r235, %r240};
	add.s32 	%r245, %r158, 8;
	setp.gt.s32 	%p140, %r245, %r177;
	mov.u64 	%rd353, %rd352;
	mov.f64 	%fd317, %fd316;
	@%p140 bra 	$L__BB7_86;
	abs.f64 	%fd108, %fd316;
	abs.f64 	%fd109, %fd107;
	setp.lt.f64 	%p141, %fd108, %fd109;
	mov.u64 	%rd353, %rd71;
	mov.f64 	%fd317, %fd107;
	@%p141 bra 	$L__BB7_86;
	setp.lt.f64 	%p142, %fd109, %fd108;
	mov.u64 	%rd353, %rd352;
	mov.f64 	%fd317, %fd316;
	@%p142 bra 	$L__BB7_86;
	setp.lt.s64 	%p143, %rd352, %rd71;
	min.s64 	%rd353, %rd352, %rd71;
	selp.f64 	%fd317, %fd316, %fd107, %p143;
$L__BB7_86:
	mov.b64 	%rd305, %fd317;
	mov.b64 	{%r247, %r252}, %rd305;
	mov.b32 	%r263, 16;
	mov.b32 	%r265, -1;
	// begin inline asm
	shfl.sync.down.b32 %r246, %r247, %r263, %r177, %r265;
	// end inline asm
	// begin inline asm
	shfl.sync.down.b32 %r251, %r252, %r263, %r177, %r265;
	// end inline asm
	mov.b64 	%rd306, {%r246, %r251};
	mov.b64 	%fd112, %rd306;
	mov.b64 	{%r257, %r262}, %rd353;
	// begin inline asm
	shfl.sync.down.b32 %r256, %r257, %r263, %r177, %r265;
	// end inline asm
	// begin inline asm
	shfl.sync.down.b32 %r261, %r262, %r263, %r177, %r265;
	// end inline asm
	mov.b64 	%rd74, {%r256, %r261};
	add.s32 	%r266, %r158, 16;
	setp.gt.s32 	%p144, %r266, %r177;
	mov.u64 	%rd394, %rd353;
	mov.f64 	%fd357, %fd317;
	@%p144 bra 	$L__BB7_90;
	abs.f64 	%fd113, %fd317;
	abs.f64 	%fd114, %fd112;
	setp.lt.f64 	%p145, %fd113, %fd114;
	mov.u64 	%rd394, %rd74;
	mov.f64 	%fd357, %fd112;
	@%p145 bra 	$L__BB7_90;
	setp.lt.f64 	%p146, %fd114, %fd113;
	mov.u64 	%rd394, %rd353;
	mov.f64 	%fd357, %fd317;
	@%p146 bra 	$L__BB7_90;
	setp.lt.s64 	%p147, %rd353, %rd74;
	min.s64 	%rd394, %rd353, %rd74;
	selp.f64 	%fd357, %fd317, %fd112, %p147;
$L__BB7_90:
	setp.ne.s32 	%p148, %r158, 0;
	@%p148 bra 	$L__BB7_92;
	shr.u32 	%r267, %r1, 1;
	and.b32  	%r268, %r267, 496;
	mov.u32 	%r269, _ZN6thrust24THRUST_300001_SM_1000_NS8cuda_cub4core6detail5shmemE;
	add.s32 	%r270, %r269, %r268;
	st.shared.f64 	[%r270+8], %fd357;
	st.shared.u64 	[%r270+16], %rd394;
$L__BB7_92:
	bar.sync 	0;
	setp.ne.s32 	%p149, %r1, 0;
	@%p149 bra 	$L__BB7_209;
	setp.lt.s32 	%p150, %r37, 33;
	mov.f64 	%fd319, %fd357;
	mov.u64 	%rd355, %rd394;
	@%p150 bra 	$L__BB7_97;
	ld.shared.f64 	%fd117, [_ZN6thrust24THRUST_300001_SM_1000_NS8cuda_cub4core6detail5shmemE+24];
	ld.shared.u64 	%rd77, [_ZN6thrust24THRUST_300001_SM_1000_NS8cuda_cub4core6detail5shmemE+32];
	abs.f64 	%fd118, %fd357;
	abs.f64 	%fd119, %fd117;
	setp.lt.f64 	%p151, %fd118, %fd119;
	mov.f64 	%fd319, %fd117;
	mov.u64 	%rd355, %rd77;
	@%p151 bra 	$L__BB7_97;
	setp.lt.f64 	%p152, %fd119, %fd118;
	mov.f64 	%fd319, %fd357;
	mov.u64 	%rd355, %rd394;
	@%p152 bra 	$L__BB7_97;
	setp.lt.s64 	%p153, %rd394, %rd77;
	min.s64 	%rd355, %rd394, %rd77;
	selp.f64 	%fd319, %fd357, %fd117, %p153;
$L__BB7_97:
	setp.lt.s32 	%p154, %r37, 65;
	mov.f64 	%fd320, %fd319;
	mov.u64 	%rd356, %rd355;
	@%p154 bra 	$L__BB7_101;
	ld.shared.f64 	%fd122, [_ZN6thrust24THRUST_300001_SM_1000_NS8cuda_cub4core6detail5shmemE+40];
	ld.shared.u64 	%rd80, [_ZN6thrust24THRUST_300001_SM_1000_NS8cuda_cub4core6detail5shmemE+48];
	abs.f64 	%fd123, %fd319;
	abs.f64 	%fd124, %fd122;
	setp.lt.f64 	%p155, %fd123, %fd124;
	mov.f64 	%fd320, %fd122;
	mov.u64 	%rd356, %rd80;
	@%p155 bra 	$L__BB7_101;
	setp.lt.f64 	%p156, %fd124, %fd123;
	mov.f64 	%fd320, %fd319;
	mov.u64 	%rd356, %rd355;
	@%p156 bra 	$L__BB7_101;
	setp.lt.s64 	%p157, %rd355, %rd80;
	min.s64 	%rd356, %rd355, %rd80;
	selp.f64 	%fd320, %fd319, %fd122, %p157;
$L__BB7_101:
	setp.lt.s32 	%p158, %r37, 97;
	mov.f64 	%fd321, %fd320;
	mov.u64 	%rd357, %rd356;
	@%p158 bra 	$L__BB7_105;
	ld.shared.f64 	%fd127, [_ZN6thrust24THRUST_300001_SM_1000_NS8cuda_cub4core6detail5shmemE+56];
	ld.shared.u64 	%rd83, [_ZN6thrust24THRUST_300001_SM_1000_NS8cuda_cub4core6detail5shmemE+64];
	abs.f64 	%fd128, %fd320;
	abs.f64 	%fd129, %fd127;
	setp.lt.f64 	%p159, %fd128, %fd129;
	mov.f64 	%fd321, %fd127;
	mov.u64 	%rd357, %rd83;
	@%p159 bra 	$L__BB7_105;
	setp.lt.f64 	%p160, %fd129, %fd128;
	mov.f64 	%fd321, %fd320;
	mov.u64 	%rd357, %rd356;
	@%p160 bra 	$L__BB7_105;
	setp.lt.s64 	%p161, %rd356, %rd83;
	min.s64 	%rd357, %rd356, %rd83;
	selp.f64 	%fd321, %fd320, %fd127, %p161;
$L__BB7_105:
	setp.lt.s32 	%p162, %r37, 129;
	mov.f64 	%fd322, %fd321;
	mov.u64 	%rd358, %rd357;
	@%p162 bra 	$L__BB7_109;
	ld.shared.f64 	%fd132, [_ZN6thrust24THRUST_300001_SM_1000_NS8cuda_cub4core6detail5shmemE+72];
	ld.shared.u64 	%rd86, [_ZN6thrust24THRUST_300001_SM_1000_NS8cuda_cub4core6detail5shmemE+80];
	abs.f64 	%fd133, %fd321;
	abs.f64 	%fd134, %fd132;
	setp.lt.f64 	%p163, %fd133, %fd134;
	mov.f64 	%fd322, %fd132;
	mov.u64 	%rd358, %rd86;
	@%p163 bra 	$L__BB7_109;
	setp.lt.f64 	%p164, %fd134, %fd133;
	mov.f64 	%fd322, %fd321;
	mov.u64 	%rd358, %rd357;
	@%p164 bra 	$L__BB7_109;
	setp.lt.s64 	%p165, %rd357, %rd86;
	min.s64 	%rd358, %rd357, %rd86;
	selp.f64 	%fd322, %fd321, %fd132, %p165;
$L__BB7_109:
	setp.lt.s32 	%p166, %r37, 161;
	mov.f64 	%fd323, %fd322;
	mov.u64 	%rd359, %rd358;
	@%p166 bra 	$L__BB7_113;
	ld.shared.f64 	%fd137, [_ZN6thrust24THRUST_300001_SM_1000_NS8cuda_cub4core6detail5shmemE+88];
	ld.shared.u64 	%rd89, [_ZN6thrust24THRUST_300001_SM_1000_NS8cuda_cub4core6detail5shmemE+96];
	abs.f64 	%fd138, %fd322;
	abs.f64 	%fd139, %fd137;
	setp.lt.f64 	%p167, %fd138, %fd139;
	mov.f64 	%fd323, %fd137;
	mov.u64 	%rd359, %rd89;
	@%p167 bra 	$L__BB7_113;
	setp.lt.f64 	%p168, %fd139, %fd138;
	mov.f64 	%fd323, %fd322;
	mov.u64 	%rd359, %rd358;
	@%p168 bra 	$L__BB7_113;
	setp.lt.s64 	%p169, %rd358, %rd89;
	min.s64 	%rd359, %rd358, %rd89;
	selp.f64 	%fd323, %fd322, %fd137, %p169;
$L__BB7_113:
	setp.lt.s32 	%p170, %r37, 193;
	mov.f64 	%fd324, %fd323;
	mov.u64 	%rd360, %rd359;
	@%p170 bra 	$L__BB7_117;
	ld.shared.f64 	%fd142, [_ZN6thrust24THRUST_300001_SM_1000_NS8cuda_cub4core6detail5shmemE+104];
	ld.shared.u64 	%rd92, [_ZN6thrust24THRUST_300001_SM_1000_NS8cuda_cub4core6detail5shmemE+112];
	abs.f64 	%fd143, %fd323;
	abs.f64 	%fd144, %fd142;
	setp.lt.f64 	%p171, %fd143, %fd144;
	mov.f64 	%fd324, %fd142;
	mov.u64 	%rd360, %rd92;
	@%p171 bra 	$L__BB7_117;
	setp.lt.f64 	%p172, %fd144, %fd143;
	mov.f64 	%fd324, %fd323;
	mov.u64 	%rd360, %rd359;
	@%p172 bra 	$L__BB7_117;
	setp.lt.s64 	%p173, %rd359, %rd92;
	min.s64 	%rd360, %rd359, %rd92;
	selp.f64 	%fd324, %fd323, %fd142, %p173;
$L__BB7_117:
	setp.lt.s32 	%p174, %r37, 225;
	mov.u64 	%rd394, %rd360;
	mov.f64 	%fd357, %fd324;
	@%p174 bra 	$L__BB7_209;
	ld.shared.f64 	%fd147, [_ZN6thrust24THRUST_300001_SM_1000_NS8cuda_cub4core6detail5shmemE+120];
	ld.shared.u64 	%rd95, [_ZN6thrust24THRUST_300001_SM_1000_NS8cuda_cub4core6detail5shmemE+128];
	abs.f64 	%fd148, %fd324;
	abs.f64 	%fd149, %fd147;
	setp.lt.f64 	%p175, %fd148, %fd149;
	mov.u64 	%rd394, %rd95;
	mov.f64 	%fd357, %fd147;
	@%p175 bra 	$L__BB7_209;
	setp.lt.f64 	%p176, %fd149, %fd148;
	mov.u64 	%rd394, %rd360;
	mov.f64 	%fd357, %fd324;
	@%p176 bra 	$L__BB7_209;
	setp.lt.s64 	%p177, %rd360, %rd95;
	min.s64 	%rd394, %rd360, %rd95;
	selp.f64 	%fd357, %fd324, %fd147, %p177;
	bra.uni 	$L__BB7_209;
$L__BB7_121:
	ld.param.u64 	%rd318, [_ZN6thrust24THRUST_300001_SM_1000_NS8cuda_cub4core6detail13_kernel_agentINS1_8__reduce11ReduceAgentIPN4cuda3std3__45tupleIJdlEEESC_SB_iNS1_9__extrema9arg_max_fIdl10ComparatorEEEEJSC_SC_iSG_EEEvDpT0__param_0];
	mov.u32 	%r16, %tid.x;
	mul.wide.u32 	%rd208, %r16, 16;
	add.s64 	%rd189, %rd318, %rd208;
	// begin inline asm
	ld.global.nc.u64 %rd188, [%rd189];
	// end inline asm
	add.s64 	%rd191, %rd189, 8;
	// begin inline asm
	ld.global.nc.u64 %rd190, [%rd191];
	// end inline asm
	mov.b64 	%fd151, %rd188;
	add.s64 	%rd193, %rd189, 4096;
	// begin inline asm
	ld.global.nc.u64 %rd192, [%rd193];
	// end inline asm
	add.s64 	%rd195, %rd189, 4104;
	// begin inline asm
	ld.global.nc.u64 %rd361, [%rd195];
	// end inline asm
	mov.b64 	%fd325, %rd192;
	add.s64 	%rd197, %rd189, 8192;
	// begin inline asm
	ld.global.nc.u64 %rd196, [%rd197];
	// end inline asm
	add.s64 	%rd199, %rd189, 8200;
	// begin inline asm
	ld.global.nc.u64 %rd362, [%rd199];
	// end inline asm
	mov.b64 	%fd326, %rd196;
	add.s64 	%rd201, %rd189, 12288;
	// begin inline asm
	ld.global.nc.u64 %rd200, [%rd201];
	// end inline asm
	add.s64 	%rd203, %rd189, 12296;
	// begin inline asm
	ld.global.nc.u64 %rd363, [%rd203];
	// end inline asm
	mov.b64 	%fd327, %rd200;
	add.s64 	%rd205, %rd189, 16384;
	// begin inline asm
	ld.global.nc.u64 %rd204, [%rd205];
	// end inline asm
	add.s64 	%rd207, %rd189, 16392;
	// begin inline asm
	ld.global.nc.u64 %rd381, [%rd207];
	// end inline asm
	mov.b64 	%fd344, %rd204;
	abs.f64 	%fd156, %fd151;
	abs.f64 	%fd157, %fd325;
	setp.lt.f64 	%p3, %fd156, %fd157;
	@%p3 bra 	$L__BB7_123;
	setp.lt.f64 	%p4, %fd157, %fd156;
	setp.lt.s64 	%p5, %rd190, %rd361;
	or.pred  	%p6, %p4, %p5;
	selp.b64 	%rd361, %rd190, %rd361, %p6;
	selp.f64 	%fd325, %fd151, %fd325, %p6;
$L__BB7_123:
	abs.f64 	%fd160, %fd325;
	abs.f64 	%fd161, %fd326;
	setp.lt.f64 	%p7, %fd160, %fd161;
	@%p7 bra 	$L__BB7_125;
	setp.lt.f64 	%p8, %fd161, %fd160;
	setp.lt.s64 	%p9, %rd361, %rd362;
	or.pred  	%p10, %p8, %p9;
	selp.b64 	%rd362, %rd361, %rd362, %p10;
	selp.f64 	%fd326, %fd325, %fd326, %p10;
$L__BB7_125:
	abs.f64 	%fd164, %fd326;
	abs.f64 	%fd165, %fd327;
	setp.lt.f64 	%p11, %fd164, %fd165;
	@%p11 bra 	$L__BB7_127;
	setp.lt.f64 	%p12, %fd165, %fd164;
	setp.lt.s64 	%p13, %rd362, %rd363;
	or.pred  	%p14, %p12, %p13;
	selp.b64 	%rd363, %rd362, %rd363, %p14;
	selp.f64 	%fd327, %fd326, %fd327, %p14;
$L__BB7_127:
	abs.f64 	%fd168, %fd327;
	abs.f64 	%fd169, %fd344;
	setp.lt.f64 	%p15, %fd168, %fd169;
	@%p15 bra 	$L__BB7_129;
	setp.lt.f64 	%p16, %fd169, %fd168;
	setp.lt.s64 	%p17, %rd363, %rd381;
	or.pred  	%p18, %p16, %p17;
	selp.b64 	%rd381, %rd363, %rd381, %p18;
	selp.f64 	%fd344, %fd327, %fd344, %p18;
$L__BB7_129:
	setp.lt.u32 	%p19, %r37, 2560;
	mov.b32 	%r383, 1280;
	@%p19 bra 	$L__BB7_142;
	mov.b32 	%r382, 1280;
	mov.f64 	%fd329, %fd344;
	mov.u64 	%rd365, %rd381;
$L__BB7_131:
	ld.param.u64 	%rd319, [_ZN6thrust24THRUST_300001_SM_1000_NS8cuda_cub4core6detail13_kernel_agentINS1_8__reduce11ReduceAgentIPN4cuda3std3__45tupleIJdlEEESC_SB_iNS1_9__extrema9arg_max_fIdl10ComparatorEEEEJSC_SC_iSG_EEEvDpT0__param_0];
	add.s32 	%r40, %r382, %r16;
	mul.wide.u32 	%rd229, %r40, 16;
	add.s64 	%rd210, %rd319, %rd229;
	// begin inline asm
	ld.global.nc.u64 %rd209, [%rd210];
	// end inline asm
	add.s64 	%rd212, %rd210, 8;
	// begin inline asm
	ld.global.nc.u64 %rd366, [%rd212];
	// end inline asm
	mov.b64 	%fd330, %rd209;
	add.s64 	%rd214, %rd210, 4096;
	// begin inline asm
	ld.global.nc.u64 %rd213, [%rd214];
	// end inline asm
	add.s64 	%rd216, %rd210, 4104;
	// begin inline asm
	ld.global.nc.u64 %rd367, [%rd216];
	// end inline asm
	mov.b64 	%fd331, %rd213;
	add.s64 	%rd218, %rd210, 8192;
	// begin inline asm
	ld.global.nc.u64 %rd217, [%rd218];
	// end inline asm
	add.s64 	%rd220, %rd210, 8200;
	// begin inline asm
	ld.global.nc.u64 %rd368, [%rd220];
	// end inline asm
	mov.b64 	%fd332, %rd217;
	add.s64 	%rd222, %rd210, 12288;
	// begin inline asm
	ld.global.nc.u64 %rd221, [%rd222];
	// end inline asm
	add.s64 	%rd224, %rd210, 12296;
	// begin inline asm
	ld.global.nc.u64 %rd369, [%rd224];
	// end inline asm
	mov.b64 	%fd333, %rd221;
	add.s64 	%rd226, %rd210, 16384;
	// begin inline asm
	ld.global.nc.u64 %rd225, [%rd226];
	// end inline asm
	add.s64 	%rd228, %rd210, 16392;
	// begin inline asm
	ld.global.nc.u64 %rd381, [%rd228];
	// end inline asm
	mov.b64 	%fd344, %rd225;
	abs.f64 	%fd178, %fd329;
	abs.f64 	%fd179, %fd330;
	setp.lt.f64 	%p20, %fd178, %fd179;
	@%p20 bra 	$L__BB7_133;
	setp.lt.f64 	%p21, %fd179, %fd178;
	setp.lt.s64 	%p22, %rd365, %rd366;
	or.pred  	%p23, %p21, %p22;
	selp.b64 	%rd366, %rd365, %rd366, %p23;
	selp.f64 	%fd330, %fd329, %fd330, %p23;
$L__BB7_133:
	abs.f64 	%fd182, %fd330;
	abs.f64 	%fd183, %fd331;
	setp.lt.f64 	%p24, %fd182, %fd183;
	@%p24 bra 	$L__BB7_135;
	setp.lt.f64 	%p25, %fd183, %fd182;
	setp.lt.s64 	%p26, %rd366, %rd367;
	or.pred  	%p27, %p25, %p26;
	selp.b64 	%rd367, %rd366, %rd367, %p27;
	selp.f64 	%fd331, %fd330, %fd331, %p27;
$L__BB7_135:
	abs.f64 	%fd186, %fd331;
	abs.f64 	%fd187, %fd332;
	setp.lt.f64 	%p28, %fd186, %fd187;
	@%p28 bra 	$L__BB7_137;
	setp.lt.f64 	%p29, %fd187, %fd186;
	setp.lt.s64 	%p30, %rd367, %rd368;
	or.pred  	%p31, %p29, %p30;
	selp.b64 	%rd368, %rd367, %rd368, %p31;
	selp.f64 	%fd332, %fd331, %fd332, %p31;
$L__BB7_137:
	abs.f64 	%fd190, %fd332;
	abs.f64 	%fd191, %fd333;
	setp.lt.f64 	%p32, %fd190, %fd191;
	@%p32 bra 	$L__BB7_139;
	setp.lt.f64 	%p33, %fd191, %fd190;
	setp.lt.s64 	%p34, %rd368, %rd369;
	or.pred  	%p35, %p33, %p34;
	selp.b64 	%rd369, %rd368, %rd369, %p35;
	selp.f64 	%fd333, %fd332, %fd333, %p35;
$L__BB7_139:
	abs.f64 	%fd194, %fd333;
	abs.f64 	%fd195, %fd344;
	setp.lt.f64 	%p36, %fd194, %fd195;
	@%p36 bra 	$L__BB7_141;
	setp.lt.f64 	%p37, %fd195, %fd194;
	setp.lt.s64 	%p38, %rd369, %rd381;
	or.pred  	%p39, %p37, %p38;
	selp.b64 	%rd381, %rd369, %rd381, %p39;
	selp.f64 	%fd344, %fd333, %fd344, %p39;
$L__BB7_141:
	add.s32 	%r383, %r382, 1280;
	add.s32 	%r41, %r382, 2560;
	setp.le.s32 	%p40, %r41, %r37;
	mov.u32 	%r382, %r383;
	mov.f64 	%fd329, %fd344;
	mov.u64 	%rd365, %rd381;
	@%p40 bra 	$L__BB7_131;
$L__BB7_142:
	setp.le.s32 	%p41, %r37, %r383;
	@%p41 bra 	$L__BB7_165;
	sub.s32 	%r20, %r37, %r383;
	setp.ge.s32 	%p42, %r16, %r20;
	@%p42 bra 	$L__BB7_165;
	not.b32 	%r42, %r16;
	add.s32 	%r43, %r37, %r42;
	sub.s32 	%r21, %r43, %r383;
	and.b32  	%r44, %r21, 768;
	setp.eq.s32 	%p43, %r44, 768;
	mov.u32 	%r387, %r16;
	@%p43 bra 	$L__BB7_150;
	add.s32 	%r385, %r16, %r383;
	shr.u32 	%r45, %r21, 8;
	add.s32 	%r46, %r45, 1;
	and.b32  	%r47, %r46, 3;
	neg.s32 	%r384, %r47;
	mov.u32 	%r387, %r16;
$L__BB7_146:
	.pragma "nounroll";
	mov.u64 	%rd127, %rd381;
	mov.f64 	%fd199, %fd344;
	ld.param.u64 	%rd320, [_ZN6thrust24THRUST_300001_SM_1000_NS8cuda_cub4core6detail13_kernel_agentINS1_8__reduce11ReduceAgentIPN4cuda3std3__45tupleIJdlEEESC_SB_iNS1_9__extrema9arg_max_fIdl10ComparatorEEEEJSC_SC_iSG_EEEvDpT0__param_0];
	mul.wide.u32 	%rd235, %r385, 16;
	add.s64 	%rd232, %rd320, %rd235;
	// begin inline asm
	ld.global.nc.u64 %rd231, [%rd232];
	// end inline asm
	add.s64 	%rd234, %rd232, 8;
	// begin inline asm
	ld.global.nc.u64 %rd233, [%rd234];
	// end inline asm
	mov.b64 	%fd200, %rd231;
	abs.f64 	%fd201, %fd199;
	abs.f64 	%fd202, %fd200;
	setp.lt.f64 	%p44, %fd201, %fd202;
	mov.f64 	%fd344, %fd200;
	mov.u64 	%rd381, %rd233;
	@%p44 bra 	$L__BB7_149;
	setp.lt.f64 	%p45, %fd202, %fd201;
	mov.f64 	%fd344, %fd199;
	mov.u64 	%rd381, %rd127;
	@%p45 bra 	$L__BB7_149;
	setp.lt.s64 	%p46, %rd127, %rd233;
	selp.f64 	%fd344, %fd199, %fd200, %p46;
	min.s64 	%rd381, %rd127, %rd233;
$L__BB7_149:
	add.s32 	%r387, %r387, 256;
	add.s32 	%r385, %r385, 256;
	add.s32 	%r384, %r384, 1;
	setp.ne.s32 	%p47, %r384, 0;
	@%p47 bra 	$L__BB7_146;
$L__BB7_150:
	setp.lt.u32 	%p48, %r21, 768;
	@%p48 bra 	$L__BB7_165;
	ld.param.u64 	%rd321, [_ZN6thrust24THRUST_300001_SM_1000_NS8cuda_cub4core6detail13_kernel_agentINS1_8__reduce11ReduceAgentIPN4cuda3std3__45tupleIJdlEEESC_SB_iNS1_9__extrema9arg_max_fIdl10ComparatorEEEEJSC_SC_iSG_EEEvDpT0__param_0];
	cvt.u64.u32 	%rd236, %r387;
	cvt.u64.u32 	%rd237, %r383;
	add.s64 	%rd238, %rd236, %rd237;
	shl.b64 	%rd239, %rd238, 4;
	add.s64 	%rd240, %rd239, %rd321;
	add.s64 	%rd376, %rd240, 12296;
	add.s32 	%r388, %r387, %r383;
$L__BB7_152:
	ld.param.u64 	%rd322, [_ZN6thrust24THRUST_300001_SM_1000_NS8cuda_cub4core6detail13_kernel_agentINS1_8__reduce11ReduceAgentIPN4cuda3std3__45tupleIJdlEEESC_SB_iNS1_9__extrema9arg_max_fIdl10ComparatorEEEEJSC_SC_iSG_EEEvDpT0__param_0];
	mul.wide.u32 	%rd245, %r388, 16;
	add.s64 	%rd242, %rd322, %rd245;
	// begin inline asm
	ld.global.nc.u64 %rd241, [%rd242];
	// end inline asm
	add.s64 	%rd244, %rd242, 8;
	// begin inline asm
	ld.global.nc.u64 %rd243, [%rd244];
	// end inline asm
	mov.b64 	%fd208, %rd241;
	abs.f64 	%fd209, %fd344;
	abs.f64 	%fd210, %fd208;
	setp.lt.f64 	%p49, %fd209, %fd210;
	mov.f64 	%fd341, %fd208;
	mov.u64 	%rd378, %rd243;
	@%p49 bra 	$L__BB7_155;
	setp.lt.f64 	%p50, %fd210, %fd209;
	mov.f64 	%fd341, %fd344;
	mov.u64 	%rd378, %rd381;
	@%p50 bra 	$L__BB7_155;
	setp.lt.s64 	%p51, %rd381, %rd243;
	selp.f64 	%fd341, %fd344, %fd208, %p51;
	min.s64 	%rd378, %rd381, %rd243;
$L__BB7_155:
	add.s64 	%rd247, %rd376, -8200;
	// begin inline asm
	ld.global.nc.u64 %rd246, [%rd247];
	// end inline asm
	add.s64 	%rd249, %rd376, -8192;
	// begin inline asm
	ld.global.nc.u64 %rd248, [%rd249];
	// end inline asm
	mov.b64 	%fd213, %rd246;
	abs.f64 	%fd214, %fd341;
	abs.f64 	%fd215, %fd213;
	setp.lt.f64 	%p52, %fd214, %fd215;
	mov.f64 	%fd342, %fd213;
	mov.u64 	%rd379, %rd248;
	@%p52 bra 	$L__BB7_158;
	setp.lt.f64 	%p53, %fd215, %fd214;
	mov.f64 	%fd342, %fd341;
	mov.u64 	%rd379, %rd378;
	@%p53 bra 	$L__BB7_158;
	setp.lt.s64 	%p54, %rd378, %rd248;
	selp.f64 	%fd342, %fd341, %fd213, %p54;
	min.s64 	%rd379, %rd378, %rd248;
$L__BB7_158:
	add.s64 	%rd251, %rd376, -4104;
	// begin inline asm
	ld.global.nc.u64 %rd250, [%rd251];
	// end inline asm
	add.s64 	%rd253, %rd376, -4096;
	// begin inline asm
	ld.global.nc.u64 %rd252, [%rd253];
	// end inline asm
	mov.b64 	%fd218, %rd250;
	abs.f64 	%fd219, %fd342;
	abs.f64 	%fd220, %fd218;
	setp.lt.f64 	%p55, %fd219, %fd220;
	mov.f64 	%fd343, %fd218;
	mov.u64 	%rd380, %rd252;
	@%p55 bra 	$L__BB7_161;
	setp.lt.f64 	%p56, %fd220, %fd219;
	mov.f64 	%fd343, %fd342;
	mov.u64 	%rd380, %rd379;
	@%p56 bra 	$L__BB7_161;
	setp.lt.s64 	%p57, %rd379, %rd252;
	selp.f64 	%fd343, %fd342, %fd218, %p57;
	min.s64 	%rd380, %rd379, %rd252;
$L__BB7_161:
	add.s64 	%rd255, %rd376, -8;
	// begin inline asm
	ld.global.nc.u64 %rd254, [%rd255];
	// end inline asm
	// begin inline asm
	ld.global.nc.u64 %rd256, [%rd376];
	// end inline asm
	mov.b64 	%fd223, %rd254;
	abs.f64 	%fd224, %fd343;
	abs.f64 	%fd225, %fd223;
	setp.lt.f64 	%p58, %fd224, %fd225;
	mov.f64 	%fd344, %fd223;
	mov.u64 	%rd381, %rd256;
	@%p58 bra 	$L__BB7_164;
	setp.lt.f64 	%p59, %fd225, %fd224;
	mov.f64 	%fd344, %fd343;
	mov.u64 	%rd381, %rd380;
	@%p59 bra 	$L__BB7_164;
	setp.lt.s64 	%p60, %rd380, %rd256;
	selp.f64 	%fd344, %fd343, %fd223, %p60;
	min.s64 	%rd381, %rd380, %rd256;
$L__BB7_164:
	add.s32 	%r387, %r387, 1024;
	add.s64 	%rd376, %rd376, 16384;
	add.s32 	%r388, %r388, 1024;
	setp.lt.s32 	%p61, %r387, %r20;
	@%p61 bra 	$L__BB7_152;
$L__BB7_165:
	// begin inline asm
	mov.u32 %r48, %laneid;
	// end inline asm
	mov.b64 	%rd258, %fd344;
	mov.b64 	{%r50, %r55}, %rd258;
	mov.b32 	%r66, 1;
	mov.b32 	%r67, 31;
	mov.b32 	%r68, -1;
	// begin inline asm
	shfl.sync.down.b32 %r49, %r50, %r66, %r67, %r68;
	// end inline asm
	// begin inline asm
	shfl.sync.down.b32 %r54, %r55, %r66, %r67, %r68;
	// end inline asm
	mov.b64 	%rd259, {%r49, %r54};
	mov.b64 	%fd229, %rd259;
	mov.b64 	{%r60, %r65}, %rd381;
	// begin inline asm
	shfl.sync.down.b32 %r59, %r60, %r66, %r67, %r68;
	// end inline asm
	// begin inline asm
	shfl.sync.down.b32 %r64, %r65, %r66, %r67, %r68;
	// end inline asm
	mov.b64 	%rd150, {%r59, %r64};
	setp.gt.s32 	%p62, %r48, 30;
	mov.f64 	%fd346, %fd344;
	mov.u64 	%rd383, %rd381;
	@%p62 bra 	$L__BB7_169;
	abs.f64 	%fd230, %fd344;
	abs.f64 	%fd231, %fd229;
	setp.lt.f64 	%p63, %fd230, %fd231;
	mov.f64 	%fd346, %fd229;
	mov.u64 	%rd383, %rd150;
	@%p63 bra 	$L__BB7_169;
	setp.lt.f64 	%p64, %fd231, %fd230;
	mov.f64 	%fd346, %fd344;
	mov.u64 	%rd383, %rd381;
	@%p64 bra 	$L__BB7_169;
	setp.lt.s64 	%p65, %rd381, %rd150;
	selp.f64 	%fd346, %fd344, %fd229, %p65;
	min.s64 	%rd383, %rd381, %rd150;
$L__BB7_169:
	mov.b64 	%rd260, %fd346;
	mov.b64 	{%r70, %r75}, %rd260;
	mov.b32 	%r86, 2;
	mov.b32 	%r87, 31;
	mov.b32 	%r88, -1;
	// begin inline asm
	shfl.sync.down.b32 %r69, %r70, %r86, %r87, %r88;
	// end inline asm
	// begin inline asm
	shfl.sync.down.b32 %r74, %r75, %r86, %r87, %r88;
	// end inline asm
	mov.b64 	%rd261, {%r69, %r74};
	mov.b64 	%fd234, %rd261;
	mov.b64 	{%r80, %r85}, %rd383;
	// begin inline asm
	shfl.sync.down.b32 %r79, %r80, %r86, %r87, %r88;
	// end inline asm
	// begin inline asm
	shfl.sync.down.b32 %r84, %r85, %r86, %r87, %r88;
	// end inline asm
	mov.b64 	%rd153, {%r79, %r84};
	setp.gt.s32 	%p66, %r48, 29;
	mov.f64 	%fd347, %fd346;
	mov.u64 	%rd384, %rd383;
	@%p66 bra 	$L__BB7_173;
	abs.f64 	%fd235, %fd346;
	abs.f64 	%fd236, %fd234;
	setp.lt.f64 	%p67, %fd235, %fd236;
	mov.f64 	%fd347, %fd234;
	mov.u64 	%rd384, %rd153;
	@%p67 bra 	$L__BB7_173;
	setp.lt.f64 	%p68, %fd236, %fd235;
	mov.f64 	%fd347, %fd346;
	mov.u64 	%rd384, %rd383;
	@%p68 bra 	$L__BB7_173;
	setp.lt.s64 	%p69, %rd383, %rd153;
	selp.f64 	%fd347, %fd346, %fd234, %p69;
	min.s64 	%rd384, %rd383, %rd153;
$L__BB7_173:
	mov.b64 	%rd262, %fd347;
	mov.b64 	{%r90, %r95}, %rd262;
	mov.b32 	%r106, 4;
	mov.b32 	%r107, 31;
	mov.b32 	%r108, -1;
	// begin inline asm
	shfl.sync.down.b32 %r89, %r90, %r106, %r107, %r108;
	// end inline asm
	// begin inline asm
	shfl.sync.down.b32 %r94, %r95, %r106, %r107, %r108;
	// end inline asm
	mov.b64 	%rd263, {%r89, %r94};
	mov.b64 	%fd239, %rd263;
	mov.b64 	{%r100, %r105}, %rd384;
	// begin inline asm
	shfl.sync.down.b32 %r99, %r100, %r106, %r107, %r108;
	// end inline asm
	// begin inline asm
	shfl.sync.down.b32 %r104, %r105, %r106, %r107, %r108;
	// end inline asm
	mov.b64 	%rd156, {%r99, %r104};
	setp.gt.s32 	%p70, %r48, 27;
	mov.f64 	%fd348, %fd347;
	mov.u64 	%rd385, %rd384;
	@%p70 bra 	$L__BB7_177;
	abs.f64 	%fd240, %fd347;
	abs.f64 	%fd241, %fd239;
	setp.lt.f64 	%p71, %fd240, %fd241;
	mov.f64 	%fd348, %fd239;
	mov.u64 	%rd385, %rd156;
	@%p71 bra 	$L__BB7_177;
	setp.lt.f64 	%p72, %fd241, %fd240;
	mov.f64 	%fd348, %fd347;
	mov.u64 	%rd385, %rd384;
	@%p72 bra 	$L__BB7_177;
	setp.lt.s64 	%p73, %rd384, %rd156;
	selp.f64 	%fd348, %fd347, %fd239, %p73;
	min.s64 	%rd385, %rd384, %rd156;
$L__BB7_177:
	mov.b64 	%rd264, %fd348;
	mov.b64 	{%r110, %r115}, %rd264;
	mov.b32 	%r126, 8;
	mov.b32 	%r127, 31;
	mov.b32 	%r128, -1;
	// begin inline asm
	shfl.sync.down.b32 %r109, %r110, %r126, %r127, %r128;
	// end inline asm
	// begin inline asm
	shfl.sync.down.b32 %r114, %r115, %r126, %r127, %r128;
	// end inline asm
	mov.b64 	%rd265, {%r109, %r114};
	mov.b64 	%fd244, %rd265;
	mov.b64 	{%r120, %r125}, %rd385;
	// begin inline asm
	shfl.sync.down.b32 %r119, %r120, %r126, %r127, %r128;
	// end inline asm
	// begin inline asm
	shfl.sync.down.b32 %r124, %r125, %r126, %r127, %r128;
	// end inline asm
	mov.b64 	%rd159, {%r119, %r124};
	setp.gt.s32 	%p74, %r48, 23;
	mov.f64 	%fd349, %fd348;
	mov.u64 	%rd386, %rd385;
	@%p74 bra 	$L__BB7_181;
	abs.f64 	%fd245, %fd348;
	abs.f64 	%fd246, %fd244;
	setp.lt.f64 	%p75, %fd245, %fd246;
	mov.f64 	%fd349, %fd244;
	mov.u64 	%rd386, %rd159;
	@%p75 bra 	$L__BB7_181;
	setp.lt.f64 	%p76, %fd246, %fd245;
	mov.f64 	%fd349, %fd348;
	mov.u64 	%rd386, %rd385;
	@%p76 bra 	$L__BB7_181;
	setp.lt.s64 	%p77, %rd385, %rd159;
	selp.f64 	%fd349, %fd348, %fd244, %p77;
	min.s64 	%rd386, %rd385, %rd159;
$L__BB7_181:
	mov.b64 	%rd266, %fd349;
	mov.b64 	{%r130, %r135}, %rd266;
	mov.b32 	%r146, 16;
	mov.b32 	%r147, 31;
	mov.b32 	%r148, -1;
	// begin inline asm
	shfl.sync.down.b32 %r129, %r130, %r146, %r147, %r148;
	// end inline asm
	// begin inline asm
	shfl.sync.down.b32 %r134, %r135, %r146, %r147, %r148;
	// end inline asm
	mov.b64 	%rd267, {%r129, %r134};
	mov.b64 	%fd249, %rd267;
	mov.b64 	{%r140, %r145}, %rd386;
	// begin inline asm
	shfl.sync.down.b32 %r139, %r140, %r146, %r147, %r148;
	// end inline asm
	// begin inline asm
	shfl.sync.down.b32 %r144, %r145, %r146, %r147, %r148;
	// end inline asm
	mov.b64 	%rd162, {%r139, %r144};
	setp.gt.s32 	%p78, %r48, 15;
	mov.f64 	%fd357, %fd349;
	mov.u64 	%rd394, %rd386;
	@%p78 bra 	$L__BB7_185;
	abs.f64 	%fd250, %fd349;
	abs.f64 	%fd251, %fd249;
	setp.lt.f64 	%p79, %fd250, %fd251;
	mov.f64 	%fd357, %fd249;
	mov.u64 	%rd394, %rd162;
	@%p79 bra 	$L__BB7_185;
	setp.lt.f64 	%p80, %fd251, %fd250;
	mov.f64 	%fd357, %fd349;
	mov.u64 	%rd394, %rd386;
	@%p80 bra 	$L__BB7_185;
	setp.lt.s64 	%p81, %rd386, %rd162;
	selp.f64 	%fd357, %fd349, %fd249, %p81;
	min.s64 	%rd394, %rd386, %rd162;
$L__BB7_185:
	setp.ne.s32 	%p82, %r48, 0;
	@%p82 bra 	$L__BB7_187;
	shr.u32 	%r149, %r16, 1;
	and.b32  	%r150, %r149, 496;
	mov.u32 	%r151, _ZN6thrust24THRUST_300001_SM_1000_NS8cuda_cub4core6detail5shmemE;
	add.s32 	%r152, %r151, %r150;
	st.shared.f64 	[%r152+8], %fd357;
	st.shared.u64 	[%r152+16], %rd394;
$L__BB7_187:
	bar.sync 	0;
	setp.ne.s32 	%p83, %r16, 0;
	@%p83 bra 	$L__BB7_209;
	ld.shared.f64 	%fd254, [_ZN6thrust24THRUST_300001_SM_1000_NS8cuda_cub4core6detail5shmemE+24];
	ld.shared.u64 	%rd165, [_ZN6thrust24THRUST_300001_SM_1000_NS8cuda_cub4core6detail5shmemE+32];
	abs.f64 	%fd255, %fd357;
	abs.f64 	%fd256, %fd254;
	setp.lt.f64 	%p84, %fd255, %fd256;
	mov.f64 	%fd351, %fd254;
	mov.u64 	%rd388, %rd165;
	@%p84 bra 	$L__BB7_191;
	setp.lt.f64 	%p85, %fd256, %fd255;
	mov.f64 	%fd351, %fd357;
	mov.u64 	%rd388, %rd394;
	@%p85 bra 	$L__BB7_191;
	setp.lt.s64 	%p86, %rd394, %rd165;
	selp.f64 	%fd351, %fd357, %fd254, %p86;
	min.s64 	%rd388, %rd394, %rd165;
$L__BB7_191:
	ld.shared.f64 	%fd259, [_ZN6thrust24THRUST_300001_SM_1000_NS8cuda_cub4core6detail5shmemE+40];
	ld.shared.u64 	%rd168, [_ZN6thrust24THRUST_300001_SM_1000_NS8cuda_cub4core6detail5shmemE+48];
	abs.f64 	%fd260, %fd351;
	abs.f64 	%fd261, %fd259;
	setp.lt.f64 	%p87, %fd260, %fd261;
	mov.f64 	%fd352, %fd259;
	mov.u64 	%rd389, %rd168;
	@%p87 bra 	$L__BB7_194;
	setp.lt.f64 	%p88, %fd261, %fd260;
	mov.f64 	%fd352, %fd351;
	mov.u64 	%rd389, %rd388;
	@%p88 bra 	$L__BB7_194;
	setp.lt.s64 	%p89, %rd388, %rd168;
	selp.f64 	%fd352, %fd351, %fd259, %p89;
	min.s64 	%rd389, %rd388, %rd168;
$L__BB7_194:
	ld.shared.f64 	%fd264, [_ZN6thrust24THRUST_300001_SM_1000_NS8cuda_cub4core6detail5shmemE+56];
	ld.shared.u64 	%rd171, [_ZN6thrust24THRUST_300001_SM_1000_NS8cuda_cub4core6detail5shmemE+64];
	abs.f64 	%fd265, %fd352;
	abs.f64 	%fd266, %fd264;
	setp.lt.f64 	%p90, %fd265, %fd266;
	mov.f64 	%fd353, %fd264;
	mov.u64 	%rd390, %rd171;
	@%p90 bra 	$L__BB7_197;
	setp.lt.f64 	%p91, %fd266, %fd265;
	mov.f64 	%fd353, %fd352;
	mov.u64 	%rd390, %rd389;
	@%p91 bra 	$L__BB7_197;
	setp.lt.s64 	%p92, %rd389, %rd171;
	selp.f64 	%fd353, %fd352, %fd264, %p92;
	min.s64 	%rd390, %rd389, %rd171;
$L__BB7_197:
	ld.shared.f64 	%fd269, [_ZN6thrust24THRUST_300001_SM_1000_NS8cuda_cub4core6detail5shmemE+72];
	ld.shared.u64 	%rd174, [_ZN6thrust24THRUST_300001_SM_1000_NS8cuda_cub4core6detail5shmemE+80];
	abs.f64 	%fd270, %fd353;
	abs.f64 	%fd271, %fd269;
	setp.lt.f64 	%p93, %fd270, %fd271;
	mov.f64 	%fd354, %fd269;
	mov.u64 	%rd391, %rd174;
	@%p93 bra 	$L__BB7_200;
	setp.lt.f64 	%p94, %fd271, %fd270;
	mov.f64 	%fd354, %fd353;
	mov.u64 	%rd391, %rd390;
	@%p94 bra 	$L__BB7_200;
	setp.lt.s64 	%p95, %rd390, %rd174;
	selp.f64 	%fd354, %fd353, %fd269, %p95;
	min.s64 	%rd391, %rd390, %rd174;
$L__BB7_200:
	ld.shared.f64 	%fd274, [_ZN6thrust24THRUST_300001_SM_1000_NS8cuda_cub4core6detail5shmemE+88];
	ld.shared.u64 	%rd177, [_ZN6thrust24THRUST_300001_SM_1000_NS8cuda_cub4core6detail5shmemE+96];
	abs.f64 	%fd275, %fd354;
	abs.f64 	%fd276, %fd274;
	setp.lt.f64 	%p96, %fd275, %fd276;
	mov.f64 	%fd355, %fd274;
	mov.u64 	%rd392, %rd177;
	@%p96 bra 	$L__BB7_203;
	setp.lt.f64 	%p97, %fd276, %fd275;
	mov.f64 	%fd355, %fd354;
	mov.u64 	%rd392, %rd391;
	@%p97 bra 	$L__BB7_203;
	setp.lt.s64 	%p98, %rd391, %rd177;
	selp.f64 	%fd355, %fd354, %fd274, %p98;
	min.s64 	%rd392, %rd391, %rd177;
$L__BB7_203:
	ld.shared.f64 	%fd279, [_ZN6thrust24THRUST_300001_SM_1000_NS8cuda_cub4core6detail5shmemE+104];
	ld.shared.u64 	%rd180, [_ZN6thrust24THRUST_300001_SM_1000_NS8cuda_cub4core6detail5shmemE+112];
	abs.f64 	%fd280, %fd355;
	abs.f64 	%fd281, %fd279;
	setp.lt.f64 	%p99, %fd280, %fd281;
	mov.f64 	%fd356, %fd279;
	mov.u64 	%rd393, %rd180;
	@%p99 bra 	$L__BB7_206;
	setp.lt.f64 	%p100, %fd281, %fd280;
	mov.f64 	%fd356, %fd355;
	mov.u64 	%rd393, %rd392;
	@%p100 bra 	$L__BB7_206;
	setp.lt.s64 	%p101, %rd392, %rd180;
	selp.f64 	%fd356, %fd355, %fd279, %p101;
	min.s64 	%rd393, %rd392, %rd180;
$L__BB7_206:
	ld.shared.f64 	%fd284, [_ZN6thrust24THRUST_300001_SM_1000_NS8cuda_cub4core6detail5shmemE+120];
	ld.shared.u64 	%rd183, [_ZN6thrust24THRUST_300001_SM_1000_NS8cuda_cub4core6detail5shmemE+128];
	abs.f64 	%fd285, %fd356;
	abs.f64 	%fd286, %fd284;
	setp.lt.f64 	%p102, %fd285, %fd286;
	mov.u64 	%rd394, %rd183;
	mov.f64 	%fd357, %fd284;
	@%p102 bra 	$L__BB7_209;
	setp.lt.f64 	%p103, %fd286, %fd285;
	mov.u64 	%rd394, %rd393;
	mov.f64 	%fd357, %fd356;
	@%p103 bra 	$L__BB7_209;
	setp.lt.s64 	%p104, %rd393, %rd183;
	selp.f64 	%fd357, %fd356, %fd284, %p104;
	min.s64 	%rd394, %rd393, %rd183;
$L__BB7_209:
	mov.u32 	%r376, %tid.x;
	setp.ne.s32 	%p221, %r376, 0;
	@%p221 bra 	$L__BB7_211;
	ld.param.u64 	%rd326, [_ZN6thrust24THRUST_300001_SM_1000_NS8cuda_cub4core6detail13_kernel_agentINS1_8__reduce11ReduceAgentIPN4cuda3std3__45tupleIJdlEEESC_SB_iNS1_9__extrema9arg_max_fIdl10ComparatorEEEEJSC_SC_iSG_EEEvDpT0__param_1];
	cvta.to.global.u64 	%rd317, %rd326;
	st.global.f64 	[%rd317], %fd357;
	st.global.u64 	[%rd317+8], %rd394;
$L__BB7_211:
	ret;

}
	// .globl	_ZN6thrust24THRUST_300001_SM_1000_NS8cuda_cub4core6detail13_kernel_agentINS1_8__reduce11ReduceAgentINS0_12zip_iteratorIN4cuda3std3__45tupleIJNS0_10device_ptrIdEENS0_17counting_iteratorIlNS0_11use_defaultESF_SF_EEEEEEEPNSB_IJdlEEESJ_lNS1_9__extrema9arg_max_fIdl10ComparatorEEEEJSI_SK_lSO_EEEvDpT0_
.visible .entry _ZN6thrust24THRUST_300001_SM_1000_NS8cuda_cub4core6detail13_kernel_agentINS1_8__reduce11ReduceAgentINS0_12zip_iteratorIN4cuda3std3__45tupleIJNS0_10device_ptrIdEENS0_17counting_iteratorIlNS0_11use_defaultESF_SF_EEEEEEEPNSB_IJdlEEESJ_lNS1_9__extrema9arg_max_fIdl10ComparatorEEEEJSI_SK_lSO_EEEvDpT0_(
	.param .align 8 .b8 _ZN6thrust24THRUST_300001_SM_1000_NS8cuda_cub4core6detail13_kernel_agentINS1_8__reduce11ReduceAgentINS0_12zip_iteratorIN4cuda3std3__45tupleIJNS0_10device_ptrIdEENS0_17counting_iteratorIlNS0_11use_defaultESF_SF_EEEEEEEPNSB_IJdlEEESJ_lNS1_9__extrema9arg_max_fIdl10ComparatorEEEEJSI_SK_lSO_EEEvDpT0__param_0[16],
	.param .u64 .ptr .align 1 _ZN6thrust24THRUST_300001_SM_1000_NS8cuda_cub4core6detail13_kernel_agentINS1_8__reduce11ReduceAgentINS0_12zip_iteratorIN4cuda3std3__45tupleIJNS0_10device_ptrIdEENS0_17counting_iteratorIlNS0_11use_defaultESF_SF_EEEEEEEPNSB_IJdlEEESJ_lNS1_9__extrema9arg_max_fIdl10ComparatorEEEEJSI_SK_lSO_EEEvDpT0__param_1,
	.param .u64 _ZN6thrust24THRUST_300001_SM_1000_NS8cuda_cub4core6detail13_kernel_agentINS1_8__reduce11ReduceAgentINS0_12zip_iteratorIN4cuda3std3__45tupleIJNS0_10device_ptrIdEENS0_17counting_iteratorIlNS0_11use_defaultESF_SF_EEEEEEEPNSB_IJdlEEESJ_lNS1_9__extrema9arg_max_fIdl10ComparatorEEEEJSI_SK_lSO_EEEvDpT0__param_2,
	.param .align 1 .b8 _ZN6thrust24THRUST_300001_SM_1000_NS8cuda_cub4core6detail13_kernel_agentINS1_8__reduce11ReduceAgentINS0_12zip_iteratorIN4cuda3std3__45tupleIJNS0_10device_ptrIdEENS0_17counting_iteratorIlNS0_11use_defaultESF_SF_EEEEEEEPNSB_IJdlEEESJ_lNS1_9__extrema9arg_max_fIdl10ComparatorEEEEJSI_SK_lSO_EEEvDpT0__param_3[1]
)
.maxntid 256
{
	.reg .pred 	%p<213>;
	.reg .b32 	%r<391>;
	.reg .b64 	%rd<341>;
	.reg .b64 	%fd<352>;

	ld.param.u64 	%rd192, [_ZN6thrust24THRUST_300001_SM_1000_NS8cuda_cub4core6detail13_kernel_agentINS1_8__reduce11ReduceAgentINS0_12zip_iteratorIN4cuda3std3__45tupleIJNS0_10device_ptrIdEENS0_17counting_iteratorIlNS0_11use_defaultESF_SF_EEEEEEEPNSB_IJdlEEESJ_lNS1_9__extrema9arg_max_fIdl10ComparatorEEEEJSI_SK_lSO_EEEvDpT0__param_0+8];
	ld.param.u64 	%rd191, [_ZN6thrust24THRUST_300001_SM_1000_NS8cuda_cub4core6detail13_kernel_agentINS1_8__reduce11ReduceAgentINS0_12zip_iteratorIN4cuda3std3__45tupleIJNS0_10device_ptrIdEENS0_17counting_iteratorIlNS0_11use_defaultESF_SF_EEEEEEEPNSB_IJdlEEESJ_lNS1_9__extrema9arg_max_fIdl10ComparatorEEEEJSI_SK_lSO_EEEvDpT0__param_0];
	ld.param.u64 	%rd194, [_ZN6thrust24THRUST_300001_SM_1000_NS8cuda_cub4core6detail13_kernel_agentINS1_8__reduce11ReduceAgentINS0_12zip_iteratorIN4cuda3std3__45tupleIJNS0_10device_ptrIdEENS0_17counting_iteratorIlNS0_11use_defaultESF_SF_EEEEEEEPNSB_IJdlEEESJ_lNS1_9__extrema9arg_max_fIdl10ComparatorEEEEJSI_SK_lSO_EEEvDpT0__param_2];
	setp.eq.s64 	%p1, %rd194, 0;
	@%p1 bra 	$L__BB8_206;
	cvta.to.global.u64 	%rd1, %rd191;
	setp.gt.s64 	%p2, %rd194, 1279;
	@%p2 bra 	$L__BB8_122;
	cvt.u32.u64 	%r1, %rd194;
	mov.u32 	%r2, %tid.x;
	setp.ge.s32 	%p96, %r2, %r1;
	mov.f64 	%fd298, 0d0000000000000000;
	mov.b64 	%rd283, 0;
	mov.u32 	%r385, %r2;
	@%p96 bra 	$L__BB8_4;
	cvt.u64.u32 	%rd239, %r2;
	mul.wide.u32 	%rd240, %r2, 8;
	add.s64 	%rd241, %rd1, %rd240;
	add.s64 	%rd283, %rd192, %rd239;
	ld.global.f64 	%fd298, [%rd241];
	add.s32 	%r385, %r2, 256;
$L__BB8_4:
	setp.ge.s32 	%p97, %r385, %r1;
	@%p97 bra 	$L__BB8_26;
	not.b32 	%r154, %r385;
	add.s32 	%r5, %r154, %r1;
	and.b32  	%r155, %r5, 768;
	setp.eq.s32 	%p98, %r155, 768;
	@%p98 bra 	$L__BB8_11;
	cvt.u64.u32 	%rd243, %r385;
	add.s64 	%rd274, %rd192, %rd243;
	mul.wide.u32 	%rd244, %r385, 8;
	add.s64 	%rd273, %rd1, %rd244;
	shr.u32 	%r156, %r5, 8;
	add.s32 	%r157, %r156, 1;
	and.b32  	%r158, %r157, 3;
	neg.s32 	%r383, %r158;
$L__BB8_7:
	.pragma "nounroll";
	mov.u64 	%rd9, %rd283;
	mov.f64 	%fd3, %fd298;
	ld.global.f64 	%fd4, [%rd273];
	abs.f64 	%fd5, %fd3;
	abs.f64 	%fd6, %fd4;
	setp.lt.f64 	%p99, %fd5, %fd6;
	mov.u64 	%rd283, %rd274;
	mov.f64 	%fd298, %fd4;
	@%p99 bra 	$L__BB8_10;
	setp.lt.f64 	%p100, %fd6, %fd5;
	mov.u64 	%rd283, %rd9;
	mov.f64 	%fd298, %fd3;
	@%p100 bra 	$L__BB8_10;
	setp.lt.s64 	%p101, %rd9, %rd274;
	min.s64 	%rd283, %rd9, %rd274;
	selp.f64 	%fd298, %fd3, %fd4, %p101;
$L__BB8_10:
	add.s32 	%r385, %r385, 256;
	add.s64 	%rd274, %rd274, 256;
	add.s64 	%rd273, %rd273, 2048;
	add.s32 	%r383, %r383, 1;
	setp.ne.s32 	%p102, %r383, 0;
	@%p102 bra 	$L__BB8_7;
$L__BB8_11:
	setp.lt.u32 	%p103, %r5, 768;
	@%p103 bra 	$L__BB8_26;
	add.s32 	%r386, %r385, 512;
$L__BB8_13:
	mov.u32 	%r13, %r386;
	add.s32 	%r159, %r13, -512;
	cvt.s64.s32 	%rd245, %r159;
	mul.wide.s32 	%rd246, %r159, 8;
	add.s64 	%rd17, %rd1, %rd246;
	add.s64 	%rd18, %rd192, %rd245;
	ld.global.f64 	%fd12, [%rd17];
	abs.f64 	%fd13, %fd298;
	abs.f64 	%fd14, %fd12;
	setp.lt.f64 	%p104, %fd13, %fd14;
	mov.u64 	%rd280, %rd18;
	mov.f64 	%fd295, %fd12;
	@%p104 bra 	$L__BB8_16;
	setp.lt.f64 	%p105, %fd14, %fd13;
	mov.u64 	%rd280, %rd283;
	mov.f64 	%fd295, %fd298;
	@%p105 bra 	$L__BB8_16;
	setp.lt.s64 	%p106, %rd283, %rd18;
	min.s64 	%rd280, %rd283, %rd18;
	selp.f64 	%fd295, %fd298, %fd12, %p106;
$L__BB8_16:
	add.s32 	%r160, %r13, -256;
	cvt.s64.s32 	%rd247, %r160;
	add.s64 	%rd21, %rd192, %rd247;
	ld.global.f64 	%fd17, [%rd17+2048];
	abs.f64 	%fd18, %fd295;
	abs.f64 	%fd19, %fd17;
	setp.lt.f64 	%p107, %fd18, %fd19;
	mov.u64 	%rd281, %rd21;
	mov.f64 	%fd296, %fd17;
	@%p107 bra 	$L__BB8_19;
	setp.lt.f64 	%p108, %fd19, %fd18;
	mov.u64 	%rd281, %rd280;
	mov.f64 	%fd296, %fd295;
	@%p108 bra 	$L__BB8_19;
	setp.lt.s64 	%p109, %rd280, %rd21;
	min.s64 	%rd281, %rd280, %rd21;
	selp.f64 	%fd296, %fd295, %fd17, %p109;
$L__BB8_19:
	cvt.s64.s32 	%rd248, %r13;
	add.s64 	%rd24, %rd192, %rd248;
	ld.global.f64 	%fd22, [%rd17+4096];
	abs.f64 	%fd23, %fd296;
	abs.f64 	%fd24, %fd22;
	setp.lt.f64 	%p110, %fd23, %fd24;
	mov.u64 	%rd282, %rd24;
	mov.f64 	%fd297, %fd22;
	@%p110 bra 	$L__BB8_22;
	setp.lt.f64 	%p111, %fd24, %fd23;
	mov.u64 	%rd282, %rd281;
	mov.f64 	%fd297, %fd296;
	@%p111 bra 	$L__BB8_22;
	setp.lt.s64 	%p112, %rd281, %rd24;
	min.s64 	%rd282, %rd281, %rd24;
	selp.f64 	%fd297, %fd296, %fd22, %p112;
$L__BB8_22:
	add.s32 	%r161, %r13, 256;
	cvt.s64.s32 	%rd249, %r161;
	add.s64 	%rd27, %rd192, %rd249;
	ld.global.f64 	%fd27, [%rd17+6144];
	abs.f64 	%fd28, %fd297;
	abs.f64 	%fd29, %fd27;
	setp.lt.f64 	%p113, %fd28, %fd29;
	mov.u64 	%rd283, %rd27;
	mov.f64 	%fd298, %fd27;
	@%p113 bra 	$L__BB8_25;
	setp.lt.f64 	%p114, %fd29, %fd28;
	mov.u64 	%rd283, %rd282;
	mov.f64 	%fd298, %fd297;
	@%p114 bra 	$L__BB8_25;
	setp.lt.s64 	%p115, %rd282, %rd27;
	min.s64 	%rd283, %rd282, %rd27;
	selp.f64 	%fd298, %fd297, %fd27, %p115;
$L__BB8_25:
	add.s32 	%r386, %r13, 1024;
	add.s32 	%r162, %r13, 512;
	setp.lt.s32 	%p116, %r162, %r1;
	@%p116 bra 	$L__BB8_13;
$L__BB8_26:
	setp.lt.s32 	%p117, %r1, 256;
	@%p117 bra 	$L__BB8_71;
	// begin inline asm
	mov.u32 %r276, %laneid;
	// end inline asm
	mov.b64 	%rd260, %fd298;
	mov.b64 	{%r278, %r283}, %rd260;
	mov.b32 	%r294, 1;
	mov.b32 	%r295, 31;
	mov.b32 	%r296, -1;
	// begin inline asm
	shfl.sync.down.b32 %r277, %r278, %r294, %r295, %r296;
	// end inline asm
	// begin inline asm
	shfl.sync.down.b32 %r282, %r283, %r294, %r295, %r296;
	// end inline asm
	mov.b64 	%rd261, {%r277, %r282};
	mov.b64 	%fd33, %rd261;
	mov.b64 	{%r288, %r293}, %rd283;
	// begin inline asm
	shfl.sync.down.b32 %r287, %r288, %r294, %r295, %r296;
	// end inline asm
	// begin inline asm
	shfl.sync.down.b32 %r292, %r293, %r294, %r295, %r296;
	// end inline asm
	mov.b64 	%rd31, {%r287, %r292};
	setp.gt.s32 	%p169, %r276, 30;
	mov.u64 	%rd285, %rd283;
	mov.f64 	%fd300, %fd298;
	@%p169 bra 	$L__BB8_31;
	abs.f64 	%fd34, %fd298;
	abs.f64 	%fd35, %fd33;
	setp.lt.f64 	%p170, %fd34, %fd35;
	mov.u64 	%rd285, %rd31;
	mov.f64 	%fd300, %fd33;
	@%p170 bra 	$L__BB8_31;
	setp.lt.f64 	%p171, %fd35, %fd34;
	mov.u64 	%rd285, %rd283;
	mov.f64 	%fd300, %fd298;
	@%p171 bra 	$L__BB8_31;
	setp.lt.s64 	%p172, %rd283, %rd31;
	min.s64 	%rd285, %rd283, %rd31;
	selp.f64 	%fd300, %fd298, %fd33, %p172;
$L__BB8_31:
	mov.b64 	%rd262, %fd300;
	mov.b64 	{%r298, %r303}, %rd262;
	mov.b32 	%r314, 2;
	mov.b32 	%r315, 31;
	mov.b32 	%r316, -1;
	// begin inline asm
	shfl.sync.down.b32 %r297, %r298, %r314, %r315, %r316;
	// end inline asm
	// begin inline asm
	shfl.sync.down.b32 %r302, %r303, %r314, %r315, %r316;
	// end inline asm
	mov.b64 	%rd263, {%r297, %r302};
	mov.b64 	%fd38, %rd263;
	mov.b64 	{%r308, %r313}, %rd285;
	// begin inline asm
	shfl.sync.down.b32 %r307, %r308, %r314, %r315, %r316;
	// end inline asm
	// begin inline asm
	shfl.sync.down.b32 %r312, %r313, %r314, %r315, %r316;
	// end inline asm
	mov.b64 	%rd34, {%r307, %r312};
	setp.gt.s32 	%p173, %r276, 29;
	mov.u64 	%rd286, %rd285;
	mov.f64 	%fd301, %fd300;
	@%p173 bra 	$L__BB8_35;
	abs.f64 	%fd39, %fd300;
	abs.f64 	%fd40, %fd38;
	setp.lt.f64 	%p174, %fd39, %fd40;
	mov.u64 	%rd286, %rd34;
	mov.f64 	%fd301, %fd38;
	@%p174 bra 	$L__BB8_35;
	setp.lt.f64 	%p175, %fd40, %fd39;
	mov.u64 	%rd286, %rd285;
	mov.f64 	%fd301, %fd300;
	@%p175 bra 	$L__BB8_35;
	setp.lt.s64 	%p176, %rd285, %rd34;
	min.s64 	%rd286, %rd285, %rd34;
	selp.f64 	%fd301, %fd300, %fd38, %p176;
$L__BB8_35:
	mov.b64 	%rd264, %fd301;
	mov.b64 	{%r318, %r323}, %rd264;
	mov.b32 	%r334, 4;
	mov.b32 	%r335, 31;
	mov.b32 	%r336, -1;
	// begin inline asm
	shfl.sync.down.b32 %r317, %r318, %r334, %r335, %r336;
	// end inline asm
	// begin inline asm
	shfl.sync.down.b32 %r322, %r323, %r334, %r335, %r336;
	// end inline asm
	mov.b64 	%rd265, {%r317, %r322};
	mov.b64 	%fd43, %rd265;
	mov.b64 	{%r328, %r333}, %rd286;
	// begin inline asm
	shfl.sync.down.b32 %r327, %r328, %r334, %r335, %r336;
	// end inline asm
	// begin inline asm
	shfl.sync.down.b32 %r332, %r333, %r334, %r335, %r336;
	// end inline asm
	mov.b64 	%rd37, {%r327, %r332};
	setp.gt.s32 	%p177, %r276, 27;
	mov.u64 	%rd287, %rd286;
	mov.f64 	%fd302, %fd301;
	@%p177 bra 	$L__BB8_39;
	abs.f64 	%fd44, %fd301;
	abs.f64 	%fd45, %fd43;
	setp.lt.f64 	%p178, %fd44, %fd45;
	mov.u64 	%rd287, %rd37;
	mov.f64 	%fd302, %fd43;
	@%p178 bra 	$L__BB8_39;
	setp.lt.f64 	%p179, %fd45, %fd44;
	mov.u64 	%rd287, %rd286;
	mov.f64 	%fd302, %fd301;
	@%p179 bra 	$L__BB8_39;
	setp.lt.s64 	%p180, %rd286, %rd37;
	min.s64 	%rd287, %rd286, %rd37;
	selp.f64 	%fd302, %fd301, %fd43, %p180;
$L__BB8_39:
	mov.b64 	%rd266, %fd302;
	mov.b64 	{%r338, %r343}, %rd266;
	mov.b32 	%r354, 8;
	mov.b32 	%r355, 31;
	mov.b32 	%r356, -1;
	// begin inline asm
	shfl.sync.down.b32 %r337, %r338, %r354, %r355, %r356;
	// end inline asm
	// begin inline asm
	shfl.sync.down.b32 %r342, %r343, %r354, %r355, %r356;
	// end inline asm
	mov.b64 	%rd267, {%r337, %r342};
	mov.b64 	%fd48, %rd267;
	mov.b64 	{%r348, %r353}, %rd287;
	// begin inline asm
	shfl.sync.down.b32 %r347, %r348, %r354, %r355, %r356;
	// end inline asm
	// begin inline asm
	shfl.sync.down.b32 %r352, %r353, %r354, %r355, %r356;
	// end inline asm
	mov.b64 	%rd40, {%r347, %r352};
	setp.gt.s32 	%p181, %r276, 23;
	mov.u64 	%rd288, %rd287;
	mov.f64 	%fd303, %fd302;
	@%p181 bra 	$L__BB8_43;
	abs.f64 	%fd49, %fd302;
	abs.f64 	%fd50, %fd48;
	setp.lt.f64 	%p182, %fd49, %fd50;
	mov.u64 	%rd288, %rd40;
	mov.f64 	%fd303, %fd48;
	@%p182 bra 	$L__BB8_43;
	setp.lt.f64 	%p183, %fd50, %fd49;
	mov.u64 	%rd288, %rd287;
	mov.f64 	%fd303, %fd302;
	@%p183 bra 	$L__BB8_43;
	setp.lt.s64 	%p184, %rd287, %rd40;
	min.s64 	%rd288, %rd287, %rd40;
	selp.f64 	%fd303, %fd302, %fd48, %p184;
$L__BB8_43:
	mov.b64 	%rd268, %fd303;
	mov.b64 	{%r358, %r363}, %rd268;
	mov.b32 	%r374, 16;
	mov.b32 	%r375, 31;
	mov.b32 	%r376, -1;
	// begin inline asm
	shfl.sync.down.b32 %r357, %r358, %r374, %r375, %r376;
	// end inline asm
	// begin inline asm
	shfl.sync.down.b32 %r362, %r363, %r374, %r375, %r376;
	// end inline asm
	mov.b64 	%rd269, {%r357, %r362};
	mov.b64 	%fd53, %rd269;
	mov.b64 	{%r368, %r373}, %rd288;
	// begin inline asm
	shfl.sync.down.b32 %r367, %r368, %r374, %r375, %r376;
	// end inline asm
	// begin inline asm
	shfl.sync.down.b32 %r372, %r373, %r374, %r375, %r376;
	// end inline asm
	mov.b64 	%rd43, {%r367, %r372};
	setp.gt.s32 	%p185, %r276, 15;
	mov.u64 	%rd340, %rd288;
	mov.f64 	%fd351, %fd303;
	@%p185 bra 	$L__BB8_47;
	abs.f64 	%fd54, %fd303;
	abs.f64 	%fd55, %fd53;
	setp.lt.f64 	%p186, %fd54, %fd55;
	mov.u64 	%rd340, %rd43;
	mov.f64 	%fd351, %fd53;
	@%p186 bra 	$L__BB8_47;
	setp.lt.f64 	%p187, %fd55, %fd54;
	mov.u64 	%rd340, %rd288;
	mov.f64 	%fd351, %fd303;
	@%p187 bra 	$L__BB8_47;
	setp.lt.s64 	%p188, %rd288, %rd43;
	min.s64 	%rd340, %rd288, %rd43;
	selp.f64 	%fd351, %fd303, %fd53, %p188;
$L__BB8_47:
	setp.ne.s32 	%p189, %r276, 0;
	@%p189 bra 	$L__BB8_49;
	shr.u32 	%r377, %r2, 1;
	and.b32  	%r378, %r377, 496;
	mov.u32 	%r379, _ZN6thrust24THRUST_300001_SM_1000_NS8cuda_cub4core6detail5shmemE;
	add.s32 	%r380, %r379, %r378;
	st.shared.f64 	[%r380+8], %fd351;
	st.shared.u64 	[%r380+16], %rd340;
$L__BB8_49:
	bar.sync 	0;
	setp.ne.s32 	%p190, %r2, 0;
	@%p190 bra 	$L__BB8_204;
	ld.shared.f64 	%fd58, [_ZN6thrust24THRUST_300001_SM_1000_NS8cuda_cub4core6detail5shmemE+24];
	ld.shared.u64 	%rd46, [_ZN6thrust24THRUST_300001_SM_1000_NS8cuda_cub4core6detail5shmemE+32];
	abs.f64 	%fd59, %fd351;
	abs.f64 	%fd60, %fd58;
	setp.lt.f64 	%p191, %fd59, %fd60;
	mov.u64 	%rd290, %rd46;
	mov.f64 	%fd305, %fd58;
	@%p191 bra 	$L__BB8_53;
	setp.lt.f64 	%p192, %fd60, %fd59;
	mov.u64 	%rd290, %rd340;
	mov.f64 	%fd305, %fd351;
	@%p192 bra 	$L__BB8_53;
	setp.lt.s64 	%p193, %rd340, %rd46;
	min.s64 	%rd290, %rd340, %rd46;
	selp.f64 	%fd305, %fd351, %fd58, %p193;
$L__BB8_53:
	ld.shared.f64 	%fd63, [_ZN6thrust24THRUST_300001_SM_1000_NS8cuda_cub4core6detail5shmemE+40];
	ld.shared.u64 	%rd49, [_ZN6thrust24THRUST_300001_SM_1000_NS8cuda_cub4core6detail5shmemE+48];
	abs.f64 	%fd64, %fd305;
	abs.f64 	%fd65, %fd63;
	setp.lt.f64 	%p194, %fd64, %fd65;
	mov.u64 	%rd291, %rd49;
	mov.f64 	%fd306, %fd63;
	@%p194 bra 	$L__BB8_56;
	setp.lt.f64 	%p195, %fd65, %fd64;
	mov.u64 	%rd291, %rd290;
	mov.f64 	%fd306, %fd305;
	@%p195 bra 	$L__BB8_56;
	setp.lt.s64 	%p196, %rd290, %rd49;
	min.s64 	%rd291, %rd290, %rd49;
	selp.f64 	%fd306, %fd305, %fd63, %p196;
$L__BB8_56:
	ld.shared.f64 	%fd68, [_ZN6thrust24THRUST_300001_SM_1000_NS8cuda_cub4core6detail5shmemE+56];
	ld.shared.u64 	%rd52, [_ZN6thrust24THRUST_300001_SM_1000_NS8cuda_cub4core6detail5shmemE+64];
	abs.f64 	%fd69, %fd306;
	abs.f64 	%fd70, %fd68;
	setp.lt.f64 	%p197, %fd69, %fd70;
	mov.u64 	%rd292, %rd52;
	mov.f64 	%fd307, %fd68;
	@%p197 bra 	$L__BB8_59;
	setp.lt.f64 	%p198, %fd70, %fd69;
	mov.u64 	%rd292, %rd291;
	mov.f64 	%fd307, %fd306;
	@%p198 bra 	$L__BB8_59;
	setp.lt.s64 	%p199, %rd291, %rd52;
	min.s64 	%rd292, %rd291, %rd52;
	selp.f64 	%fd307, %fd306, %fd68, %p199;
$L__BB8_59:
	ld.shared.f64 	%fd73, [_ZN6thrust24THRUST_300001_SM_1000_NS8cuda_cub4core6detail5shmemE+72];
	ld.shared.u64 	%rd55, [_ZN6thrust24THRUST_300001_SM_1000_NS8cuda_cub4core6detail5shmemE+80];
	abs.f64 	%fd74, %fd307;
	abs.f64 	%fd75, %fd73;
	setp.lt.f64 	%p200, %fd74, %fd75;
	mov.u64 	%rd293, %rd55;
	mov.f64 	%fd308, %fd73;
	@%p200 bra 	$L__BB8_62;
	setp.lt.f64 	%p201, %fd75, %fd74;
	mov.u64 	%rd293, %rd292;
	mov.f64 	%fd308, %fd307;
	@%p201 bra 	$L__BB8_62;
	setp.lt.s64 	%p202, %rd292, %rd55;
	min.s64 	%rd293, %rd292, %rd55;
	selp.f64 	%fd308, %fd307, %fd73, %p202;
$L__BB8_62:
	ld.shared.f64 	%fd78, [_ZN6thrust24THRUST_300001_SM_1000_NS8cuda_cub4core6detail5shmemE+88];
	ld.shared.u64 	%rd58, [_ZN6thrust24THRUST_300001_SM_1000_NS8cuda_cub4core6detail5shmemE+96];
	abs.f64 	%fd79, %fd308;
	abs.f64 	%fd80, %fd78;
	setp.lt.f64 	%p203, %fd79, %fd80;
	mov.u64 	%rd294, %rd58;
	mov.f64 	%fd309, %fd78;
	@%p203 bra 	$L__BB8_65;
	setp.lt.f64 	%p204, %fd80, %fd79;
	mov.u64 	%rd294, %rd293;
	mov.f64 	%fd309, %fd308;
	@%p204 bra 	$L__BB8_65;
	setp.lt.s64 	%p205, %rd293, %rd58;
	min.s64 	%rd294, %rd293, %rd58;
	selp.f64 	%fd309, %fd308, %fd78, %p205;
$L__BB8_65:
	ld.shared.f64 	%fd83, [_ZN6thrust24THRUST_300001_SM_1000_NS8cuda_cub4core6detail5shmemE+104];
	ld.shared.u64 	%rd61, [_ZN6thrust24THRUST_300001_SM_1000_NS8cuda_cub4core6detail5shmemE+112];
	abs.f64 	%fd84, %fd309;
	abs.f64 	%fd85, %fd83;
	setp.lt.f64 	%p206, %fd84, %fd85;
	mov.u64 	%rd295, %rd61;
	mov.f64 	%fd310, %fd83;
	@%p206 bra 	$L__BB8_68;
	setp.lt.f64 	%p207, %fd85, %fd84;
	mov.u64 	%rd295, %rd294;
	mov.f64 	%fd310, %fd309;
	@%p207 bra 	$L__BB8_68;
	setp.lt.s64 	%p208, %rd294, %rd61;
	min.s64 	%rd295, %rd294, %rd61;
	selp.f64 	%fd310, %fd309, %fd83, %p208;
$L__BB8_68:
	ld.shared.f64 	%fd88, [_ZN6thrust24THRUST_300001_SM_1000_NS8cuda_cub4core6detail5shmemE+120];
	ld.shared.u64 	%rd64, [_ZN6thrust24THRUST_300001_SM_1000_NS8cuda_cub4core6detail5shmemE+128];
	abs.f64 	%fd89, %fd310;
	abs.f64 	%fd90, %fd88;
	setp.lt.f64 	%p209, %fd89, %fd90;
	mov.u64 	%rd340, %rd64;
	mov.f64 	%fd351, %fd88;
	@%p209 bra 	$L__BB8_204;
	setp.lt.f64 	%p210, %fd90, %fd89;
	mov.u64 	%rd340, %rd295;
	mov.f64 	%fd351, %fd310;
	@%p210 bra 	$L__BB8_204;
	setp.lt.s64 	%p211, %rd295, %rd64;
	min.s64 	%rd340, %rd295, %rd64;
	selp.f64 	%fd351, %fd310, %fd88, %p211;
	bra.uni 	$L__BB8_204;
$L__BB8_71:
	// begin inline asm
	mov.u32 %r163, %laneid;
	// end inline asm
	and.b32  	%r184, %r2, 992;
	add.s32 	%r185, %r184, 32;
	setp.gt.s32 	%p118, %r185, %r1;
	not.b32 	%r186, %r184;
	add.s32 	%r187, %r1, %r186;
	selp.b32 	%r182, %r187, 31, %p118;
	mov.b64 	%rd250, %fd298;
	mov.b64 	{%r165, %r170}, %rd250;
	mov.b32 	%r181, 1;
	mov.b32 	%r183, -1;
	// begin inline asm
	shfl.sync.down.b32 %r164, %r165, %r181, %r182, %r183;
	// end inline asm
	// begin inline asm
	shfl.sync.down.b32 %r169, %r170, %r181, %r182, %r183;
	// end inline asm
	mov.b64 	%rd251, {%r164, %r169};
	mov.b64 	%fd92, %rd251;
	mov.b64 	{%r175, %r180}, %rd283;
	// begin inline asm
	shfl.sync.down.b32 %r174, %r175, %r181, %r182, %r183;
	// end inline asm
	// begin inline asm
	shfl.sync.down.b32 %r179, %r180, %r181, %r182, %r183;
	// end inline asm
	mov.b64 	%rd66, {%r174, %r179};
	setp.ge.s32 	%p119, %r163, %r182;
	mov.u64 	%rd296, %rd283;
	mov.f64 	%fd311, %fd298;
	@%p119 bra 	$L__BB8_75;
	abs.f64 	%fd93, %fd298;
	abs.f64 	%fd94, %fd92;
	setp.lt.f64 	%p120, %fd93, %fd94;
	mov.u64 	%rd296, %rd66;
	mov.f64 	%fd311, %fd92;
	@%p120 bra 	$L__BB8_75;
	setp.lt.f64 	%p121, %fd94, %fd93;
	mov.u64 	%rd296, %rd283;
	mov.f64 	%fd311, %fd298;
	@%p121 bra 	$L__BB8_75;
	setp.lt.s64 	%p122, %rd283, %rd66;
	min.s64 	%rd296, %rd283, %rd66;
	selp.f64 	%fd311, %fd298, %fd92, %p122;
$L__BB8_75:
	mov.b64 	%rd252, %fd311;
	mov.b64 	{%r189, %r194}, %rd252;
	mov.b32 	%r205, 2;
	mov.b32 	%r207, -1;
	// begin inline asm
	shfl.sync.down.b32 %r188, %r189, %r205, %r182, %r207;
	// end inline asm
	// begin inline asm
	shfl.sync.down.b32 %r193, %r194, %r205, %r182, %r207;
	// end inline asm
	mov.b64 	%rd253, {%r188, %r193};
	mov.b64 	%fd97, %rd253;
	mov.b64 	{%r199, %r204}, %rd296;
	// begin inline asm
	shfl.sync.down.b32 %r198, %r199, %r205, %r182, %r207;
	// end inline asm
	// begin inline asm
	shfl.sync.down.b32 %r203, %r204, %r205, %r182, %r207;
	// end inline asm
	mov.b64 	%rd69, {%r198, %r203};
	add.s32 	%r208, %r163, 2;
	setp.gt.s32 	%p123, %r208, %r182;
	mov.u64 	%rd297, %rd296;
	mov.f64 	%fd312, %fd311;
	@%p123 bra 	$L__BB8_79;
	abs.f64 	%fd98, %fd311;
	abs.f64 	%fd99, %fd97;
	setp.lt.f64 	%p124, %fd98, %fd99;
	mov.u64 	%rd297, %rd69;
	mov.f64 	%fd312, %fd97;
	@%p124 bra 	$L__BB8_79;
	setp.lt.f64 	%p125, %fd99, %fd98;
	mov.u64 	%rd297, %rd296;
	mov.f64 	%fd312, %fd311;
	@%p125 bra 	$L__BB8_79;
	setp.lt.s64 	%p126, %rd296, %rd69;
	min.s64 	%rd297, %rd296, %rd69;
	selp.f64 	%fd312, %fd311, %fd97, %p126;
$L__BB8_79:
	mov.b64 	%rd254, %fd312;
	mov.b64 	{%r210, %r215}, %rd254;
	mov.b32 	%r226, 4;
	mov.b32 	%r228, -1;
	// begin inline asm
	shfl.sync.down.b32 %r209, %r210, %r226, %r182, %r228;
	// end inline asm
	// begin inline asm
	shfl.sync.down.b32 %r214, %r215, %r226, %r182, %r228;
	// end inline asm
	mov.b64 	%rd255, {%r209, %r214};
	mov.b64 	%fd102, %rd255;
	mov.b64 	{%r220, %r225}, %rd297;
	// begin inline asm
	shfl.sync.down.b32 %r219, %r220, %r226, %r182, %r228;
	// end inline asm
	// begin inline asm
	shfl.sync.down.b32 %r224, %r225, %r226, %r182, %r228;
	// end inline asm
	mov.b64 	%rd72, {%r219, %r224};
	add.s32 	%r229, %r163, 4;
	setp.gt.s32 	%p127, %r229, %r182;
	mov.u64 	%rd298, %rd297;
	mov.f64 	%fd313, %fd312;
	@%p127 bra 	$L__BB8_83;
	abs.f64 	%fd103, %fd312;
	abs.f64 	%fd104, %fd102;
	setp.lt.f64 	%p128, %fd103, %fd104;
	mov.u64 	%rd298, %rd72;
	mov.f64 	%fd313, %fd102;
	@%p128 bra 	$L__BB8_83;
	setp.lt.f64 	%p129, %fd104, %fd103;
	mov.u64 	%rd298, %rd297;
	mov.f64 	%fd313, %fd312;
	@%p129 bra 	$L__BB8_83;
	setp.lt.s64 	%p130, %rd297, %rd72;
	min.s64 	%rd298, %rd297, %rd72;
	selp.f64 	%fd313, %fd312, %fd102, %p130;
$L__BB8_83:
	mov.b64 	%rd256, %fd313;
	mov.b64 	{%r231, %r236}, %rd256;
	mov.b32 	%r247, 8;
	mov.b32 	%r249, -1;
	// begin inline asm
	shfl.sync.down.b32 %r230, %r231, %r247, %r182, %r249;
	// end inline asm
	// begin inline asm
	shfl.sync.down.b32 %r235, %r236, %r247, %r182, %r249;
	// end inline asm
	mov.b64 	%rd257, {%r230, %r235};
	mov.b64 	%fd107, %rd257;
	mov.b64 	{%r241, %r246}, %rd298;
	// begin inline asm
	shfl.sync.down.b32 %r240, %r241, %r247, %r182, %r249;
	// end inline asm
	// begin inline asm
	shfl.sync.down.b32 %r245, %r246, %r247, %r182, %r249;
	// end inline asm
	mov.b64 	%rd75, {%r240, %r245};
	add.s32 	%r250, %r163, 8;
	setp.gt.s32 	%p131, %r250, %r182;
	mov.u64 	%rd299, %rd298;
	mov.f64 	%fd314, %fd313;
	@%p131 bra 	$L__BB8_87;
	abs.f64 	%fd108, %fd313;
	abs.f64 	%fd109, %fd107;
	setp.lt.f64 	%p132, %fd108, %fd109;
	mov.u64 	%rd299, %rd75;
	mov.f64 	%fd314, %fd107;
	@%p132 bra 	$L__BB8_87;
	setp.lt.f64 	%p133, %fd109, %fd108;
	mov.u64 	%rd299, %rd298;
	mov.f64 	%fd314, %fd313;
	@%p133 bra 	$L__BB8_87;
	setp.lt.s64 	%p134, %rd298, %rd75;
	min.s64 	%rd299, %rd298, %rd75;
	selp.f64 	%fd314, %fd313, %fd107, %p134;
$L__BB8_87:
	mov.b64 	%rd258, %fd314;
	mov.b64 	{%r252, %r257}, %rd258;
	mov.b32 	%r268, 16;
	mov.b32 	%r270, -1;
	// begin inline asm
	shfl.sync.down.b32 %r251, %r252, %r268, %r182, %r270;
	// end inline asm
	// begin inline asm
	shfl.sync.down.b32 %r256, %r257, %r268, %r182, %r270;
	// end inline asm
	mov.b64 	%rd259, {%r251, %r256};
	mov.b64 	%fd112, %rd259;
	mov.b64 	{%r262, %r267}, %rd299;
	// begin inline asm
	shfl.sync.down.b32 %r261, %r262, %r268, %r182, %r270;
	// end inline asm
	// begin inline asm
	shfl.sync.down.b32 %r266, %r267, %r268, %r182, %r270;
	// end inline asm
	mov.b64 	%rd78, {%r261, %r266};
	add.s32 	%r271, %r163, 16;
	setp.gt.s32 	%p135, %r271, %r182;
	mov.u64 	%rd340, %rd299;
	mov.f64 	%fd351, %fd314;
	@%p135 bra 	$L__BB8_91;
	abs.f64 	%fd113, %fd314;
	abs.f64 	%fd114, %fd112;
	setp.lt.f64 	%p136, %fd113, %fd114;
	mov.u64 	%rd340, %rd78;
	mov.f64 	%fd351, %fd112;
	@%p136 bra 	$L__BB8_91;
	setp.lt.f64 	%p137, %fd114, %fd113;
	mov.u64 	%rd340, %rd299;
	mov.f64 	%fd351, %fd314;
	@%p137 bra 	$L__BB8_91;
	setp.lt.s64 	%p138, %rd299, %rd78;
	min.s64 	%rd340, %rd299, %rd78;
	selp.f64 	%fd351, %fd314, %fd112, %p138;
$L__BB8_91:
	setp.ne.s32 	%p139, %r163, 0;
	@%p139 bra 	$L__BB8_93;
	shr.u32 	%r272, %r2, 1;
	and.b32  	%r273, %r272, 496;
	mov.u32 	%r274, _ZN6thrust24THRUST_300001_SM_1000_NS8cuda_cub4core6detail5shmemE;
	add.s32 	%r275, %r274, %r273;
	st.shared.f64 	[%r275+8], %fd351;
	st.shared.u64 	[%r275+16], %rd340;
$L__BB8_93:
	bar.sync 	0;
	setp.ne.s32 	%p140, %r2, 0;
	@%p140 bra 	$L__BB8_204;
	setp.lt.s32 	%p141, %r1, 33;
	mov.f64 	%fd316, %fd351;
	mov.u64 	%rd301, %rd340;
	@%p141 bra 	$L__BB8_98;
	ld.shared.f64 	%fd117, [_ZN6thrust24THRUST_300001_SM_1000_NS8cuda_cub4core6detail5shmemE+24];
	ld.shared.u64 	%rd81, [_ZN6thrust24THRUST_300001_SM_1000_NS8cuda_cub4core6detail5shmemE+32];
	abs.f64 	%fd118, %fd351;
	abs.f64 	%fd119, %fd117;
	setp.lt.f64 	%p142, %fd118, %fd119;
	mov.f64 	%fd316, %fd117;
	mov.u64 	%rd301, %rd81;
	@%p142 bra 	$L__BB8_98;
	setp.lt.f64 	%p143, %fd119, %fd118;
	mov.f64 	%fd316, %fd351;
	mov.u64 	%rd301, %rd340;
	@%p143 bra 	$L__BB8_98;
	setp.lt.s64 	%p144, %rd340, %rd81;
	min.s64 	%rd301, %rd340, %rd81;
	selp.f64 	%fd316, %fd351, %fd117, %p144;
$L__BB8_98:
	setp.lt.s32 	%p145, %r1, 65;
	mov.f64 	%fd317, %fd316;
	mov.u64 	%rd302, %rd301;
	@%p145 bra 	$L__BB8_102;
	ld.shared.f64 	%fd122, [_ZN6thrust24THRUST_300001_SM_1000_NS8cuda_cub4core6detail5shmemE+40];
	ld.shared.u64 	%rd84, [_ZN6thrust24THRUST_300001_SM_1000_NS8cuda_cub4core6detail5shmemE+48];
	abs.f64 	%fd123, %fd316;
	abs.f64 	%fd124, %fd122;
	setp.lt.f64 	%p146, %fd123, %fd124;
	mov.f64 	%fd317, %fd122;
	mov.u64 	%rd302, %rd84;
	@%p146 bra 	$L__BB8_102;
	setp.lt.f64 	%p147, %fd124, %fd123;
	mov.f64 	%fd317, %fd316;
	mov.u64 	%rd302, %rd301;
	@%p147 bra 	$L__BB8_102;
	setp.lt.s64 	%p148, %rd301, %rd84;
	min.s64 	%rd302, %rd301, %rd84;
	selp.f64 	%fd317, %fd316, %fd122, %p148;
$L__BB8_102:
	setp.lt.s32 	%p149, %r1, 97;
	mov.f64 	%fd318, %fd317;
	mov.u64 	%rd303, %rd302;
	@%p149 bra 	$L__BB8_106;
	ld.shared.f64 	%fd127, [_ZN6thrust24THRUST_300001_SM_1000_NS8cuda_cub4core6detail5shmemE+56];
	ld.shared.u64 	%rd87, [_ZN6thrust24THRUST_300001_SM_1000_NS8cuda_cub4core6detail5shmemE+64];
	abs.f64 	%fd128, %fd317;
	abs.f64 	%fd129, %fd127;
	setp.lt.f64 	%p150, %fd128, %fd129;
	mov.f64 	%fd318, %fd127;
	mov.u64 	%rd303, %rd87;
	@%p150 bra 	$L__BB8_106;
	setp.lt.f64 	%p151, %fd129, %fd128;
	mov.f64 	%fd318, %fd317;
	mov.u64 	%rd303, %rd302;
	@%p151 bra 	$L__BB8_106;
	setp.lt.s64 	%p152, %rd302, %rd87;
	min.s64 	%rd303, %rd302, %rd87;
	selp.f64 	%fd318, %fd317, %fd127, %p152;
$L__BB8_106:
	setp.lt.s32 	%p153, %r1, 129;
	mov.f64 	%fd319, %fd318;
	mov.u64 	%rd304, %rd303;
	@%p153 bra 	$L__BB8_110;
	ld.shared.f64 	%fd132, [_ZN6thrust24THRUST_300001_SM_1000_NS8cuda_cub4core6detail5shmemE+72];
	ld.shared.u64 	%rd90, [_ZN6thrust24THRUST_300001_SM_1000_NS8cuda_cub4core6detail5shmemE+80];
	abs.f64 	%fd133, %fd318;
	abs.f64 	%fd134, %fd132;
	setp.lt.f64 	%p154, %fd133, %fd134;
	mov.f64 	%fd319, %fd132;
	mov.u64 	%rd304, %rd90;
	@%p154 bra 	$L__BB8_110;
	setp.lt.f64 	%p155, %fd134, %fd133;
	mov.f64 	%fd319, %fd318;
	mov.u64 	%rd304, %rd303;
	@%p155 bra 	$L__BB8_110;
	setp.lt.s64 	%p156, %rd303, %rd90;
	min.s64 	%rd304, %rd303, %rd90;
	selp.f64 	%fd319, %fd318, %fd132, %p156;
$L__BB8_110:
	setp.lt.s32 	%p157, %r1, 161;
	mov.f64 	%fd320, %fd319;
	mov.u64 	%rd305, %rd304;
	@%p157 bra 	$L__BB8_114;
	ld.shared.f64 	%fd137, [_ZN6thrust24THRUST_300001_SM_1000_NS8cuda_cub4core6detail5shmemE+88];
	ld.shared.u64 	%rd93, [_ZN6thrust24THRUST_300001_SM_1000_NS8cuda_cub4core6detail5shmemE+96];
	abs.f64 	%fd138, %fd319;
	abs.f64 	%fd139, %fd137;
	setp.lt.f64 	%p158, %fd138, %fd139;
	mov.f64 	%fd320, %fd137;
	mov.u64 	%rd305, %rd93;
	@%p158 bra 	$L__BB8_114;
	setp.lt.f64 	%p159, %fd139, %fd138;
	mov.f64 	%fd320, %fd319;
	mov.u64 	%rd305, %rd304;
	@%p159 bra 	$L__BB8_114;
	setp.lt.s64 	%p160, %rd304, %rd93;
	min.s64 	%rd305, %rd304, %rd93;
	selp.f64 	%fd320, %fd319, %fd137, %p160;
$L__BB8_114:
	setp.lt.s32 	%p161, %r1, 193;
	mov.f64 	%fd321, %fd320;
	mov.u64 	%rd306, %rd305;
	@%p161 bra 	$L__BB8_118;
	ld.shared.f64 	%fd142, [_ZN6thrust24THRUST_300001_SM_1000_NS8cuda_cub4core6detail5shmemE+104];
	ld.shared.u64 	%rd96, [_ZN6thrust24THRUST_300001_SM_1000_NS8cuda_cub4core6detail5shmemE+112];
	abs.f64 	%fd143, %fd320;
	abs.f64 	%fd144, %fd142;
	setp.lt.f64 	%p162, %fd143, %fd144;
	mov.f64 	%fd321, %fd142;
	mov.u64 	%rd306, %rd96;
	@%p162 bra 	$L__BB8_118;
	setp.lt.f64 	%p163, %fd144, %fd143;
	mov.f64 	%fd321, %fd320;
	mov.u64 	%rd306, %rd305;
	@%p163 bra 	$L__BB8_118;
	setp.lt.s64 	%p164, %rd305, %rd96;
	min.s64 	%rd306, %rd305, %rd96;
	selp.f64 	%fd321, %fd320, %fd142, %p164;
$L__BB8_118:
	setp.lt.s32 	%p165, %r1, 225;
	mov.u64 	%rd340, %rd306;
	mov.f64 	%fd351, %fd321;
	@%p165 bra 	$L__BB8_204;
	ld.shared.f64 	%fd147, [_ZN6thrust24THRUST_300001_SM_1000_NS8cuda_cub4core6detail5shmemE+120];
	ld.shared.u64 	%rd99, [_ZN6thrust24THRUST_300001_SM_1000_NS8cuda_cub4core6detail5shmemE+128];
	abs.f64 	%fd148, %fd321;
	abs.f64 	%fd149, %fd147;
	setp.lt.f64 	%p166, %fd148, %fd149;
	mov.u64 	%rd340, %rd99;
	mov.f64 	%fd351, %fd147;
	@%p166 bra 	$L__BB8_204;
	setp.lt.f64 	%p167, %fd149, %fd148;
	mov.u64 	%rd340, %rd306;
	mov.f64 	%fd351, %fd321;
	@%p167 bra 	$L__BB8_204;
	setp.lt.s64 	%p168, %rd306, %rd99;
	min.s64 	%rd340, %rd306, %rd99;
	selp.f64 	%fd351, %fd321, %fd147, %p168;
	bra.uni 	$L__BB8_204;
$L__BB8_122:
	mov.u32 	%r18, %tid.x;
	cvt.u64.u32 	%rd101, %r18;
	mul.wide.u32 	%rd195, %r18, 8;
	add.s64 	%rd102, %rd1, %rd195;
	ld.global.f64 	%fd274, [%rd102];
	add.s32 	%r31, %r18, 256;
	cvt.u64.u32 	%rd196, %r31;
	ld.global.f64 	%fd275, [%rd102+2048];
	add.s32 	%r32, %r18, 512;
	cvt.u64.u32 	%rd197, %r32;
	ld.global.f64 	%fd276, [%rd102+4096];
	add.s32 	%r33, %r18, 768;
	cvt.u64.u32 	%rd198, %r33;
	ld.global.f64 	%fd277, [%rd102+6144];
	or.b32  	%r34, %r18, 1024;
	cvt.u64.u32 	%rd103, %r34;
	add.s64 	%rd327, %rd192, %rd103;
	ld.global.f64 	%fd338, [%rd102+8192];
	abs.f64 	%fd278, %fd274;
	abs.f64 	%fd279, %fd275;
	setp.geu.f64 	%p3, %fd278, %fd279;
	selp.f64 	%fd280, %fd274, %fd275, %p3;
	selp.b64 	%rd199, %rd101, %rd196, %p3;
	abs.f64 	%fd281, %fd280;
	abs.f64 	%fd282, %fd276;
	setp.geu.f64 	%p4, %fd281, %fd282;
	selp.f64 	%fd283, %fd280, %fd276, %p4;
	selp.b64 	%rd200, %rd199, %rd197, %p4;
	abs.f64 	%fd284, %fd283;
	abs.f64 	%fd285, %fd277;
	setp.geu.f64 	%p5, %fd284, %fd285;
	selp.f64 	%fd152, %fd283, %fd277, %p5;
	selp.b64 	%rd105, %rd200, %rd198, %p5;
	abs.f64 	%fd153, %fd152;
	abs.f64 	%fd154, %fd338;
	setp.lt.f64 	%p6, %fd153, %fd154;
	@%p6 bra 	$L__BB8_124;
	setp.lt.f64 	%p7, %fd154, %fd153;
	setp.lt.u64 	%p8, %rd105, %rd103;
	or.pred  	%p9, %p7, %p8;
	selp.f64 	%fd338, %fd152, %fd338, %p9;
	add.s64 	%rd203, %rd192, %rd105;
	selp.b64 	%rd327, %rd203, %rd327, %p9;
$L__BB8_124:
	setp.lt.u64 	%p10, %rd194, 2560;
	mov.b64 	%rd316, 1280;
	@%p10 bra 	$L__BB8_137;
	mov.b64 	%rd308, 1280;
	mov.f64 	%fd323, %fd338;
$L__BB8_126:
	add.s64 	%rd206, %rd308, %rd101;
	shl.b64 	%rd207, %rd308, 3;
	add.s64 	%rd208, %rd102, %rd207;
	add.s64 	%rd310, %rd206, %rd192;
	ld.global.f64 	%fd324, [%rd208];
	ld.global.f64 	%fd325, [%rd208+2048];
	ld.global.f64 	%fd326, [%rd208+4096];
	add.s64 	%rd313, %rd310, 768;
	ld.global.f64 	%fd327, [%rd208+6144];
	ld.global.f64 	%fd338, [%rd208+8192];
	abs.f64 	%fd163, %fd323;
	abs.f64 	%fd164, %fd324;
	setp.lt.f64 	%p11, %fd163, %fd164;
	@%p11 bra 	$L__BB8_128;
	setp.lt.f64 	%p12, %fd164, %fd163;
	setp.lt.s64 	%p13, %rd327, %rd310;
	or.pred  	%p14, %p12, %p13;
	selp.f64 	%fd324, %fd323, %fd324, %p14;
	selp.b64 	%rd310, %rd327, %rd310, %p14;
$L__BB8_128:
	add.s64 	%rd209, %rd308, %rd101;
	add.s64 	%rd210, %rd209, %rd192;
	add.s64 	%rd311, %rd210, 256;
	abs.f64 	%fd167, %fd324;
	abs.f64 	%fd168, %fd325;
	setp.lt.f64 	%p15, %fd167, %fd168;
	@%p15 bra 	$L__BB8_130;
	setp.lt.f64 	%p16, %fd168, %fd167;
	setp.lt.s64 	%p17, %rd310, %rd311;
	or.pred  	%p18, %p16, %p17;
	selp.f64 	%fd325, %fd324, %fd325, %p18;
	selp.b64 	%rd311, %rd310, %rd311, %p18;
$L__BB8_130:
	add.s64 	%rd211, %rd308, %rd101;
	add.s64 	%rd212, %rd211, %rd192;
	add.s64 	%rd312, %rd212, 512;
	abs.f64 	%fd171, %fd325;
	abs.f64 	%fd172, %fd326;
	setp.lt.f64 	%p19, %fd171, %fd172;
	@%p19 bra 	$L__BB8_132;
	setp.lt.f64 	%p20, %fd172, %fd171;
	setp.lt.s64 	%p21, %rd311, %rd312;
	or.pred  	%p22, %p20, %p21;
	selp.f64 	%fd326, %fd325, %fd326, %p22;
	selp.b64 	%rd312, %rd311, %rd312, %p22;
$L__BB8_132:
	abs.f64 	%fd175, %fd326;
	abs.f64 	%fd176, %fd327;
	setp.lt.f64 	%p23, %fd175, %fd176;
	@%p23 bra 	$L__BB8_134;
	setp.lt.f64 	%p24, %fd176, %fd175;
	setp.lt.s64 	%p25, %rd312, %rd313;
	or.pred  	%p26, %p24, %p25;
	selp.f64 	%fd327, %fd326, %fd327, %p26;
	selp.b64 	%rd313, %rd312, %rd313, %p26;
$L__BB8_134:
	add.s64 	%rd213, %rd308, %rd101;
	add.s64 	%rd214, %rd213, %rd192;
	add.s64 	%rd327, %rd214, 1024;
	abs.f64 	%fd179, %fd327;
	abs.f64 	%fd180, %fd338;
	setp.lt.f64 	%p27, %fd179, %fd180;
	@%p27 bra 	$L__BB8_136;
	setp.lt.f64 	%p28, %fd180, %fd179;
	setp.lt.s64 	%p29, %rd313, %rd327;
	or.pred  	%p30, %p28, %p29;
	selp.f64 	%fd338, %fd327, %fd338, %p30;
	selp.b64 	%rd327, %rd313, %rd327, %p30;
$L__BB8_136:
	add.s64 	%rd316, %rd308, 1280;
	add.s64 	%rd215, %rd308, 2560;
	setp.le.s64 	%p31, %rd215, %rd194;
	mov.u64 	%rd308, %rd316;
	mov.f64 	%fd323, %fd338;
	@%p31 bra 	$L__BB8_126;
$L__BB8_137:
	setp.le.s64 	%p32, %rd194, %rd316;
	@%p32 bra 	$L__BB8_160;
	cvt.u32.u64 	%r35, %rd316;
	cvt.u32.u64 	%r36, %rd194;
	sub.s32 	%r19, %r36, %r35;
	setp.ge.s32 	%p33, %r18, %r19;
	@%p33 bra 	$L__BB8_160;
	cvta.to.global.u64 	%rd128, %rd191;
	not.b32 	%r38, %r18;
	add.s32 	%r39, %r38, %r36;
	sub.s32 	%r20, %r39, %r35;
	and.b32  	%r41, %r20, 768;
	setp.eq.s32 	%p34, %r41, 768;
	mov.u32 	%r389, %r18;
	@%p34 bra 	$L__BB8_145;
	add.s64 	%rd217, %rd316, %rd101;
	add.s64 	%rd318, %rd217, %rd192;
	shl.b64 	%rd218, %rd217, 3;
	add.s64 	%rd317, %rd128, %rd218;
	shr.u32 	%r42, %r20, 8;
	add.s32 	%r43, %r42, 1;
	and.b32  	%r44, %r43, 3;
	neg.s32 	%r387, %r44;
	mov.u32 	%r389, %r18;
$L__BB8_141:
	.pragma "nounroll";
	mov.u64 	%rd133, %rd327;
	mov.f64 	%fd184, %fd338;
	ld.global.f64 	%fd185, [%rd317];
	abs.f64 	%fd186, %fd184;
	abs.f64 	%fd187, %fd185;
	setp.lt.f64 	%p35, %fd186, %fd187;
	mov.f64 	%fd338, %fd185;
	mov.u64 	%rd327, %rd318;
	@%p35 bra 	$L__BB8_144;
	setp.lt.f64 	%p36, %fd187, %fd186;
	mov.f64 	%fd338, %fd184;
	mov.u64 	%rd327, %rd133;
	@%p36 bra 	$L__BB8_144;
	setp.lt.s64 	%p37, %rd133, %rd318;
	selp.f64 	%fd338, %fd184, %fd185, %p37;
	min.s64 	%rd327, %rd133, %rd318;
$L__BB8_144:
	add.s32 	%r389, %r389, 256;
	add.s64 	%rd318, %rd318, 256;
	add.s64 	%rd317, %rd317, 2048;
	add.s32 	%r387, %r387, 1;
	setp.ne.s32 	%p38, %r387, 0;
	@%p38 bra 	$L__BB8_141;
$L__BB8_145:
	setp.lt.u32 	%p39, %r20, 768;
	@%p39 bra 	$L__BB8_160;
	add.s32 	%r390, %r389, 512;
$L__BB8_147:
	mov.u32 	%r28, %r390;
	add.s32 	%r45, %r28, -512;
	cvt.u64.u32 	%rd219, %r45;
	add.s64 	%rd220, %rd316, %rd219;
	shl.b64 	%rd221, %rd220, 3;
	add.s64 	%rd141, %rd128, %rd221;
	add.s64 	%rd142, %rd220, %rd192;
	ld.global.f64 	%fd193, [%rd141];
	abs.f64 	%fd194, %fd338;
	abs.f64 	%fd195, %fd193;
	setp.lt.f64 	%p40, %fd194, %fd195;
	mov.f64 	%fd335, %fd193;
	mov.u64 	%rd324, %rd142;
	@%p40 bra 	$L__BB8_150;
	setp.lt.f64 	%p41, %fd195, %fd194;
	mov.f64 	%fd335, %fd338;
	mov.u64 	%rd324, %rd327;
	@%p41 bra 	$L__BB8_150;
	setp.lt.s64 	%p42, %rd327, %rd142;
	selp.f64 	%fd335, %fd338, %fd193, %p42;
	min.s64 	%rd324, %rd327, %rd142;
$L__BB8_150:
	add.s32 	%r46, %r28, -256;
	cvt.u64.u32 	%rd222, %r46;
	add.s64 	%rd223, %rd316, %rd222;
	add.s64 	%rd145, %rd223, %rd192;
	ld.global.f64 	%fd198, [%rd141+2048];
	abs.f64 	%fd199, %fd335;
	abs.f64 	%fd200, %fd198;
	setp.lt.f64 	%p43, %fd199, %fd200;
	mov.f64 	%fd336, %fd198;
	mov.u64 	%rd325, %rd145;
	@%p43 bra 	$L__BB8_153;
	setp.lt.f64 	%p44, %fd200, %fd199;
	mov.f64 	%fd336, %fd335;
	mov.u64 	%rd325, %rd324;
	@%p44 bra 	$L__BB8_153;
	setp.lt.s64 	%p45, %rd324, %rd145;
	selp.f64 	%fd336, %fd335, %fd198, %p45;
	min.s64 	%rd325, %rd324, %rd145;
$L__BB8_153:
	cvt.u64.u32 	%rd224, %r28;
	add.s64 	%rd225, %rd316, %rd224;
	add.s64 	%rd148, %rd225, %rd192;
	ld.global.f64 	%fd203, [%rd141+4096];
	abs.f64 	%fd204, %fd336;
	abs.f64 	%fd205, %fd203;
	setp.lt.f64 	%p46, %fd204, %fd205;
	mov.f64 	%fd337, %fd203;
	mov.u64 	%rd326, %rd148;
	@%p46 bra 	$L__BB8_156;
	setp.lt.f64 	%p47, %fd205, %fd204;
	mov.f64 	%fd337, %fd336;
	mov.u64 	%rd326, %rd325;
	@%p47 bra 	$L__BB8_156;
	setp.lt.s64 	%p48, %rd325, %rd148;
	selp.f64 	%fd337, %fd336, %fd203, %p48;
	min.s64 	%rd326, %rd325, %rd148;
$L__BB8_156:
	add.s32 	%r47, %r28, 256;
	cvt.u64.u32 	%rd226, %r47;
	add.s64 	%rd227, %rd316, %rd226;
	add.s64 	%rd151, %rd227, %rd192;
	ld.global.f64 	%fd208, [%rd141+6144];
	abs.f64 	%fd209, %fd337;
	abs.f64 	%fd210, %fd208;
	setp.lt.f64 	%p49, %fd209, %fd210;
	mov.f64 	%fd338, %fd208;
	mov.u64 	%rd327, %rd151;
	@%p49 bra 	$L__BB8_159;
	setp.lt.f64 	%p50, %fd210, %fd209;
	mov.f64 	%fd338, %fd337;
	mov.u64 	%rd327, %rd326;
	@%p50 bra 	$L__BB8_159;
	setp.lt.s64 	%p51, %rd326, %rd151;
	selp.f64 	%fd338, %fd337, %fd208, %p51;
	min.s64 	%rd327, %rd326, %rd151;
$L__BB8_159:
	add.s32 	%r390, %r28, 1024;
	add.s32 	%r48, %r28, 512;
	setp.lt.s32 	%p52, %r48, %r19;
	@%p52 bra 	$L__BB8_147;
$L__BB8_160:
	// begin inline asm
	mov.u32 %r49, %laneid;
	// end inline asm
	mov.b64 	%rd228, %fd338;
	mov.b64 	{%r51, %r56}, %rd228;
	mov.b32 	%r67, 1;
	mov.b32 	%r68, 31;
	mov.b32 	%r69, -1;
	// begin inline asm
	shfl.sync.down.b32 %r50, %r51, %r67, %r68, %r69;
	// end inline asm
	// begin inline asm
	shfl.sync.down.b32 %r55, %r56, %r67, %r68, %r69;
	// end inline asm
	mov.b64 	%rd229, {%r50, %r55};
	mov.b64 	%fd214, %rd229;
	mov.b64 	{%r61, %r66}, %rd327;
	// begin inline asm
	shfl.sync.down.b32 %r60, %r61, %r67, %r68, %r69;
	// end inline asm
	// begin inline asm
	shfl.sync.down.b32 %r65, %r66, %r67, %r68, %r69;
	// end inline asm
	mov.b64 	%rd155, {%r60, %r65};
	setp.gt.s32 	%p53, %r49, 30;
	mov.f64 	%fd340, %fd338;
	mov.u64 	%rd329, %rd327;
	@%p53 bra 	$L__BB8_164;
	abs.f64 	%fd215, %fd338;
	abs.f64 	%fd216, %fd214;
	setp.lt.f64 	%p54, %fd215, %fd216;
	mov.f64 	%fd340, %fd214;
	mov.u64 	%rd329, %rd155;
	@%p54 bra 	$L__BB8_164;
	setp.lt.f64 	%p55, %fd216, %fd215;
	mov.f64 	%fd340, %fd338;
	mov.u64 	%rd329, %rd327;
	@%p55 bra 	$L__BB8_164;
	setp.lt.s64 	%p56, %rd327, %rd155;
	selp.f64 	%fd340, %fd338, %fd214, %p56;
	min.s64 	%rd329, %rd327, %rd155;
$L__BB8_164:
	mov.b64 	%rd230, %fd340;
	mov.b64 	{%r71, %r76}, %rd230;
	mov.b32 	%r87, 2;
	mov.b32 	%r88, 31;
	mov.b32 	%r89, -1;
	// begin inline asm
	shfl.sync.down.b32 %r70, %r71, %r87, %r88, %r89;
	// end inline asm
	// begin inline asm
	shfl.sync.down.b32 %r75, %r76, %r87, %r88, %r89;
	// end inline asm
	mov.b64 	%rd231, {%r70, %r75};
	mov.b64 	%fd219, %rd231;
	mov.b64 	{%r81, %r86}, %rd329;
	// begin inline asm
	shfl.sync.down.b32 %r80, %r81, %r87, %r88, %r89;
	// end inline asm
	// begin inline asm
	shfl.sync.down.b32 %r85, %r86, %r87, %r88, %r89;
	// end inline asm
	mov.b64 	%rd158, {%r80, %r85};
	setp.gt.s32 	%p57, %r49, 29;
	mov.f64 	%fd341, %fd340;
	mov.u64 	%rd330, %rd329;
	@%p57 bra 	$L__BB8_168;
	abs.f64 	%fd220, %fd340;
	abs.f64 	%fd221, %fd219;
	setp.lt.f64 	%p58, %fd220, %fd221;
	mov.f64 	%fd341, %fd219;
	mov.u64 	%rd330, %rd158;
	@%p58 bra 	$L__BB8_168;
	setp.lt.f64 	%p59, %fd221, %fd220;
	mov.f64 	%fd341, %fd340;
	mov.u64 	%rd330, %rd329;
	@%p59 bra 	$L__BB8_168;
	setp.lt.s64 	%p60, %rd329, %rd158;
	selp.f64 	%fd341, %fd340, %fd219, %p60;
	min.s64 	%rd330, %rd329, %rd158;
$L__BB8_168:
	mov.b64 	%rd232, %fd341;
	mov.b64 	{%r91, %r96}, %rd232;
	mov.b32 	%r107, 4;
	mov.b32 	%r108, 31;
	mov.b32 	%r109, -1;
	// begin inline asm
	shfl.sync.down.b32 %r90, %r91, %r107, %r108, %r109;
	// end inline asm
	// begin inline asm
	shfl.sync.down.b32 %r95, %r96, %r107, %r108, %r109;
	// end inline asm
	mov.b64 	%rd233, {%r90, %r95};
	mov.b64 	%fd224, %rd233;
	mov.b64 	{%r101, %r106}, %rd330;
	// begin inline asm
	shfl.sync.down.b32 %r100, %r101, %r107, %r108, %r109;
	// end inline asm
	// begin inline asm
	shfl.sync.down.b32 %r105, %r106, %r107, %r108, %r109;
	// end inline asm
	mov.b64 	%rd161, {%r100, %r105};
	setp.gt.s32 	%p61, %r49, 27;
	mov.f64 	%fd342, %fd341;
	mov.u64 	%rd331, %rd330;
	@%p61 bra 	$L__BB8_172;
	abs.f64 	%fd225, %fd341;
	abs.f64 	%fd226, %fd224;
	setp.lt.f64 	%p62, %fd225, %fd226;
	mov.f64 	%fd342, %fd224;
	mov.u64 	%rd331, %rd161;
	@%p62 bra 	$L__BB8_172;
	setp.lt.f64 	%p63, %fd226, %fd225;
	mov.f64 	%fd342, %fd341;
	mov.u64 	%rd331, %rd330;
	@%p63 bra 	$L__BB8_172;
	setp.lt.s64 	%p64, %rd330, %rd161;
	selp.f64 	%fd342, %fd341, %fd224, %p64;
	min.s64 	%rd331, %rd330, %rd161;
$L__BB8_172:
	mov.b64 	%rd234, %fd342;
	mov.b64 	{%r111, %r116}, %rd234;
	mov.b32 	%r127, 8;
	mov.b32 	%r128, 31;
	mov.b32 	%r129, -1;
	// begin inline asm
	shfl.sync.down.b32 %r110, %r111, %r127, %r128, %r129;
	// end inline asm
	// begin inline asm
	shfl.sync.down.b32 %r115, %r116, %r127, %r128, %r129;
	// end inline asm
	mov.b64 	%rd235, {%r110, %r115};
	mov.b64 	%fd229, %rd235;
	mov.b64 	{%r121, %r126}, %rd331;
	// begin inline asm
	shfl.sync.down.b32 %r120, %r121, %r127, %r128, %r129;
	// end inline asm
	// begin inline asm
	shfl.sync.down.b32 %r125, %r126, %r127, %r128, %r129;
	// end inline asm
	mov.b64 	%rd164, {%r120, %r125};
	setp.gt.s32 	%p65, %r49, 23;
	mov.f64 	%fd343, %fd342;
	mov.u64 	%rd332, %rd331;
	@%p65 bra 	$L__BB8_176;
	abs.f64 	%fd230, %fd342;
	abs.f64 	%fd231, %fd229;
	setp.lt.f64 	%p66, %fd230, %fd231;
	mov.f64 	%fd343, %fd229;
	mov.u64 	%rd332, %rd164;
	@%p66 bra 	$L__BB8_176;
	setp.lt.f64 	%p67, %fd231, %fd230;
	mov.f64 	%fd343, %fd342;
	mov.u64 	%rd332, %rd331;
	@%p67 bra 	$L__BB8_176;
	setp.lt.s64 	%p68, %rd331, %rd164;
	selp.f64 	%fd343, %fd342, %fd229, %p68;
	min.s64 	%rd332, %rd331, %rd164;
$L__BB8_176:
	mov.b64 	%rd236, %fd343;
	mov.b64 	{%r131, %r136}, %rd236;
	mov.b32 	%r147, 16;
	mov.b32 	%r148, 31;
	mov.b32 	%r149, -1;
	// begin inline asm
	shfl.sync.down.b32 %r130, %r131, %r147, %r148, %r149;
	// end inline asm
	// begin inline asm
	shfl.sync.down.b32 %r135, %r136, %r147, %r148, %r149;
	// end inline asm
	mov.b64 	%rd237, {%r130, %r135};
	mov.b64 	%fd234, %rd237;
	mov.b64 	{%r141, %r146}, %rd332;
	// begin inline asm
	shfl.sync.down.b32 %r140, %r141, %r147, %r148, %r149;
	// end inline asm
	// begin inline asm
	shfl.sync.down.b32 %r145, %r146, %r147, %r148, %r149;
	// end inline asm
	mov.b64 	%rd167, {%r140, %r145};
	setp.gt.s32 	%p69, %r49, 15;
	mov.f64 	%fd351, %fd343;
	mov.u64 	%rd340, %rd332;
	@%p69 bra 	$L__BB8_180;
	abs.f64 	%fd235, %fd343;
	abs.f64 	%fd236, %fd234;
	setp.lt.f64 	%p70, %fd235, %fd236;
	mov.f64 	%fd351, %fd234;
	mov.u64 	%rd340, %rd167;
	@%p70 bra 	$L__BB8_180;
	setp.lt.f64 	%p71, %fd236, %fd235;
	mov.f64 	%fd351, %fd343;
	mov.u64 	%rd340, %rd332;
	@%p71 bra 	$L__BB8_180;
	setp.lt.s64 	%p72, %rd332, %rd167;
	selp.f64 	%fd351, %fd343, %fd234, %p72;
	min.s64 	%rd340, %rd332, %rd167;
$L__BB8_180:
	setp.ne.s32 	%p73, %r49, 0;
	@%p73 bra 	$L__BB8_182;
	shr.u32 	%r150, %r18, 1;
	and.b32  	%r151, %r150, 496;
	mov.u32 	%r152, _ZN6thrust24THRUST_300001_SM_1000_NS8cuda_cub4core6detail5shmemE;
	add.s32 	%r153, %r152, %r151;
	st.shared.f64 	[%r153+8], %fd351;
	st.shared.u64 	[%r153+16], %rd340;
$L__BB8_182:
	bar.sync 	0;
	setp.ne.s32 	%p74, %r18, 0;
	@%p74 bra 	$L__BB8_204;
	ld.shared.f64 	%fd239, [_ZN6thrust24THRUST_300001_SM_1000_NS8cuda_cub4core6detail5shmemE+24];
	ld.shared.u64 	%rd170, [_ZN6thrust24THRUST_300001_SM_1000_NS8cuda_cub4core6detail5shmemE+32];
	abs.f64 	%fd240, %fd351;
	abs.f64 	%fd241, %fd239;
	setp.lt.f64 	%p75, %fd240, %fd241;
	mov.f64 	%fd345, %fd239;
	mov.u64 	%rd334, %rd170;
	@%p75 bra 	$L__BB8_186;
	setp.lt.f64 	%p76, %fd241, %fd240;
	mov.f64 	%fd345, %fd351;
	mov.u64 	%rd334, %rd340;
	@%p76 bra 	$L__BB8_186;
	setp.lt.s64 	%p77, %rd340, %rd170;
	selp.f64 	%fd345, %fd351, %fd239, %p77;
	min.s64 	%rd334, %rd340, %rd170;
$L__BB8_186:
	ld.shared.f64 	%fd244, [_ZN6thrust24THRUST_300001_SM_1000_NS8cuda_cub4core6detail5shmemE+40];
	ld.shared.u64 	%rd173, [_ZN6thrust24THRUST_300001_SM_1000_NS8cuda_cub4core6detail5shmemE+48];
	abs.f64 	%fd245, %fd345;
	abs.f64 	%fd246, %fd244;
	setp.lt.f64 	%p78, %fd245, %fd246;
	mov.f64 	%fd346, %fd244;
	mov.u64 	%rd335, %rd173;
	@%p78 bra 	$L__BB8_189;
	setp.lt.f64 	%p79, %fd246, %fd245;
	mov.f64 	%fd346, %fd345;
	mov.u64 	%rd335, %rd334;
	@%p79 bra 	$L__BB8_189;
	setp.lt.s64 	%p80, %rd334, %rd173;
	selp.f64 	%fd346, %fd345, %fd244, %p80;
	min.s64 	%rd335, %rd334, %rd173;
$L__BB8_189:
	ld.shared.f64 	%fd249, [_ZN6thrust24THRUST_300001_SM_1000_NS8cuda_cub4core6detail5shmemE+56];
	ld.shared.u64 	%rd176, [_ZN6thrust24THRUST_300001_SM_1000_NS8cuda_cub4core6detail5shmemE+64];
	abs.f64 	%fd250, %fd346;
	abs.f64 	%fd251, %fd249;
	setp.lt.f64 	%p81, %fd250, %fd251;
	mov.f64 	%fd347, %fd249;
	mov.u64 	%rd336, %rd176;
	@%p81 bra 	$L__BB8_192;
	setp.lt.f64 	%p82, %fd251, %fd250;
	mov.f64 	%fd347, %fd346;
	mov.u64 	%rd336, %rd335;
	@%p82 bra 	$L__BB8_192;
	setp.lt.s64 	%p83, %rd335, %rd176;
	selp.f64 	%fd347, %fd346, %fd249, %p83;
	min.s64 	%rd336, %rd335, %rd176;
$L__BB8_192:
	ld.shared.f64 	%fd254, [_ZN6thrust24THRUST_300001_SM_1000_NS8cuda_cub4core6detail5shmemE+72];
	ld.shared.u64 	%rd179, [_ZN6thrust24THRUST_300001_SM_1000_NS8cuda_cub4core6detail5shmemE+80];
	abs.f64 	%fd255, %fd347;
	abs.f64 	%fd256, %fd254;
	setp.lt.f64 	%p84, %fd255, %fd256;
	mov.f64 	%fd348, %fd254;
	mov.u64 	%rd337, %rd179;
	@%p84 bra 	$L__BB8_195;
	setp.lt.f64 	%p85, %fd256, %fd255;
	mov.f64 	%fd348, %fd347;
	mov.u64 	%rd337, %rd336;
	@%p85 bra 	$L__BB8_195;
	setp.lt.s64 	%p86, %rd336, %rd179;
	selp.f64 	%fd348, %fd347, %fd254, %p86;
	min.s64 	%rd337, %rd336, %rd179;
$L__BB8_195:
	ld.shared.f64 	%fd259, [_ZN6thrust24THRUST_300001_SM_1000_NS8cuda_cub4core6detail5shmemE+88];
	ld.shared.u64 	%rd182, [_ZN6thrust24THRUST_300001_SM_1000_NS8cuda_cub4core6detail5shmemE+96];
	abs.f64 	%fd260, %fd348;
	abs.f64 	%fd261, %fd259;
	setp.lt.f64 	%p87, %fd260, %fd261;
	mov.f64 	%fd349, %fd259;
	mov.u64 	%rd338, %rd182;
	@%p87 bra 	$L__BB8_198;
	setp.lt.f64 	%p88, %fd261, %fd260;
	mov.f64 	%fd349, %fd348;
	mov.u64 	%rd338, %rd337;
	@%p88 bra 	$L__BB8_198;
	setp.lt.s64 	%p89, %rd337, %rd182;
	selp.f64 	%fd349, %fd348, %fd259, %p89;
	min.s64 	%rd338, %rd337, %rd182;
$L__BB8_198:
	ld.shared.f64 	%fd264, [_ZN6thrust24THRUST_300001_SM_1000_NS8cuda_cub4core6detail5shmemE+104];
	ld.shared.u64 	%rd185, [_ZN6thrust24THRUST_300001_SM_1000_NS8cuda_cub4core6detail5shmemE+112];
	abs.f64 	%fd265, %fd349;
	abs.f64 	%fd266, %fd264;
	setp.lt.f64 	%p90, %fd265, %fd266;
	mov.f64 	%fd350, %fd264;
	mov.u64 	%rd339, %rd185;
	@%p90 bra 	$L__BB8_201;
	setp.lt.f64 	%p91, %fd266, %fd265;
	mov.f64 	%fd350, %fd349;
	mov.u64 	%rd339, %rd338;
	@%p91 bra 	$L__BB8_201;
	setp.lt.s64 	%p92, %rd338, %rd185;
	selp.f64 	%fd350, %fd349, %fd264, %p92;
	min.s64 	%rd339, %rd338, %rd185;
$L__BB8_201:
	ld.shared.f64 	%fd269, [_ZN6thrust24THRUST_300001_SM_1000_NS8cuda_cub4core6detail5shmemE+120];
	ld.shared.u64 	%rd188, [_ZN6thrust24THRUST_300001_SM_1000_NS8cuda_cub4core6detail5shmemE+128];
	abs.f64 	%fd270, %fd350;
	abs.f64 	%fd271, %fd269;
	setp.lt.f64 	%p93, %fd270, %fd271;
	mov.u64 	%rd340, %rd188;
	mov.f64 	%fd351, %fd269;
	@%p93 bra 	$L__BB8_204;
	setp.lt.f64 	%p94, %fd271, %fd270;
	mov.u64 	%rd340, %rd339;
	mov.f64 	%fd351, %fd350;
	@%p94 bra 	$L__BB8_204;
	setp.lt.s64 	%p95, %rd339, %rd188;
	selp.f64 	%fd351, %fd350, %fd269, %p95;
	min.s64 	%rd340, %rd339, %rd188;
$L__BB8_204:
	mov.u32 	%r381, %tid.x;
	setp.ne.s32 	%p212, %r381, 0;
	@%p212 bra 	$L__BB8_206;
	ld.param.u64 	%rd271, [_ZN6thrust24THRUST_300001_SM_1000_NS8cuda_cub4core6detail13_kernel_agentINS1_8__reduce11ReduceAgentINS0_12zip_iteratorIN4cuda3std3__45tupleIJNS0_10device_ptrIdEENS0_17counting_iteratorIlNS0_11use_defaultESF_SF_EEEEEEEPNSB_IJdlEEESJ_lNS1_9__extrema9arg_max_fIdl10ComparatorEEEEJSI_SK_lSO_EEEvDpT0__param_1];
	cvta.to.global.u64 	%rd270, %rd271;
	st.global.f64 	[%rd270], %fd351;
	st.global.u64 	[%rd270+8], %rd340;
$L__BB8_206:
	ret;

}
	// .globl	_ZN6thrust24THRUST_300001_SM_1000_NS8cuda_cub4core6detail13_kernel_agentINS1_8__reduce11ReduceAgentINS0_12zip_iteratorIN4cuda3std3__45tupleIJNS0_10device_ptrIdEENS0_17counting_iteratorIlNS0_11use_defaultESF_SF_EEEEEEEPNSB_IJdlEEESJ_lNS1_9__extrema9arg_max_fIdl10ComparatorEEEEJSI_SK_lN3cub18CUB_300001_SM_100013GridEvenShareIlEENSR_9GridQueueIyEESO_EEEvDpT0_
.visible .entry _ZN6thrust24THRUST_300001_SM_1000_NS8cuda_cub4core6detail13_kernel_agentINS1_8__reduce11ReduceAgentINS0_12zip_iteratorIN4cuda3std3__45tupleIJNS0_10device_ptrIdEENS0_17counting_iteratorIlNS0_11use_defaultESF_SF_EEEEEEEPNSB_IJdlEEESJ_lNS1_9__extrema9arg_max_fIdl10ComparatorEEEEJSI_SK_lN3cub18CUB_300001_SM_100013GridEvenShareIlEENSR_9GridQueueIyEESO_EEEvDpT0_(
	.param .align 8 .b8 _ZN6thrust24THRUST_300001_SM_1000_NS8cuda_cub4core6detail13_kernel_agentINS1_8__reduce11ReduceAgentINS0_12zip_iteratorIN4cuda3std3__45tupleIJNS0_10device_ptrIdEENS0_17counting_iteratorIlNS0_11use_defaultESF_SF_EEEEEEEPNSB_IJdlEEESJ_lNS1_9__extrema9arg_max_fIdl10ComparatorEEEEJSI_SK_lN3cub18CUB_300001_SM_100013GridEvenShareIlEENSR_9GridQueueIyEESO_EEEvDpT0__param_0[16],
	.param .u64 .ptr .align 1 _ZN6thrust24THRUST_300001_SM_1000_NS8cuda_cub4core6detail13_kernel_agentINS1_8__reduce11ReduceAgentINS0_12zip_iteratorIN4cuda3std3__45tupleIJNS0_10device_ptrIdEENS0_17counting_iteratorIlNS0_11use_defaultESF_SF_EEEEEEEPNSB_IJdlEEESJ_lNS1_9__extrema9arg_max_fIdl10ComparatorEEEEJSI_SK_lN3cub18CUB_300001_SM_100013GridEvenShareIlEENSR_9GridQueueIyEESO_EEEvDpT0__param_1,
	.param .u64 _ZN6thrust24THRUST_300001_SM_1000_NS8cuda_cub4core6detail13_kernel_agentINS1_8__reduce11ReduceAgentINS0_12zip_iteratorIN4cuda3std3__45tupleIJNS0_10device_ptrIdEENS0_17counting_iteratorIlNS0_11use_defaultESF_SF_EEEEEEEPNSB_IJdlEEESJ_lNS1_9__extrema9arg_max_fIdl10ComparatorEEEEJSI_SK_lN3cub18CUB_300001_SM_100013GridEvenShareIlEENSR_9GridQueueIyEESO_EEEvDpT0__param_2,
	.param .align 8 .b8 _ZN6thrust24THRUST_300001_SM_1000_NS8cuda_cub4core6detail13_kernel_agentINS1_8__reduce11ReduceAgentINS0_12zip_iteratorIN4cuda3std3__45tupleIJNS0_10device_ptrIdEENS0_17counting_iteratorIlNS0_11use_defaultESF_SF_EEEEEEEPNSB_IJdlEEESJ_lNS1_9__extrema9arg_max_fIdl10ComparatorEEEEJSI_SK_lN3cub18CUB_300001_SM_100013GridEvenShareIlEENSR_9GridQueueIyEESO_EEEvDpT0__param_3[72],
	.param .align 8 .b8 _ZN6thrust24THRUST_300001_SM_1000_NS8cuda_cub4core6detail13_kernel_agentINS1_8__reduce11ReduceAgentINS0_12zip_iteratorIN4cuda3std3__45tupleIJNS0_10device_ptrIdEENS0_17counting_iteratorIlNS0_11use_defaultESF_SF_EEEEEEEPNSB_IJdlEEESJ_lNS1_9__extrema9arg_max_fIdl10ComparatorEEEEJSI_SK_lN3cub18CUB_300001_SM_100013GridEvenShareIlEENSR_9GridQueueIyEESO_EEEvDpT0__param_4[8],
	.param .align 1 .b8 _ZN6thrust24THRUST_300001_SM_1000_NS8cuda_cub4core6detail13_kernel_agentINS1_8__reduce11ReduceAgentINS0_12zip_iteratorIN4cuda3std3__45tupleIJNS0_10device_ptrIdEENS0_17counting_iteratorIlNS0_11use_defaultESF_SF_EEEEEEEPNSB_IJdlEEESJ_lNS1_9__extrema9arg_max_fIdl10ComparatorEEEEJSI_SK_lN3cub18CUB_300001_SM_100013GridEvenShareIlEENSR_9GridQueueIyEESO_EEEvDpT0__param_5[1]
)
.maxntid 256
{
	.reg .pred 	%p<215>;
	.reg .b32 	%r<399>;
	.reg .b64 	%rd<356>;
	.reg .b64 	%fd<352>;

	ld.param.u64 	%rd196, [_ZN6thrust24THRUST_300001_SM_1000_NS8cuda_cub4core6detail13_kernel_agentINS1_8__reduce11ReduceAgentINS0_12zip_iteratorIN4cuda3std3__45tupleIJNS0_10device_ptrIdEENS0_17counting_iteratorIlNS0_11use_defaultESF_SF_EEEEEEEPNSB_IJdlEEESJ_lNS1_9__extrema9arg_max_fIdl10ComparatorEEEEJSI_SK_lN3cub18CUB_300001_SM_100013GridEvenShareIlEENSR_9GridQueueIyEESO_EEEvDpT0__param_0+8];
	ld.param.u64 	%rd195, [_ZN6thrust24THRUST_300001_SM_1000_NS8cuda_cub4core6detail13_kernel_agentINS1_8__reduce11ReduceAgentINS0_12zip_iteratorIN4cuda3std3__45tupleIJNS0_10device_ptrIdEENS0_17counting_iteratorIlNS0_11use_defaultESF_SF_EEEEEEEPNSB_IJdlEEESJ_lNS1_9__extrema9arg_max_fIdl10ComparatorEEEEJSI_SK_lN3cub18CUB_300001_SM_100013GridEvenShareIlEENSR_9GridQueueIyEESO_EEEvDpT0__param_0];
	ld.param.u64 	%rd199, [_ZN6thrust24THRUST_300001_SM_1000_NS8cuda_cub4core6detail13_kernel_agentINS1_8__reduce11ReduceAgentINS0_12zip_iteratorIN4cuda3std3__45tupleIJNS0_10device_ptrIdEENS0_17counting_iteratorIlNS0_11use_defaultESF_SF_EEEEEEEPNSB_IJdlEEESJ_lNS1_9__extrema9arg_max_fIdl10ComparatorEEEEJSI_SK_lN3cub18CUB_300001_SM_100013GridEvenShareIlEENSR_9GridQueueIyEESO_EEEvDpT0__param_4];
	ld.param.u64 	%rd198, [_ZN6thrust24THRUST_300001_SM_1000_NS8cuda_cub4core6detail13_kernel_agentINS1_8__reduce11ReduceAgentINS0_12zip_iteratorIN4cuda3std3__45tupleIJNS0_10device_ptrIdEENS0_17counting_iteratorIlNS0_11use_defaultESF_SF_EEEEEEEPNSB_IJdlEEESJ_lNS1_9__extrema9arg_max_fIdl10ComparatorEEEEJSI_SK_lN3cub18CUB_300001_SM_100013GridEvenShareIlEENSR_9GridQueueIyEESO_EEEvDpT0__param_2];
	cvta.to.global.u64 	%rd1, %rd199;
	cvta.to.global.u64 	%rd2, %rd195;
	mov.u32 	%r1, %ctaid.x;
	mul.lo.s32 	%r33, %r1, 1280;
	cvt.u64.u32 	%rd4, %r33;
	mov.u32 	%r34, %nctaid.x;
	mul.lo.s32 	%r35, %r34, 1280;
	cvt.u64.u32 	%rd5, %r35;
	add.s64 	%rd200, %rd4, 1280;
	setp.le.s64 	%p1, %rd200, %rd198;
	@%p1 bra 	$L__BB9_121;
	cvt.u32.u64 	%r159, %rd4;
	cvt.u32.u64 	%r2, %rd198;
	sub.s32 	%r3, %r2, %r159;
	mov.u32 	%r4, %tid.x;
	setp.ge.s32 	%p98, %r4, %r3;
	mov.f64 	%fd298, 0d0000000000000000;
	mov.b64 	%rd298, 0;
	mov.u32 	%r393, %r4;
	@%p98 bra 	$L__BB9_3;
	cvt.u64.u32 	%rd246, %r4;
	add.s64 	%rd247, %rd4, %rd246;
	shl.b64 	%rd248, %rd247, 3;
	add.s64 	%rd249, %rd2, %rd248;
	add.s64 	%rd298, %rd196, %rd247;
	ld.global.f64 	%fd298, [%rd249];
	add.s32 	%r393, %r4, 256;
$L__BB9_3:
	setp.ge.s32 	%p99, %r393, %r3;
	@%p99 bra 	$L__BB9_25;
	not.b32 	%r161, %r393;
	add.s32 	%r162, %r161, %r2;
	sub.s32 	%r7, %r162, %r159;
	and.b32  	%r163, %r7, 768;
	setp.eq.s32 	%p100, %r163, 768;
	@%p100 bra 	$L__BB9_10;
	cvt.u64.u32 	%rd251, %r393;
	add.s64 	%rd252, %rd251, %rd4;
	add.s64 	%rd289, %rd252, %rd196;
	shl.b64 	%rd253, %rd252, 3;
	add.s64 	%rd288, %rd2, %rd253;
	shr.u32 	%r164, %r7, 8;
	add.s32 	%r165, %r164, 1;
	and.b32  	%r166, %r165, 3;
	neg.s32 	%r391, %r166;
$L__BB9_6:
	.pragma "nounroll";
	mov.u64 	%rd12, %rd298;
	mov.f64 	%fd3, %fd298;
	ld.global.f64 	%fd4, [%rd288];
	abs.f64 	%fd5, %fd3;
	abs.f64 	%fd6, %fd4;
	setp.lt.f64 	%p101, %fd5, %fd6;
	mov.u64 	%rd298, %rd289;
	mov.f64 	%fd298, %fd4;
	@%p101 bra 	$L__BB9_9;
	setp.lt.f64 	%p102, %fd6, %fd5;
	mov.u64 	%rd298, %rd12;
	mov.f64 	%fd298, %fd3;
	@%p102 bra 	$L__BB9_9;
	setp.lt.s64 	%p103, %rd12, %rd289;
	min.s64 	%rd298, %rd12, %rd289;
	selp.f64 	%fd298, %fd3, %fd4, %p103;
$L__BB9_9:
	add.s32 	%r393, %r393, 256;
	add.s64 	%rd289, %rd289, 256;
	add.s64 	%rd288, %rd288, 2048;
	add.s32 	%r391, %r391, 1;
	setp.ne.s32 	%p104, %r391, 0;
	@%p104 bra 	$L__BB9_6;
$L__BB9_10:
	setp.lt.u32 	%p105, %r7, 768;
	@%p105 bra 	$L__BB9_25;
	add.s32 	%r394, %r393, 512;
$L__BB9_12:
	mov.u32 	%r15, %r394;
	add.s32 	%r167, %r15, -512;
	cvt.s64.s32 	%rd254, %r167;
	add.s64 	%rd255, %rd254, %rd4;
	shl.b64 	%rd256, %rd255, 3;
	add.s64 	%rd20, %rd2, %rd256;
	add.s64 	%rd21, %rd255, %rd196;
	ld.global.f64 	%fd12, [%rd20];
	abs.f64 	%fd13, %fd298;
	abs.f64 	%fd14, %fd12;
	setp.lt.f64 	%p106, %fd13, %fd14;
	mov.u64 	%rd295, %rd21;
	mov.f64 	%fd295, %fd12;
	@%p106 bra 	$L__BB9_15;
	setp.lt.f64 	%p107, %fd14, %fd13;
	mov.u64 	%rd295, %rd298;
	mov.f64 	%fd295, %fd298;
	@%p107 bra 	$L__BB9_15;
	setp.lt.s64 	%p108, %rd298, %rd21;
	min.s64 	%rd295, %rd298, %rd21;
	selp.f64 	%fd295, %fd298, %fd12, %p108;
$L__BB9_15:
	add.s32 	%r168, %r15, -256;
	cvt.s64.s32 	%rd257, %r168;
	add.s64 	%rd258, %rd257, %rd4;
	add.s64 	%rd24, %rd258, %rd196;
	ld.global.f64 	%fd17, [%rd20+2048];
	abs.f64 	%fd18, %fd295;
	abs.f64 	%fd19, %fd17;
	setp.lt.f64 	%p109, %fd18, %fd19;
	mov.u64 	%rd296, %rd24;
	mov.f64 	%fd296, %fd17;
	@%p109 bra 	$L__BB9_18;
	setp.lt.f64 	%p110, %fd19, %fd18;
	mov.u64 	%rd296, %rd295;
	mov.f64 	%fd296, %fd295;
	@%p110 bra 	$L__BB9_18;
	setp.lt.s64 	%p111, %rd295, %rd24;
	min.s64 	%rd296, %rd295, %rd24;
	selp.f64 	%fd296, %fd295, %fd17, %p111;
$L__BB9_18:
	cvt.s64.s32 	%rd259, %r15;
	add.s64 	%rd260, %rd259, %rd4;
	add.s64 	%rd27, %rd260, %rd196;
	ld.global.f64 	%fd22, [%rd20+4096];
	abs.f64 	%fd23, %fd296;
	abs.f64 	%fd24, %fd22;
	setp.lt.f64 	%p112, %fd23, %fd24;
	mov.u64 	%rd297, %rd27;
	mov.f64 	%fd297, %fd22;
	@%p112 bra 	$L__BB9_21;
	setp.lt.f64 	%p113, %fd24, %fd23;
	mov.u64 	%rd297, %rd296;
	mov.f64 	%fd297, %fd296;
	@%p113 bra 	$L__BB9_21;
	setp.lt.s64 	%p114, %rd296, %rd27;
	min.s64 	%rd297, %rd296, %rd27;
	selp.f64 	%fd297, %fd296, %fd22, %p114;
$L__BB9_21:
	add.s32 	%r169, %r15, 256;
	cvt.s64.s32 	%rd261, %r169;
	add.s64 	%rd262, %rd261, %rd4;
	add.s64 	%rd30, %rd262, %rd196;
	ld.global.f64 	%fd27, [%rd20+6144];
	abs.f64 	%fd28, %fd297;
	abs.f64 	%fd29, %fd27;
	setp.lt.f64 	%p115, %fd28, %fd29;
	mov.u64 	%rd298, %rd30;
	mov.f64 	%fd298, %fd27;
	@%p115 bra 	$L__BB9_24;
	setp.lt.f64 	%p116, %fd29, %fd28;
	mov.u64 	%rd298, %rd297;
	mov.f64 	%fd298, %fd297;
	@%p116 bra 	$L__BB9_24;
	setp.lt.s64 	%p117, %rd297, %rd30;
	min.s64 	%rd298, %rd297, %rd30;
	selp.f64 	%fd298, %fd297, %fd27, %p117;
$L__BB9_24:
	add.s32 	%r394, %r15, 1024;
	add.s32 	%r170, %r15, 512;
	setp.lt.s32 	%p118, %r170, %r3;
	@%p118 bra 	$L__BB9_12;
$L__BB9_25:
	setp.lt.s32 	%p119, %r3, 256;
	@%p119 bra 	$L__BB9_70;
	// begin inline asm
	mov.u32 %r284, %laneid;
	// end inline asm
	mov.b64 	%rd273, %fd298;
	mov.b64 	{%r286, %r291}, %rd273;
	mov.b32 	%r302, 1;
	mov.b32 	%r303, 31;
	mov.b32 	%r304, -1;
	// begin inline asm
	shfl.sync.down.b32 %r285, %r286, %r302, %r303, %r304;
	// end inline asm
	// begin inline asm
	shfl.sync.down.b32 %r290, %r291, %r302, %r303, %r304;
	// end inline asm
	mov.b64 	%rd274, {%r285, %r290};
	mov.b64 	%fd33, %rd274;
	mov.b64 	{%r296, %r301}, %rd298;
	// begin inline asm
	shfl.sync.down.b32 %r295, %r296, %r302, %r303, %r304;
	// end inline asm
	// begin inline asm
	shfl.sync.down.b32 %r300, %r301, %r302, %r303, %r304;
	// end inline asm
	mov.b64 	%rd34, {%r295, %r300};
	setp.gt.s32 	%p171, %r284, 30;
	mov.u64 	%rd300, %rd298;
	mov.f64 	%fd300, %fd298;
	@%p171 bra 	$L__BB9_30;
	abs.f64 	%fd34, %fd298;
	abs.f64 	%fd35, %fd33;
	setp.lt.f64 	%p172, %fd34, %fd35;
	mov.u64 	%rd300, %rd34;
	mov.f64 	%fd300, %fd33;
	@%p172 bra 	$L__BB9_30;
	setp.lt.f64 	%p173, %fd35, %fd34;
	mov.u64 	%rd300, %rd298;
	mov.f64 	%fd300, %fd298;
	@%p173 bra 	$L__BB9_30;
	setp.lt.s64 	%p174, %rd298, %rd34;
	min.s64 	%rd300, %rd298, %rd34;
	selp.f64 	%fd300, %fd298, %fd33, %p174;
$L__BB9_30:
	mov.b64 	%rd275, %fd300;
	mov.b64 	{%r306, %r311}, %rd275;
	mov.b32 	%r322, 2;
	mov.b32 	%r323, 31;
	mov.b32 	%r324, -1;
	// begin inline asm
	shfl.sync.down.b32 %r305, %r306, %r322, %r323, %r324;
	// end inline asm
	// begin inline asm
	shfl.sync.down.b32 %r310, %r311, %r322, %r323, %r324;
	// end inline asm
	mov.b64 	%rd276, {%r305, %r310};
	mov.b64 	%fd38, %rd276;
	mov.b64 	{%r316, %r321}, %rd300;
	// begin inline asm
	shfl.sync.down.b32 %r315, %r316, %r322, %r323, %r324;
	// end inline asm
	// begin inline asm
	shfl.sync.down.b32 %r320, %r321, %r322, %r323, %r324;
	// end inline asm
	mov.b64 	%rd37, {%r315, %r320};
	setp.gt.s32 	%p175, %r284, 29;
	mov.u64 	%rd301, %rd300;
	mov.f64 	%fd301, %fd300;
	@%p175 bra 	$L__BB9_34;
	abs.f64 	%fd39, %fd300;
	abs.f64 	%fd40, %fd38;
	setp.lt.f64 	%p176, %fd39, %fd40;
	mov.u64 	%rd301, %rd37;
	mov.f64 	%fd301, %fd38;
	@%p176 bra 	$L__BB9_34;
	setp.lt.f64 	%p177, %fd40, %fd39;
	mov.u64 	%rd301, %rd300;
	mov.f64 	%fd301, %fd300;
	@%p177 bra 	$L__BB9_34;
	setp.lt.s64 	%p178, %rd300, %rd37;
	min.s64 	%rd301, %rd300, %rd37;
	selp.f64 	%fd301, %fd300, %fd38, %p178;
$L__BB9_34:
	mov.b64 	%rd277, %fd301;
	mov.b64 	{%r326, %r331}, %rd277;
	mov.b32 	%r342, 4;
	mov.b32 	%r343, 31;
	mov.b32 	%r344, -1;
	// begin inline asm
	shfl.sync.down.b32 %r325, %r326, %r342, %r343, %r344;
	// end inline asm
	// begin inline asm
	shfl.sync.down.b32 %r330, %r331, %r342, %r343, %r344;
	// end inline asm
	mov.b64 	%rd278, {%r325, %r330};
	mov.b64 	%fd43, %rd278;
	mov.b64 	{%r336, %r341}, %rd301;
	// begin inline asm
	shfl.sync.down.b32 %r335, %r336, %r342, %r343, %r344;
	// end inline asm
	// begin inline asm
	shfl.sync.down.b32 %r340, %r341, %r342, %r343, %r344;
	// end inline asm
	mov.b64 	%rd40, {%r335, %r340};
	setp.gt.s32 	%p179, %r284, 27;
	mov.u64 	%rd302, %rd301;
	mov.f64 	%fd302, %fd301;
	@%p179 bra 	$L__BB9_38;
	abs.f64 	%fd44, %fd301;
	abs.f64 	%fd45, %fd43;
	setp.lt.f64 	%p180, %fd44, %fd45;
	mov.u64 	%rd302, %rd40;
	mov.f64 	%fd302, %fd43;
	@%p180 bra 	$L__BB9_38;
	setp.lt.f64 	%p181, %fd45, %fd44;
	mov.u64 	%rd302, %rd301;
	mov.f64 	%fd302, %fd301;
	@%p181 bra 	$L__BB9_38;
	setp.lt.s64 	%p182, %rd301, %rd40;
	min.s64 	%rd302, %rd301, %rd40;
	selp.f64 	%fd302, %fd301, %fd43, %p182;
$L__BB9_38:
	mov.b64 	%rd279, %fd302;
	mov.b64 	{%r346, %r351}, %rd279;
	mov.b32 	%r362, 8;
	mov.b32 	%r363, 31;
	mov.b32 	%r364, -1;
	// begin inline asm
	shfl.sync.down.b32 %r345, %r346, %r362, %r363, %r364;
	// end inline asm
	// begin inline asm
	shfl.sync.down.b32 %r350, %r351, %r362, %r363, %r364;
	// end inline asm
	mov.b64 	%rd280, {%r345, %r350};
	mov.b64 	%fd48, %rd280;
	mov.b64 	{%r356, %r361}, %rd302;
	// begin inline asm
	shfl.sync.down.b32 %r355, %r356, %r362, %r363, %r364;
	// end inline asm
	// begin inline asm
	shfl.sync.down.b32 %r360, %r361, %r362, %r363, %r364;
	// end inline asm
	mov.b64 	%rd43, {%r355, %r360};
	setp.gt.s32 	%p183, %r284, 23;
	mov.u64 	%rd303, %rd302;
	mov.f64 	%fd303, %fd302;
	@%p183 bra 	$L__BB9_42;
	abs.f64 	%fd49, %fd302;
	abs.f64 	%fd50, %fd48;
	setp.lt.f64 	%p184, %fd49, %fd50;
	mov.u64 	%rd303, %rd43;
	mov.f64 	%fd303, %fd48;
	@%p184 bra 	$L__BB9_42;
	setp.lt.f64 	%p185, %fd50, %fd49;
	mov.u64 	%rd303, %rd302;
	mov.f64 	%fd303, %fd302;
	@%p185 bra 	$L__BB9_42;
	setp.lt.s64 	%p186, %rd302, %rd43;
	min.s64 	%rd303, %rd302, %rd43;
	selp.f64 	%fd303, %fd302, %fd48, %p186;
$L__BB9_42:
	mov.b64 	%rd281, %fd303;
	mov.b64 	{%r366, %r371}, %rd281;
	mov.b32 	%r382, 16;
	mov.b32 	%r383, 31;
	mov.b32 	%r384, -1;
	// begin inline asm
	shfl.sync.down.b32 %r365, %r366, %r382, %r383, %r384;
	// end inline asm
	// begin inline asm
	shfl.sync.down.b32 %r370, %r371, %r382, %r383, %r384;
	// end inline asm
	mov.b64 	%rd282, {%r365, %r370};
	mov.b64 	%fd53, %rd282;
	mov.b64 	{%r376, %r381}, %rd303;
	// begin inline asm
	shfl.sync.down.b32 %r375, %r376, %r382, %r383, %r384;
	// end inline asm
	// begin inline asm
	shfl.sync.down.b32 %r380, %r381, %r382, %r383, %r384;
	// end inline asm
	mov.b64 	%rd46, {%r375, %r380};
	setp.gt.s32 	%p187, %r284, 15;
	mov.u64 	%rd355, %rd303;
	mov.f64 	%fd351, %fd303;
	@%p187 bra 	$L__BB9_46;
	abs.f64 	%fd54, %fd303;
	abs.f64 	%fd55, %fd53;
	setp.lt.f64 	%p188, %fd54, %fd55;
	mov.u64 	%rd355, %rd46;
	mov.f64 	%fd351, %fd53;
	@%p188 bra 	$L__BB9_46;
	setp.lt.f64 	%p189, %fd55, %fd54;
	mov.u64 	%rd355, %rd303;
	mov.f64 	%fd351, %fd303;
	@%p189 bra 	$L__BB9_46;
	setp.lt.s64 	%p190, %rd303, %rd46;
	min.s64 	%rd355, %rd303, %rd46;
	selp.f64 	%fd351, %fd303, %fd53, %p190;
$L__BB9_46:
	setp.ne.s32 	%p191, %r284, 0;
	@%p191 bra 	$L__BB9_48;
	shr.u32 	%r385, %r4, 1;
	and.b32  	%r386, %r385, 496;
	mov.u32 	%r387, _ZN6thrust24THRUST_300001_SM_1000_NS8cuda_cub4core6detail5shmemE;
	add.s32 	%r388, %r387, %r386;
	st.shared.f64 	[%r388+8], %fd351;
	st.shared.u64 	[%r388+16], %rd355;
$L__BB9_48:
	bar.sync 	0;
	setp.ne.s32 	%p192, %r4, 0;
	@%p192 bra 	$L__BB9_208;
	ld.shared.f64 	%fd58, [_ZN6thrust24THRUST_300001_SM_1000_NS8cuda_cub4core6detail5shmemE+24];
	ld.shared.u64 	%rd49, [_ZN6thrust24THRUST_300001_SM_1000_NS8cuda_cub4core6detail5shmemE+32];
	abs.f64 	%fd59, %fd351;
	abs.f64 	%fd60, %fd58;
	setp.lt.f64 	%p193, %fd59, %fd60;
	mov.u64 	%rd305, %rd49;
	mov.f64 	%fd305, %fd58;
	@%p193 bra 	$L__BB9_52;
	setp.lt.f64 	%p194, %fd60, %fd59;
	mov.u64 	%rd305, %rd355;
	mov.f64 	%fd305, %fd351;
	@%p194 bra 	$L__BB9_52;
	setp.lt.s64 	%p195, %rd355, %rd49;
	min.s64 	%rd305, %rd355, %rd49;
	selp.f64 	%fd305, %fd351, %fd58, %p195;
$L__BB9_52:
	ld.shared.f64 	%fd63, [_ZN6thrust24THRUST_300001_SM_1000_NS8cuda_cub4core6detail5shmemE+40];
	ld.shared.u64 	%rd52, [_ZN6thrust24THRUST_300001_SM_1000_NS8cuda_cub4core6detail5shmemE+48];
	abs.f64 	%fd64, %fd305;
	abs.f64 	%fd65, %fd63;
	setp.lt.f64 	%p196, %fd64, %fd65;
	mov.u64 	%rd306, %rd52;
	mov.f64 	%fd306, %fd63;
	@%p196 bra 	$L__BB9_55;
	setp.lt.f64 	%p197, %fd65, %fd64;
	mov.u64 	%rd306, %rd305;
	mov.f64 	%fd306, %fd305;
	@%p197 bra 	$L__BB9_55;
	setp.lt.s64 	%p198, %rd305, %rd52;
	min.s64 	%rd306, %rd305, %rd52;
	selp.f64 	%fd306, %fd305, %fd63, %p198;
$L__BB9_55:
	ld.shared.f64 	%fd68, [_ZN6thrust24THRUST_300001_SM_1000_NS8cuda_cub4core6detail5shmemE+56];
	ld.shared.u64 	%rd55, [_ZN6thrust24THRUST_300001_SM_1000_NS8cuda_cub4core6detail5shmemE+64];
	abs.f64 	%fd69, %fd306;
	abs.f64 	%fd70, %fd68;
	setp.lt.f64 	%p199, %fd69, %fd70;
	mov.u64 	%rd307, %rd55;
	mov.f64 	%fd307, %fd68;
	@%p199 bra 	$L__BB9_58;
	setp.lt.f64 	%p200, %fd70, %fd69;
	mov.u64 	%rd307, %rd306;
	mov.f64 	%fd307, %fd306;
	@%p200 bra 	$L__BB9_58;
	setp.lt.s64 	%p201, %rd306, %rd55;
	min.s64 	%rd307, %rd306, %rd55;
	selp.f64 	%fd307, %fd306, %fd68, %p201;
$L__BB9_58:
	ld.shared.f64 	%fd73, [_ZN6thrust24THRUST_300001_SM_1000_NS8cuda_cub4core6detail5shmemE+72];
	ld.shared.u64 	%rd58, [_ZN6thrust24THRUST_300001_SM_1000_NS8cuda_cub4core6detail5shmemE+80];
	abs.f64 	%fd74, %fd307;
	abs.f64 	%fd75, %fd73;
	setp.lt.f64 	%p202, %fd74, %fd75;
	mov.u64 	%rd308, %rd58;
	mov.f64 	%fd308, %fd73;
	@%p202 bra 	$L__BB9_61;
	setp.lt.f64 	%p203, %fd75, %fd74;
	mov.u64 	%rd308, %rd307;
	mov.f64 	%fd308, %fd307;
	@%p203 bra 	$L__BB9_61;
	setp.lt.s64 	%p204, %rd307, %rd58;
	min.s64 	%rd308, %rd307, %rd58;
	selp.f64 	%fd308, %fd307, %fd73, %p204;
$L__BB9_61:
	ld.shared.f64 	%fd78, [_ZN6thrust24THRUST_300001_SM_1000_NS8cuda_cub4core6detail5shmemE+88];
	ld.shared.u64 	%rd61, [_ZN6thrust24THRUST_300001_SM_1000_NS8cuda_cub4core6detail5shmemE+96];
	abs.f64 	%fd79, %fd308;
	abs.f64 	%fd80, %fd78;
	setp.lt.f64 	%p205, %fd79, %fd80;
	mov.u64 	%rd309, %rd61;
	mov.f64 	%fd309, %fd78;
	@%p205 bra 	$L__BB9_64;
	setp.lt.f64 	%p206, %fd80, %fd79;
	mov.u64 	%rd309, %rd308;
	mov.f64 	%fd309, %fd308;
	@%p206 bra 	$L__BB9_64;
	setp.lt.s64 	%p207, %rd308, %rd61;
	min.s64 	%rd309, %rd308, %rd61;
	selp.f64 	%fd309, %fd308, %fd78, %p207;
$L__BB9_64:
	ld.shared.f64 	%fd83, [_ZN6thrust24THRUST_300001_SM_1000_NS8cuda_cub4core6detail5shmemE+104];
	ld.shared.u64 	%rd64, [_ZN6thrust24THRUST_300001_SM_1000_NS8cuda_cub4core6detail5shmemE+112];
	abs.f64 	%fd84, %fd309;
	abs.f64 	%fd85, %fd83;
	setp.lt.f64 	%p208, %fd84, %fd85;
	mov.u64 	%rd310, %rd64;
	mov.f64 	%fd310, %fd83;
	@%p208 bra 	$L__BB9_67;
	setp.lt.f64 	%p209, %fd85, %fd84;
	mov.u64 	%rd310, %rd309;
	mov.f64 	%fd310, %fd309;
	@%p209 bra 	$L__BB9_67;
	setp.lt.s64 	%p210, %rd309, %rd64;
	min.s64 	%rd310, %rd309, %rd64;
	selp.f64 	%fd310, %fd309, %fd83, %p210;
$L__BB9_67:
	ld.shared.f64 	%fd88, [_ZN6thrust24THRUST_300001_SM_1000_NS8cuda_cub4core6detail5shmemE+120];
	ld.shared.u64 	%rd67, [_ZN6thrust24THRUST_300001_SM_1000_NS8cuda_cub4core6detail5shmemE+128];
	abs.f64 	%fd89, %fd310;
	abs.f64 	%fd90, %fd88;
	setp.lt.f64 	%p211, %fd89, %fd90;
	mov.u64 	%rd355, %rd67;
	mov.f64 	%fd351, %fd88;
	@%p211 bra 	$L__BB9_208;
	setp.lt.f64 	%p212, %fd90, %fd89;
	mov.u64 	%rd355, %rd310;
	mov.f64 	%fd351, %fd310;
	@%p212 bra 	$L__BB9_208;
	setp.lt.s64 	%p213, %rd310, %rd67;
	min.s64 	%rd355, %rd310, %rd67;
	selp.f64 	%fd351, %fd310, %fd88, %p213;
	bra.uni 	$L__BB9_208;
$L__BB9_70:
	// begin inline asm
	mov.u32 %r171, %laneid;
	// end inline asm
	and.b32  	%r192, %r4, 992;
	add.s32 	%r193, %r192, 32;
	setp.gt.s32 	%p120, %r193, %r3;
	not.b32 	%r194, %r192;
	add.s32 	%r195, %r3, %r194;
	selp.b32 	%r190, %r195, 31, %p120;
	mov.b64 	%rd263, %fd298;
	mov.b64 	{%r173, %r178}, %rd263;
	mov.b32 	%r189, 1;
	mov.b32 	%r191, -1;
	// begin inline asm
	shfl.sync.down.b32 %r172, %r173, %r189, %r190, %r191;
	// end inline asm
	// begin inline asm
	shfl.sync.down.b32 %r177, %r178, %r189, %r190, %r191;
	// end inline asm
	mov.b64 	%rd264, {%r172, %r177};
	mov.b64 	%fd92, %rd264;
	mov.b64 	{%r183, %r188}, %rd298;
	// begin inline asm
	shfl.sync.down.b32 %r182, %r183, %r189, %r190, %r191;
	// end inline asm
	// begin inline asm
	shfl.sync.down.b32 %r187, %r188, %r189, %r190, %r191;
	// end inline asm
	mov.b64 	%rd69, {%r182, %r187};
	setp.ge.s32 	%p121, %r171, %r190;
	mov.u64 	%rd311, %rd298;
	mov.f64 	%fd311, %fd298;
	@%p121 bra 	$L__BB9_74;
	abs.f64 	%fd93, %fd298;
	abs.f64 	%fd94, %fd92;
	setp.lt.f64 	%p122, %fd93, %fd94;
	mov.u64 	%rd311, %rd69;
	mov.f64 	%fd311, %fd92;
	@%p122 bra 	$L__BB9_74;
	setp.lt.f64 	%p123, %fd94, %fd93;
	mov.u64 	%rd311, %rd298;
	mov.f64 	%fd311, %fd298;
	@%p123 bra 	$L__BB9_74;
	setp.lt.s64 	%p124, %rd298, %rd69;
	min.s64 	%rd311, %rd298, %rd69;
	selp.f64 	%fd311, %fd298, %fd92, %p124;
$L__BB9_74:
	mov.b64 	%rd265, %fd311;
	mov.b64 	{%r197, %r202}, %rd265;
	mov.b32 	%r213, 2;
	mov.b32 	%r215, -1;
	// begin inline asm
	shfl.sync.down.b32 %r196, %r197, %r213, %r190, %r215;
	// end inline asm
	// begin inline asm
	shfl.sync.down.b32 %r201, %r202, %r213, %r190, %r215;
	// end inline asm
	mov.b64 	%rd266, {%r196, %r201};
	mov.b64 	%fd97, %rd266;
	mov.b64 	{%r207, %r212}, %rd311;
	// begin inline asm
	shfl.sync.down.b32 %r206, %r207, %r213, %r190, %r215;
	// end inline asm
	// begin inline asm
	shfl.sync.down.b32 %r211, %r212, %r213, %r190, %r215;
	// end inline asm
	mov.b64 	%rd72, {%r206, %r211};
	add.s32 	%r216, %r171, 2;
	setp.gt.s32 	%p125, %r216, %r190;
	mov.u64 	%rd312, %rd311;
	mov.f64 	%fd312, %fd311;
	@%p125 bra 	$L__BB9_78;
	abs.f64 	%fd98, %fd311;
	abs.f64 	%fd99, %fd97;
	setp.lt.f64 	%p126, %fd98, %fd99;
	mov.u64 	%rd312, %rd72;
	mov.f64 	%fd312, %fd97;
	@%p126 bra 	$L__BB9_78;
	setp.lt.f64 	%p127, %fd99, %fd98;
	mov.u64 	%rd312, %rd311;
	mov.f64 	%fd312, %fd311;
	@%p127 bra 	$L__BB9_78;
	setp.lt.s64 	%p128, %rd311, %rd72;
	min.s64 	%rd312, %rd311, %rd72;
	selp.f64 	%fd312, %fd311, %fd97, %p128;
$L__BB9_78:
	mov.b64 	%rd267, %fd312;
	mov.b64 	{%r218, %r223}, %rd267;
	mov.b32 	%r234, 4;
	mov.b32 	%r236, -1;
	// begin inline asm
	shfl.sync.down.b32 %r217, %r218, %r234, %r190, %r236;
	// end inline asm
	// begin inline asm
	shfl.sync.down.b32 %r222, %r223, %r234, %r190, %r236;
	// end inline asm
	mov.b64 	%rd268, {%r217, %r222};
	mov.b64 	%fd102, %rd268;
	mov.b64 	{%r228, %r233}, %rd312;
	// begin inline asm
	shfl.sync.down.b32 %r227, %r228, %r234, %r190, %r236;
	// end inline asm
	// begin inline asm
	shfl.sync.down.b32 %r232, %r233, %r234, %r190, %r236;
	// end inline asm
	mov.b64 	%rd75, {%r227, %r232};
	add.s32 	%r237, %r171, 4;
	setp.gt.s32 	%p129, %r237, %r190;
	mov.u64 	%rd313, %rd312;
	mov.f64 	%fd313, %fd312;
	@%p129 bra 	$L__BB9_82;
	abs.f64 	%fd103, %fd312;
	abs.f64 	%fd104, %fd102;
	setp.lt.f64 	%p130, %fd103, %fd104;
	mov.u64 	%rd313, %rd75;
	mov.f64 	%fd313, %fd102;
	@%p130 bra 	$L__BB9_82;
	setp.lt.f64 	%p131, %fd104, %fd103;
	mov.u64 	%rd313, %rd312;
	mov.f64 	%fd313, %fd312;
	@%p131 bra 	$L__BB9_82;
	setp.lt.s64 	%p132, %rd312, %rd75;
	min.s64 	%rd313, %rd312, %rd75;
	selp.f64 	%fd313, %fd312, %fd102, %p132;
$L__BB9_82:
	mov.b64 	%rd269, %fd313;
	mov.b64 	{%r239, %r244}, %rd269;
	mov.b32 	%r255, 8;
	mov.b32 	%r257, -1;
	// begin inline asm
	shfl.sync.down.b32 %r238, %r239, %r255, %r190, %r257;
	// end inline asm
	// begin inline asm
	shfl.sync.down.b32 %r243, %r244, %r255, %r190, %r257;
	// end inline asm
	mov.b64 	%rd270, {%r238, %r243};
	mov.b64 	%fd107, %rd270;
	mov.b64 	{%r249, %r254}, %rd313;
	// begin inline asm
	shfl.sync.down.b32 %r248, %r249, %r255, %r190, %r257;
	// end inline asm
	// begin inline asm
	shfl.sync.down.b32 %r253, %r254, %r255, %r190, %r257;
	// end inline asm
	mov.b64 	%rd78, {%r248, %r253};
	add.s32 	%r258, %r171, 8;
	setp.gt.s32 	%p133, %r258, %r190;
	mov.u64 	%rd314, %rd313;
	mov.f64 	%fd314, %fd313;
	@%p133 bra 	$L__BB9_86;
	abs.f64 	%fd108, %fd313;
	abs.f64 	%fd109, %fd107;
	setp.lt.f64 	%p134, %fd108, %fd109;
	mov.u64 	%rd314, %rd78;
	mov.f64 	%fd314, %fd107;
	@%p134 bra 	$L__BB9_86;
	setp.lt.f64 	%p135, %fd109, %fd108;
	mov.u64 	%rd314, %rd313;
	mov.f64 	%fd314, %fd313;
	@%p135 bra 	$L__BB9_86;
	setp.lt.s64 	%p136, %rd313, %rd78;
	min.s64 	%rd314, %rd313, %rd78;
	selp.f64 	%fd314, %fd313, %fd107, %p136;
$L__BB9_86:
	mov.b64 	%rd271, %fd314;
	mov.b64 	{%r260, %r265}, %rd271;
	mov.b32 	%r276, 16;
	mov.b32 	%r278, -1;
	// begin inline asm
	shfl.sync.down.b32 %r259, %r260, %r276, %r190, %r278;
	// end inline asm
	// begin inline asm
	shfl.sync.down.b32 %r264, %r265, %r276, %r190, %r278;
	// end inline asm
	mov.b64 	%rd272, {%r259, %r264};
	mov.b64 	%fd112, %rd272;
	mov.b64 	{%r270, %r275}, %rd314;
	// begin inline asm
	shfl.sync.down.b32 %r269, %r270, %r276, %r190, %r278;
	// end inline asm
	// begin inline asm
	shfl.sync.down.b32 %r274, %r275, %r276, %r190, %r278;
	// end inline asm
	mov.b64 	%rd81, {%r269, %r274};
	add.s32 	%r279, %r171, 16;
	setp.gt.s32 	%p137, %r279, %r190;
	mov.u64 	%rd355, %rd314;
	mov.f64 	%fd351, %fd314;
	@%p137 bra 	$L__BB9_90;
	abs.f64 	%fd113, %fd314;
	abs.f64 	%fd114, %fd112;
	setp.lt.f64 	%p138, %fd113, %fd114;
	mov.u64 	%rd355, %rd81;
	mov.f64 	%fd351, %fd112;
	@%p138 bra 	$L__BB9_90;
	setp.lt.f64 	%p139, %fd114, %fd113;
	mov.u64 	%rd355, %rd314;
	mov.f64 	%fd351, %fd314;
	@%p139 bra 	$L__BB9_90;
	setp.lt.s64 	%p140, %rd314, %rd81;
	min.s64 	%rd355, %rd314, %rd81;
	selp.f64 	%fd351, %fd314, %fd112, %p140;
$L__BB9_90:
	setp.ne.s32 	%p141, %r171, 0;
	@%p141 bra 	$L__BB9_92;
	shr.u32 	%r280, %r4, 1;
	and.b32  	%r281, %r280, 496;
	mov.u32 	%r282, _ZN6thrust24THRUST_300001_SM_1000_NS8cuda_cub4core6detail5shmemE;
	add.s32 	%r283, %r282, %r281;
	st.shared.f64 	[%r283+8], %fd351;
	st.shared.u64 	[%r283+16], %rd355;
$L__BB9_92:
	bar.sync 	0;
	setp.ne.s32 	%p142, %r4, 0;
	@%p142 bra 	$L__BB9_208;
	setp.lt.s32 	%p143, %r3, 33;
	mov.f64 	%fd316, %fd351;
	mov.u64 	%rd316, %rd355;
	@%p143 bra 	$L__BB9_97;
	ld.shared.f64 	%fd117, [_ZN6thrust24THRUST_300001_SM_1000_NS8cuda_cub4core6detail5shmemE+24];
	ld.shared.u64 	%rd84, [_ZN6thrust24THRUST_300001_SM_1000_NS8cuda_cub4core6detail5shmemE+32];
	abs.f64 	%fd118, %fd351;
	abs.f64 	%fd119, %fd117;
	setp.lt.f64 	%p144, %fd118, %fd119;
	mov.f64 	%fd316, %fd117;
	mov.u64 	%rd316, %rd84;
	@%p144 bra 	$L__BB9_97;
	setp.lt.f64 	%p145, %fd119, %fd118;
	mov.f64 	%fd316, %fd351;
	mov.u64 	%rd316, %rd355;
	@%p145 bra 	$L__BB9_97;
	setp.lt.s64 	%p146, %rd355, %rd84;
	selp.f64 	%fd316, %fd351, %fd117, %p146;
	min.s64 	%rd316, %rd355, %rd84;
$L__BB9_97:
	setp.lt.s32 	%p147, %r3, 65;
	mov.f64 	%fd317, %fd316;
	mov.u64 	%rd317, %rd316;
	@%p147 bra 	$L__BB9_101;
	ld.shared.f64 	%fd122, [_ZN6thrust24THRUST_300001_SM_1000_NS8cuda_cub4core6detail5shmemE+40];
	ld.shared.u64 	%rd87, [_ZN6thrust24THRUST_300001_SM_1000_NS8cuda_cub4core6detail5shmemE+48];
	abs.f64 	%fd123, %fd316;
	abs.f64 	%fd124, %fd122;
	setp.lt.f64 	%p148, %fd123, %fd124;
	mov.f64 	%fd317, %fd122;
	mov.u64 	%rd317, %rd87;
	@%p148 bra 	$L__BB9_101;
	setp.lt.f64 	%p149, %fd124, %fd123;
	mov.f64 	%fd317, %fd316;
	mov.u64 	%rd317, %rd316;
	@%p149 bra 	$L__BB9_101;
	setp.lt.s64 	%p150, %rd316, %rd87;
	selp.f64 	%fd317, %fd316, %fd122, %p150;
	min.s64 	%rd317, %rd316, %rd87;
$L__BB9_101:
	setp.lt.s32 	%p151, %r3, 97;
	mov.f64 	%fd318, %fd317;
	mov.u64 	%rd318, %rd317;
	@%p151 bra 	$L__BB9_105;
	ld.shared.f64 	%fd127, [_ZN6thrust24THRUST_300001_SM_1000_NS8cuda_cub4core6detail5shmemE+56];
	ld.shared.u64 	%rd90, [_ZN6thrust24THRUST_300001_SM_1000_NS8cuda_cub4core6detail5shmemE+64];
	abs.f64 	%fd128, %fd317;
	abs.f64 	%fd129, %fd127;
	setp.lt.f64 	%p152, %fd128, %fd129;
	mov.f64 	%fd318, %fd127;
	mov.u64 	%rd318, %rd90;
	@%p152 bra 	$L__BB9_105;
	setp.lt.f64 	%p153, %fd129, %fd128;
	mov.f64 	%fd318, %fd317;
	mov.u64 	%rd318, %rd317;
	@%p153 bra 	$L__BB9_105;
	setp.lt.s64 	%p154, %rd317, %rd90;
	selp.f64 	%fd318, %fd317, %fd127, %p154;
	min.s64 	%rd318, %rd317, %rd90;
$L__BB9_105:
	setp.lt.s32 	%p155, %r3, 129;
	mov.f64 	%fd319, %fd318;
	mov.u64 	%rd319, %rd318;
	@%p155 bra 	$L__BB9_109;
	ld.shared.f64 	%fd132, [_ZN6thrust24THRUST_300001_SM_1000_NS8cuda_cub4core6detail5shmemE+72];
	ld.shared.u64 	%rd93, [_ZN6thrust24THRUST_300001_SM_1000_NS8cuda_cub4core6detail5shmemE+80];
	abs.f64 	%fd133, %fd318;
	abs.f64 	%fd134, %fd132;
	setp.lt.f64 	%p156, %fd133, %fd134;
	mov.f64 	%fd319, %fd132;
	mov.u64 	%rd319, %rd93;
	@%p156 bra 	$L__BB9_109;
	setp.lt.f64 	%p157, %fd134, %fd133;
	mov.f64 	%fd319, %fd318;
	mov.u64 	%rd319, %rd318;
	@%p157 bra 	$L__BB9_109;
	setp.lt.s64 	%p158, %rd318, %rd93;
	selp.f64 	%fd319, %fd318, %fd132, %p158;
	min.s64 	%rd319, %rd318, %rd93;
$L__BB9_109:
	setp.lt.s32 	%p159, %r3, 161;
	mov.f64 	%fd320, %fd319;
	mov.u64 	%rd320, %rd319;
	@%p159 bra 	$L__BB9_113;
	ld.shared.f64 	%fd137, [_ZN6thrust24THRUST_300001_SM_1000_NS8cuda_cub4core6detail5shmemE+88];
	ld.shared.u64 	%rd96, [_ZN6thrust24THRUST_300001_SM_1000_NS8cuda_cub4core6detail5shmemE+96];
	abs.f64 	%fd138, %fd319;
	abs.f64 	%fd139, %fd137;
	setp.lt.f64 	%p160, %fd138, %fd139;
	mov.f64 	%fd320, %fd137;
	mov.u64 	%rd320, %rd96;
	@%p160 bra 	$L__BB9_113;
	setp.lt.f64 	%p161, %fd139, %fd138;
	mov.f64 	%fd320, %fd319;
	mov.u64 	%rd320, %rd319;
	@%p161 bra 	$L__BB9_113;
	setp.lt.s64 	%p162, %rd319, %rd96;
	selp.f64 	%fd320, %fd319, %fd137, %p162;
	min.s64 	%rd320, %rd319, %rd96;
$L__BB9_113:
	setp.lt.s32 	%p163, %r3, 193;
	mov.f64 	%fd321, %fd320;
	mov.u64 	%rd321, %rd320;
	@%p163 bra 	$L__BB9_117;
	ld.shared.f64 	%fd142, [_ZN6thrust24THRUST_300001_SM_1000_NS8cuda_cub4core6detail5shmemE+104];
	ld.shared.u64 	%rd99, [_ZN6thrust24THRUST_300001_SM_1000_NS8cuda_cub4core6detail5shmemE+112];
	abs.f64 	%fd143, %fd320;
	abs.f64 	%fd144, %fd142;
	setp.lt.f64 	%p164, %fd143, %fd144;
	mov.f64 	%fd321, %fd142;
	mov.u64 	%rd321, %rd99;
	@%p164 bra 	$L__BB9_117;
	setp.lt.f64 	%p165, %fd144, %fd143;
	mov.f64 	%fd321, %fd320;
	mov.u64 	%rd321, %rd320;
	@%p165 bra 	$L__BB9_117;
	setp.lt.s64 	%p166, %rd320, %rd99;
	selp.f64 	%fd321, %fd320, %fd142, %p166;
	min.s64 	%rd321, %rd320, %rd99;
$L__BB9_117:
	setp.lt.s32 	%p167, %r3, 225;
	mov.u64 	%rd355, %rd321;
	mov.f64 	%fd351, %fd321;
	@%p167 bra 	$L__BB9_208;
	ld.shared.f64 	%fd147, [_ZN6thrust24THRUST_300001_SM_1000_NS8cuda_cub4core6detail5shmemE+120];
	ld.shared.u64 	%rd102, [_ZN6thrust24THRUST_300001_SM_1000_NS8cuda_cub4core6detail5shmemE+128];
	abs.f64 	%fd148, %fd321;
	abs.f64 	%fd149, %fd147;
	setp.lt.f64 	%p168, %fd148, %fd149;
	mov.u64 	%rd355, %rd102;
	mov.f64 	%fd351, %fd147;
	@%p168 bra 	$L__BB9_208;
	setp.lt.f64 	%p169, %fd149, %fd148;
	mov.u64 	%rd355, %rd321;
	mov.f64 	%fd351, %fd321;
	@%p169 bra 	$L__BB9_208;
	setp.lt.s64 	%p170, %rd321, %rd102;
	selp.f64 	%fd351, %fd321, %fd147, %p170;
	min.s64 	%rd355, %rd321, %rd102;
	bra.uni 	$L__BB9_208;
$L__BB9_121:
	mov.u32 	%r20, %tid.x;
	add.s64 	%rd104, %rd196, %rd4;
	cvt.u64.u32 	%rd105, %r20;
	add.s64 	%rd201, %rd105, %rd4;
	cvta.to.global.u64 	%rd202, %rd195;
	shl.b64 	%rd203, %rd201, 3;
	add.s64 	%rd204, %rd202, %rd203;
	ld.global.f64 	%fd274, [%rd204];
	add.s32 	%r36, %r20, 256;
	cvt.u64.u32 	%rd205, %r36;
	ld.global.f64 	%fd275, [%rd204+2048];
	add.s32 	%r37, %r20, 512;
	cvt.u64.u32 	%rd206, %r37;
	ld.global.f64 	%fd276, [%rd204+4096];
	add.s32 	%r38, %r20, 768;
	cvt.u64.u32 	%rd207, %r38;
	ld.global.f64 	%fd277, [%rd204+6144];
	or.b32  	%r39, %r20, 1024;
	cvt.u64.u32 	%rd106, %r39;
	add.s64 	%rd343, %rd104, %rd106;
	ld.global.f64 	%fd339, [%rd204+8192];
	abs.f64 	%fd278, %fd274;
	abs.f64 	%fd279, %fd275;
	setp.geu.f64 	%p2, %fd278, %fd279;
	selp.f64 	%fd280, %fd274, %fd275, %p2;
	selp.b64 	%rd208, %rd105, %rd205, %p2;
	abs.f64 	%fd281, %fd280;
	abs.f64 	%fd282, %fd276;
	setp.geu.f64 	%p3, %fd281, %fd282;
	selp.f64 	%fd283, %fd280, %fd276, %p3;
	selp.b64 	%rd209, %rd208, %rd206, %p3;
	abs.f64 	%fd284, %fd283;
	abs.f64 	%fd285, %fd277;
	setp.geu.f64 	%p4, %fd284, %fd285;
	selp.f64 	%fd152, %fd283, %fd277, %p4;
	selp.b64 	%rd108, %rd209, %rd207, %p4;
	abs.f64 	%fd153, %fd152;
	abs.f64 	%fd154, %fd339;
	setp.lt.f64 	%p5, %fd153, %fd154;
	@%p5 bra 	$L__BB9_123;
	setp.lt.f64 	%p6, %fd154, %fd153;
	setp.lt.u64 	%p7, %rd108, %rd106;
	or.pred  	%p8, %p6, %p7;
	selp.f64 	%fd339, %fd152, %fd339, %p8;
	add.s64 	%rd212, %rd104, %rd108;
	selp.b64 	%rd343, %rd212, %rd343, %p8;
$L__BB9_123:
	setp.le.u64 	%p9, %rd198, %rd5;
	@%p9 bra 	$L__BB9_164;
	setp.ne.s32 	%p10, %r20, 0;
	@%p10 bra 	$L__BB9_126;
	atom.global.add.u64 	%rd213, [%rd1+8], 1280;
	add.s64 	%rd214, %rd213, %rd5;
	st.shared.u64 	[_ZN6thrust24THRUST_300001_SM_1000_NS8cuda_cub4core6detail5shmemE+152], %rd214;
$L__BB9_126:
	bar.sync 	0;
	ld.shared.u64 	%rd331, [_ZN6thrust24THRUST_300001_SM_1000_NS8cuda_cub4core6detail5shmemE+152];
	add.s64 	%rd215, %rd331, 1280;
	setp.gt.s64 	%p11, %rd215, %rd198;
	@%p11 bra 	$L__BB9_141;
	mov.f64 	%fd323, %fd339;
	mov.u64 	%rd324, %rd343;
$L__BB9_128:
	add.s64 	%rd216, %rd331, %rd105;
	cvta.to.global.u64 	%rd217, %rd195;
	shl.b64 	%rd218, %rd216, 3;
	add.s64 	%rd219, %rd217, %rd218;
	add.s64 	%rd325, %rd216, %rd196;
	ld.global.f64 	%fd324, [%rd219];
	add.s64 	%rd326, %rd325, 256;
	ld.global.f64 	%fd325, [%rd219+2048];
	add.s64 	%rd327, %rd325, 512;
	ld.global.f64 	%fd326, [%rd219+4096];
	add.s64 	%rd328, %rd325, 768;
	ld.global.f64 	%fd327, [%rd219+6144];
	add.s64 	%rd343, %rd325, 1024;
	ld.global.f64 	%fd339, [%rd219+8192];
	abs.f64 	%fd163, %fd323;
	abs.f64 	%fd164, %fd324;
	setp.lt.f64 	%p12, %fd163, %fd164;
	@%p12 bra 	$L__BB9_130;
	setp.lt.f64 	%p13, %fd164, %fd163;
	setp.lt.s64 	%p14, %rd324, %rd325;
	or.pred  	%p15, %p13, %p14;
	selp.f64 	%fd324, %fd323, %fd324, %p15;
	selp.b64 	%rd325, %rd324, %rd325, %p15;
$L__BB9_130:
	abs.f64 	%fd167, %fd324;
	abs.f64 	%fd168, %fd325;
	setp.lt.f64 	%p16, %fd167, %fd168;
	@%p16 bra 	$L__BB9_132;
	setp.lt.f64 	%p17, %fd168, %fd167;
	setp.lt.s64 	%p18, %rd325, %rd326;
	or.pred  	%p19, %p17, %p18;
	selp.f64 	%fd325, %fd324, %fd325, %p19;
	selp.b64 	%rd326, %rd325, %rd326, %p19;
$L__BB9_132:
	abs.f64 	%fd171, %fd325;
	abs.f64 	%fd172, %fd326;
	setp.lt.f64 	%p20, %fd171, %fd172;
	@%p20 bra 	$L__BB9_134;
	setp.lt.f64 	%p21, %fd172, %fd171;
	setp.lt.s64 	%p22, %rd326, %rd327;
	or.pred  	%p23, %p21, %p22;
	selp.f64 	%fd326, %fd325, %fd326, %p23;
	selp.b64 	%rd327, %rd326, %rd327, %p23;
$L__BB9_134:
	abs.f64 	%fd175, %fd326;
	abs.f64 	%fd176, %fd327;
	setp.lt.f64 	%p24, %fd175, %fd176;
	@%p24 bra 	$L__BB9_136;
	setp.lt.f64 	%p25, %fd176, %fd175;
	setp.lt.s64 	%p26, %rd327, %rd328;
	or.pred  	%p27, %p25, %p26;
	selp.f64 	%fd327, %fd326, %fd327, %p27;
	selp.b64 	%rd328, %rd327, %rd328, %p27;
$L__BB9_136:
	abs.f64 	%fd179, %fd327;
	abs.f64 	%fd180, %fd339;
	setp.lt.f64 	%p28, %fd179, %fd180;
	@%p28 bra 	$L__BB9_138;
	setp.lt.f64 	%p29, %fd180, %fd179;
	setp.lt.s64 	%p30, %rd328, %rd343;
	or.pred  	%p31, %p29, %p30;
	selp.f64 	%fd339, %fd327, %fd339, %p31;
	selp.b64 	%rd343, %rd328, %rd343, %p31;
$L__BB9_138:
	setp.ne.s32 	%p32, %r20, 0;
	bar.sync 	0;
	@%p32 bra 	$L__BB9_140;
	atom.global.add.u64 	%rd220, [%rd1+8], 1280;
	add.s64 	%rd221, %rd220, %rd5;
	st.shared.u64 	[_ZN6thrust24THRUST_300001_SM_1000_NS8cuda_cub4core6detail5shmemE+152], %rd221;
$L__BB9_140:
	bar.sync 	0;
	ld.shared.u64 	%rd331, [_ZN6thrust24THRUST_300001_SM_1000_NS8cuda_cub4core6detail5shmemE+152];
	add.s64 	%rd222, %rd331, 1280;
	setp.le.s64 	%p33, %rd222, %rd198;
	mov.f64 	%fd323, %fd339;
	mov.u64 	%rd324, %rd343;
	@%p33 bra 	$L__BB9_128;
$L__BB9_141:
	setp.le.s64 	%p34, %rd198, %rd331;
	@%p34 bra 	$L__BB9_164;
	cvt.u32.u64 	%r40, %rd331;
	cvt.u32.u64 	%r41, %rd198;
	sub.s32 	%r21, %r41, %r40;
	setp.ge.s32 	%p35, %r20, %r21;
	@%p35 bra 	$L__BB9_164;
	cvta.to.global.u64 	%rd132, %rd195;
	not.b32 	%r43, %r20;
	add.s32 	%r44, %r43, %r41;
	sub.s32 	%r22, %r44, %r40;
	and.b32  	%r46, %r22, 768;
	setp.eq.s32 	%p36, %r46, 768;
	mov.u32 	%r397, %r20;
	@%p36 bra 	$L__BB9_149;
	add.s64 	%rd224, %rd331, %rd105;
	add.s64 	%rd333, %rd224, %rd196;
	shl.b64 	%rd225, %rd224, 3;
	add.s64 	%rd332, %rd132, %rd225;
	shr.u32 	%r47, %r22, 8;
	add.s32 	%r48, %r47, 1;
	and.b32  	%r49, %r48, 3;
	neg.s32 	%r395, %r49;
	mov.u32 	%r397, %r20;
$L__BB9_145:
	.pragma "nounroll";
	mov.u64 	%rd137, %rd343;
	mov.f64 	%fd184, %fd339;
	ld.global.f64 	%fd185, [%rd332];
	abs.f64 	%fd186, %fd184;
	abs.f64 	%fd187, %fd185;
	setp.lt.f64 	%p37, %fd186, %fd187;
	mov.f64 	%fd339, %fd185;
	mov.u64 	%rd343, %rd333;
	@%p37 bra 	$L__BB9_148;
	setp.lt.f64 	%p38, %fd187, %fd186;
	mov.f64 	%fd339, %fd184;
	mov.u64 	%rd343, %rd137;
	@%p38 bra 	$L__BB9_148;
	setp.lt.s64 	%p39, %rd137, %rd333;
	selp.f64 	%fd339, %fd184, %fd185, %p39;
	min.s64 	%rd343, %rd137, %rd333;
$L__BB9_148:
	add.s32 	%r397, %r397, 256;
	add.s64 	%rd333, %rd333, 256;
	add.s64 	%rd332, %rd332, 2048;
	add.s32 	%r395, %r395, 1;
	setp.ne.s32 	%p40, %r395, 0;
	@%p40 bra 	$L__BB9_145;
$L__BB9_149:
	setp.lt.u32 	%p41, %r22, 768;
	@%p41 bra 	$L__BB9_164;
	add.s32 	%r398, %r397, 512;
$L__BB9_151:
	mov.u32 	%r30, %r398;
	add.s32 	%r50, %r30, -512;
	cvt.u64.u32 	%rd226, %r50;
	add.s64 	%rd227, %rd331, %rd226;
	shl.b64 	%rd228, %rd227, 3;
	add.s64 	%rd145, %rd132, %rd228;
	add.s64 	%rd146, %rd227, %rd196;
	ld.global.f64 	%fd193, [%rd145];
	abs.f64 	%fd194, %fd339;
	abs.f64 	%fd195, %fd193;
	setp.lt.f64 	%p42, %fd194, %fd195;
	mov.f64 	%fd335, %fd193;
	mov.u64 	%rd339, %rd146;
	@%p42 bra 	$L__BB9_154;
	setp.lt.f64 	%p43, %fd195, %fd194;
	mov.f64 	%fd335, %fd339;
	mov.u64 	%rd339, %rd343;
	@%p43 bra 	$L__BB9_154;
	setp.lt.s64 	%p44, %rd343, %rd146;
	selp.f64 	%fd335, %fd339, %fd193, %p44;
	min.s64 	%rd339, %rd343, %rd146;
$L__BB9_154:
	add.s32 	%r51, %r30, -256;
	cvt.u64.u32 	%rd229, %r51;
	add.s64 	%rd230, %rd331, %rd229;
	add.s64 	%rd149, %rd230, %rd196;
	ld.global.f64 	%fd198, [%rd145+2048];
	abs.f64 	%fd199, %fd335;
	abs.f64 	%fd200, %fd198;
	setp.lt.f64 	%p45, %fd199, %fd200;
	mov.f64 	%fd336, %fd198;
	mov.u64 	%rd340, %rd149;
	@%p45 bra 	$L__BB9_157;
	setp.lt.f64 	%p46, %fd200, %fd199;
	mov.f64 	%fd336, %fd335;
	mov.u64 	%rd340, %rd339;
	@%p46 bra 	$L__BB9_157;
	setp.lt.s64 	%p47, %rd339, %rd149;
	selp.f64 	%fd336, %fd335, %fd198, %p47;
	min.s64 	%rd340, %rd339, %rd149;
$L__BB9_157:
	cvt.u64.u32 	%rd231, %r30;
	add.s64 	%rd232, %rd331, %rd231;
	add.s64 	%rd152, %rd232, %rd196;
	ld.global.f64 	%fd203, [%rd145+4096];
	abs.f64 	%fd204, %fd336;
	abs.f64 	%fd205, %fd203;
	setp.lt.f64 	%p48, %fd204, %fd205;
	mov.f64 	%fd337, %fd203;
	mov.u64 	%rd341, %rd152;
	@%p48 bra 	$L__BB9_160;
	setp.lt.f64 	%p49, %fd205, %fd204;
	mov.f64 	%fd337, %fd336;
	mov.u64 	%rd341, %rd340;
	@%p49 bra 	$L__BB9_160;
	setp.lt.s64 	%p50, %rd340, %rd152;
	selp.f64 	%fd337, %fd336, %fd203, %p50;
	min.s64 	%rd341, %rd340, %rd152;
$L__BB9_160:
	add.s32 	%r52, %r30, 256;
	cvt.u64.u32 	%rd233, %r52;
	add.s64 	%rd234, %rd331, %rd233;
	add.s64 	%rd155, %rd234, %rd196;
	ld.global.f64 	%fd208, [%rd145+6144];
	abs.f64 	%fd209, %fd337;
	abs.f64 	%fd210, %fd208;
	setp.lt.f64 	%p51, %fd209, %fd210;
	mov.f64 	%fd339, %fd208;
	mov.u64 	%rd343, %rd155;
	@%p51 bra 	$L__BB9_163;
	setp.lt.f64 	%p52, %fd210, %fd209;
	mov.f64 	%fd339, %fd337;
	mov.u64 	%rd343, %rd341;
	@%p52 bra 	$L__BB9_163;
	setp.lt.s64 	%p53, %rd341, %rd155;
	selp.f64 	%fd339, %fd337, %fd208, %p53;
	min.s64 	%rd343, %rd341, %rd155;
$L__BB9_163:
	add.s32 	%r398, %r30, 1024;
	add.s32 	%r53, %r30, 512;
	setp.lt.s32 	%p54, %r53, %r21;
	@%p54 bra 	$L__BB9_151;
$L__BB9_164:
	// begin inline asm
	mov.u32 %r54, %laneid;
	// end inline asm
	mov.b64 	%rd235, %fd339;
	mov.b64 	{%r56, %r61}, %rd235;
	mov.b32 	%r72, 1;
	mov.b32 	%r73, 31;
	mov.b32 	%r74, -1;
	// begin inline asm
	shfl.sync.down.b32 %r55, %r56, %r72, %r73, %r74;
	// end inline asm
	// begin inline asm
	shfl.sync.down.b32 %r60, %r61, %r72, %r73, %r74;
	// end inline asm
	mov.b64 	%rd236, {%r55, %r60};
	mov.b64 	%fd214, %rd236;
	mov.b64 	{%r66, %r71}, %rd343;
	// begin inline asm
	shfl.sync.down.b32 %r65, %r66, %r72, %r73, %r74;
	// end inline asm
	// begin inline asm
	shfl.sync.down.b32 %r70, %r71, %r72, %r73, %r74;
	// end inline asm
	mov.b64 	%rd159, {%r65, %r70};
	setp.gt.s32 	%p55, %r54, 30;
	mov.f64 	%fd340, %fd339;
	mov.u64 	%rd344, %rd343;
	@%p55 bra 	$L__BB9_168;
	abs.f64 	%fd215, %fd339;
	abs.f64 	%fd216, %fd214;
	setp.lt.f64 	%p56, %fd215, %fd216;
	mov.f64 	%fd340, %fd214;
	mov.u64 	%rd344, %rd159;
	@%p56 bra 	$L__BB9_168;
	setp.lt.f64 	%p57, %fd216, %fd215;
	mov.f64 	%fd340, %fd339;
	mov.u64 	%rd344, %rd343;
	@%p57 bra 	$L__BB9_168;
	setp.lt.s64 	%p58, %rd343, %rd159;
	selp.f64 	%fd340, %fd339, %fd214, %p58;
	min.s64 	%rd344, %rd343, %rd159;
$L__BB9_168:
	mov.b64 	%rd237, %fd340;
	mov.b64 	{%r76, %r81}, %rd237;
	mov.b32 	%r92, 2;
	mov.b32 	%r93, 31;
	mov.b32 	%r94, -1;
	// begin inline asm
	shfl.sync.down.b32 %r75, %r76, %r92, %r93, %r94;
	// end inline asm
	// begin inline asm
	shfl.sync.down.b32 %r80, %r81, %r92, %r93, %r94;
	// end inline asm
	mov.b64 	%rd238, {%r75, %r80};
	mov.b64 	%fd219, %rd238;
	mov.b64 	{%r86, %r91}, %rd344;
	// begin inline asm
	shfl.sync.down.b32 %r85, %r86, %r92, %r93, %r94;
	// end inline asm
	// begin inline asm
	shfl.sync.down.b32 %r90, %r91, %r92, %r93, %r94;
	// end inline asm
	mov.b64 	%rd162, {%r85, %r90};
	setp.gt.s32 	%p59, %r54, 29;
	mov.f64 	%fd341, %fd340;
	mov.u64 	%rd345, %rd344;
	@%p59 bra 	$L__BB9_172;
	abs.f64 	%fd220, %fd340;
	abs.f64 	%fd221, %fd219;
	setp.lt.f64 	%p60, %fd220, %fd221;
	mov.f64 	%fd341, %fd219;
	mov.u64 	%rd345, %rd162;
	@%p60 bra 	$L__BB9_172;
	setp.lt.f64 	%p61, %fd221, %fd220;
	mov.f64 	%fd341, %fd340;
	mov.u64 	%rd345, %rd344;
	@%p61 bra 	$L__BB9_172;
	setp.lt.s64 	%p62, %rd344, %rd162;
	selp.f64 	%fd341, %fd340, %fd219, %p62;
	min.s64 	%rd345, %rd344, %rd162;
$L__BB9_172:
	mov.b64 	%rd239, %fd341;
	mov.b64 	{%r96, %r101}, %rd239;
	mov.b32 	%r112, 4;
	mov.b32 	%r113, 31;
	mov.b32 	%r114, -1;
	// begin inline asm
	shfl.sync.down.b32 %r95, %r96, %r112, %r113, %r114;
	// end inline asm
	// begin inline asm
	shfl.sync.down.b32 %r100, %r101, %r112, %r113, %r114;
	// end inline asm
	mov.b64 	%rd240, {%r95, %r100};
	mov.b64 	%fd224, %rd240;
	mov.b64 	{%r106, %r111}, %rd345;
	// begin inline asm
	shfl.sync.down.b32 %r105, %r106, %r112, %r113, %r114;
	// end inline asm
	// begin inline asm
	shfl.sync.down.b32 %r110, %r111, %r112, %r113, %r114;
	// end inline asm
	mov.b64 	%rd165, {%r105, %r110};
	setp.gt.s32 	%p63, %r54, 27;
	mov.f64 	%fd342, %fd341;
	mov.u64 	%rd346, %rd345;
	@%p63 bra 	$L__BB9_176;
	abs.f64 	%fd225, %fd341;
	abs.f64 	%fd226, %fd224;
	setp.lt.f64 	%p64, %fd225, %fd226;
	mov.f64 	%fd342, %fd224;
	mov.u64 	%rd346, %rd165;
	@%p64 bra 	$L__BB9_176;
	setp.lt.f64 	%p65, %fd226, %fd225;
	mov.f64 	%fd342, %fd341;
	mov.u64 	%rd346, %rd345;
	@%p65 bra 	$L__BB9_176;
	setp.lt.s64 	%p66, %rd345, %rd165;
	selp.f64 	%fd342, %fd341, %fd224, %p66;
	min.s64 	%rd346, %rd345, %rd165;
$L__BB9_176:
	mov.b64 	%rd241, %fd342;
	mov.b64 	{%r116, %r121}, %rd241;
	mov.b32 	%r132, 8;
	mov.b32 	%r133, 31;
	mov.b32 	%r134, -1;
	// begin inline asm
	shfl.sync.down.b32 %r115, %r116, %r132, %r133, %r134;
	// end inline asm
	// begin inline asm
	shfl.sync.down.b32 %r120, %r121, %r132, %r133, %r134;
	// end inline asm
	mov.b64 	%rd242, {%r115, %r120};
	mov.b64 	%fd229, %rd242;
	mov.b64 	{%r126, %r131}, %rd346;
	// begin inline asm
	shfl.sync.down.b32 %r125, %r126, %r132, %r133, %r134;
	// end inline asm
	// begin inline asm
	shfl.sync.down.b32 %r130, %r131, %r132, %r133, %r134;
	// end inline asm
	mov.b64 	%rd168, {%r125, %r130};
	setp.gt.s32 	%p67, %r54, 23;
	mov.f64 	%fd343, %fd342;
	mov.u64 	%rd347, %rd346;
	@%p67 bra 	$L__BB9_180;
	abs.f64 	%fd230, %fd342;
	abs.f64 	%fd231, %fd229;
	setp.lt.f64 	%p68, %fd230, %fd231;
	mov.f64 	%fd343, %fd229;
	mov.u64 	%rd347, %rd168;
	@%p68 bra 	$L__BB9_180;
	setp.lt.f64 	%p69, %fd231, %fd230;
	mov.f64 	%fd343, %fd342;
	mov.u64 	%rd347, %rd346;
	@%p69 bra 	$L__BB9_180;
	setp.lt.s64 	%p70, %rd346, %rd168;
	selp.f64 	%fd343, %fd342, %fd229, %p70;
	min.s64 	%rd347, %rd346, %rd168;
$L__BB9_180:
	mov.b64 	%rd243, %fd343;
	mov.b64 	{%r136, %r141}, %rd243;
	mov.b32 	%r152, 16;
	mov.b32 	%r153, 31;
	mov.b32 	%r154, -1;
	// begin inline asm
	shfl.sync.down.b32 %r135, %r136, %r152, %r153, %r154;
	// end inline asm
	// begin inline asm
	shfl.sync.down.b32 %r140, %r141, %r152, %r153, %r154;
	// end inline asm
	mov.b64 	%rd244, {%r135, %r140};
	mov.b64 	%fd234, %rd244;
	mov.b64 	{%r146, %r151}, %rd347;
	// begin inline asm
	shfl.sync.down.b32 %r145, %r146, %r152, %r153, %r154;
	// end inline asm
	// begin inline asm
	shfl.sync.down.b32 %r150, %r151, %r152, %r153, %r154;
	// end inline asm
	mov.b64 	%rd171, {%r145, %r150};
	setp.gt.s32 	%p71, %r54, 15;
	mov.f64 	%fd351, %fd343;
	mov.u64 	%rd355, %rd347;
	@%p71 bra 	$L__BB9_184;
	abs.f64 	%fd235, %fd343;
	abs.f64 	%fd236, %fd234;
	setp.lt.f64 	%p72, %fd235, %fd236;
	mov.f64 	%fd351, %fd234;
	mov.u64 	%rd355, %rd171;
	@%p72 bra 	$L__BB9_184;
	setp.lt.f64 	%p73, %fd236, %fd235;
	mov.f64 	%fd351, %fd343;
	mov.u64 	%rd355, %rd347;
	@%p73 bra 	$L__BB9_184;
	setp.lt.s64 	%p74, %rd347, %rd171;
	selp.f64 	%fd351, %fd343, %fd234, %p74;
	min.s64 	%rd355, %rd347, %rd171;
$L__BB9_184:
	setp.ne.s32 	%p75, %r54, 0;
	@%p75 bra 	$L__BB9_186;
	shr.u32 	%r155, %r20, 1;
	and.b32  	%r156, %r155, 496;
	mov.u32 	%r157, _ZN6thrust24THRUST_300001_SM_1000_NS8cuda_cub4core6detail5shmemE;
	add.s32 	%r158, %r157, %r156;
	st.shared.f64 	[%r158+8], %fd351;
	st.shared.u64 	[%r158+16], %rd355;
$L__BB9_186:
	bar.sync 	0;
	setp.ne.s32 	%p76, %r20, 0;
	@%p76 bra 	$L__BB9_208;
	ld.shared.f64 	%fd239, [_ZN6thrust24THRUST_300001_SM_1000_NS8cuda_cub4core6detail5shmemE+24];
	ld.shared.u64 	%rd174, [_ZN6thrust24THRUST_300001_SM_1000_NS8cuda_cub4core6detail5shmemE+32];
	abs.f64 	%fd240, %fd351;
	abs.f64 	%fd241, %fd239;
	setp.lt.f64 	%p77, %fd240, %fd241;
	mov.f64 	%fd345, %fd239;
	mov.u64 	%rd349, %rd174;
	@%p77 bra 	$L__BB9_190;
	setp.lt.f64 	%p78, %fd241, %fd240;
	mov.f64 	%fd345, %fd351;
	mov.u64 	%rd349, %rd355;
	@%p78 bra 	$L__BB9_190;
	setp.lt.s64 	%p79, %rd355, %rd174;
	selp.f64 	%fd345, %fd351, %fd239, %p79;
	min.s64 	%rd349, %rd355, %rd174;
$L__BB9_190:
	ld.shared.f64 	%fd244, [_ZN6thrust24THRUST_300001_SM_1000_NS8cuda_cub4core6detail5shmemE+40];
	ld.shared.u64 	%rd177, [_ZN6thrust24THRUST_300001_SM_1000_NS8cuda_cub4core6detail5shmemE+48];
	abs.f64 	%fd245, %fd345;
	abs.f64 	%fd246, %fd244;
	setp.lt.f64 	%p80, %fd245, %fd246;
	mov.f64 	%fd346, %fd244;
	mov.u64 	%rd350, %rd177;
	@%p80 bra 	$L__BB9_193;
	setp.lt.f64 	%p81, %fd246, %fd245;
	mov.f64 	%fd346, %fd345;
	mov.u64 	%rd350, %rd349;
	@%p81 bra 	$L__BB9_193;
	setp.lt.s64 	%p82, %rd349, %rd177;
	selp.f64 	%fd346, %fd345, %fd244, %p82;
	min.s64 	%rd350, %rd349, %rd177;
$L__BB9_193:
	ld.shared.f64 	%fd249, [_ZN6thrust24THRUST_300001_SM_1000_NS8cuda_cub4core6detail5shmemE+56];
	ld.shared.u64 	%rd180, [_ZN6thrust24THRUST_300001_SM_1000_NS8cuda_cub4core6detail5shmemE+64];
	abs.f64 	%fd250, %fd346;
	abs.f64 	%fd251, %fd249;
	setp.lt.f64 	%p83, %fd250, %fd251;
	mov.f64 	%fd347, %fd249;
	mov.u64 	%rd351, %rd180;
	@%p83 bra 	$L__BB9_196;
	setp.lt.f64 	%p84, %fd251, %fd250;
	mov.f64 	%fd347, %fd346;
	mov.u64 	%rd351, %rd350;
	@%p84 bra 	$L__BB9_196;
	setp.lt.s64 	%p85, %rd350, %rd180;
	selp.f64 	%fd347, %fd346, %fd249, %p85;
	min.s64 	%rd351, %rd350, %rd180;
$L__BB9_196:
	ld.shared.f64 	%fd254, [_ZN6thrust24THRUST_300001_SM_1000_NS8cuda_cub4core6detail5shmemE+72];
	ld.shared.u64 	%rd183, [_ZN6thrust24THRUST_300001_SM_1000_NS8cuda_cub4core6detail5shmemE+80];
	abs.f64 	%fd255, %fd347;
	abs.f64 	%fd256, %fd254;
	setp.lt.f64 	%p86, %fd255, %fd256;
	mov.f64 	%fd348, %fd254;
	mov.u64 	%rd352, %rd183;
	@%p86 bra 	$L__BB9_199;
	setp.lt.f64 	%p87, %fd256, %fd255;
	mov.f64 	%fd348, %fd347;
	mov.u64 	%rd352, %rd351;
	@%p87 bra 	$L__BB9_199;
	setp.lt.s64 	%p88, %rd351, %rd183;
	selp.f64 	%fd348, %fd347, %fd254, %p88;
	min.s64 	%rd352, %rd351, %rd183;
$L__BB9_199:
	ld.shared.f64 	%fd259, [_ZN6thrust24THRUST_300001_SM_1000_NS8cuda_cub4core6detail5shmemE+88];
	ld.shared.u64 	%rd186, [_ZN6thrust24THRUST_300001_SM_1000_NS8cuda_cub4core6detail5shmemE+96];
	abs.f64 	%fd260, %fd348;
	abs.f64 	%fd261, %fd259;
	setp.lt.f64 	%p89, %fd260, %fd261;
	mov.f64 	%fd349, %fd259;
	mov.u64 	%rd353, %rd186;
	@%p89 bra 	$L__BB9_202;
	setp.lt.f64 	%p90, %fd261, %fd260;
	mov.f64 	%fd349, %fd348;
	mov.u64 	%rd353, %rd352;
	@%p90 bra 	$L__BB9_202;
	setp.lt.s64 	%p91, %rd352, %rd186;
	selp.f64 	%fd349, %fd348, %fd259, %p91;
	min.s64 	%rd353, %rd352, %rd186;
$L__BB9_202:
	ld.shared.f64 	%fd264, [_ZN6thrust24THRUST_300001_SM_1000_NS8cuda_cub4core6detail5shmemE+104];
	ld.shared.u64 	%rd189, [_ZN6thrust24THRUST_300001_SM_1000_NS8cuda_cub4core6detail5shmemE+112];
	abs.f64 	%fd265, %fd349;
	abs.f64 	%fd266, %fd264;
	setp.lt.f64 	%p92, %fd265, %fd266;
	mov.f64 	%fd350, %fd264;
	mov.u64 	%rd354, %rd189;
	@%p92 bra 	$L__BB9_205;
	setp.lt.f64 	%p93, %fd266, %fd265;
	mov.f64 	%fd350, %fd349;
	mov.u64 	%rd354, %rd353;
	@%p93 bra 	$L__BB9_205;
	setp.lt.s64 	%p94, %rd353, %rd189;
	selp.f64 	%fd350, %fd349, %fd264, %p94;
	min.s64 	%rd354, %rd353, %rd189;
$L__BB9_205:
	ld.shared.f64 	%fd269, [_ZN6thrust24THRUST_300001_SM_1000_NS8cuda_cub4core6detail5shmemE+120];
	ld.shared.u64 	%rd192, [_ZN6thrust24THRUST_300001_SM_1000_NS8cuda_cub4core6detail5shmemE+128];
	abs.f64 	%fd270, %fd350;
	abs.f64 	%fd271, %fd269;
	setp.lt.f64 	%p95, %fd270, %fd271;
	mov.u64 	%rd355, %rd192;
	mov.f64 	%fd351, %fd269;
	@%p95 bra 	$L__BB9_208;
	setp.lt.f64 	%p96, %fd271, %fd270;
	mov.u64 	%rd355, %rd354;
	mov.f64 	%fd351, %fd350;
	@%p96 bra 	$L__BB9_208;
	setp.lt.s64 	%p97, %rd354, %rd192;
	selp.f64 	%fd351, %fd350, %fd269, %p97;
	min.s64 	%rd355, %rd354, %rd192;
$L__BB9_208:
	mov.u32 	%r389, %tid.x;
	setp.ne.s32 	%p214, %r389, 0;
	@%p214 bra 	$L__BB9_210;
	ld.param.u64 	%rd286, [_ZN6thrust24THRUST_300001_SM_1000_NS8cuda_cub4core6detail13_kernel_agentINS1_8__reduce11ReduceAgentINS0_12zip_iteratorIN4cuda3std3__45tupleIJNS0_10device_ptrIdEENS0_17counting_iteratorIlNS0_11use_defaultESF_SF_EEEEEEEPNSB_IJdlEEESJ_lNS1_9__extrema9arg_max_fIdl10ComparatorEEEEJSI_SK_lN3cub18CUB_300001_SM_100013GridEvenShareIlEENSR_9GridQueueIyEESO_EEEvDpT0__param_1];
	cvta.to.global.u64 	%rd283, %rd286;
	mul.wide.u32 	%rd284, %r1, 16;
	add.s64 	%rd285, %rd283, %rd284;
	st.global.f64 	[%rd285], %fd351;
	st.global.u64 	[%rd285+8], %rd355;
$L__BB9_210:
	ret;

}
	// .globl	_ZN6thrust24THRUST_300001_SM_1000_NS8cuda_cub4core6detail13_kernel_agentINS1_8__reduce10DrainAgentIlEEJN3cub18CUB_300001_SM_10009GridQueueIyEElEEEvDpT0_
.visible .entry _ZN6thrust24THRUST_300001_SM_1000_NS8cuda_cub4core6detail13_kernel_agentINS1_8__reduce10DrainAgentIlEEJN3cub18CUB_300001_SM_10009GridQueueIyEElEEEvDpT0_(
	.param .align 8 .b8 _ZN6thrust24THRUST_300001_SM_1000_NS8cuda_cub4core6detail13_kernel_agentINS1_8__reduce10DrainAgentIlEEJN3cub18CUB_300001_SM_10009GridQueueIyEElEEEvDpT0__param_0[8],
	.param .u64 _ZN6thrust24THRUST_300001_SM_1000_NS8cuda_cub4core6detail13_kernel_agentINS1_8__reduce10DrainAgentIlEEJN3cub18CUB_300001_SM_10009GridQueueIyEElEEEvDpT0__param_1
)
.maxntid 1
{
	.reg .b64 	%rd<5>;

	ld.param.u64 	%rd1, [_ZN6thrust24THRUST_300001_SM_1000_NS8cuda_cub4core6detail13_kernel_agentINS1_8__reduce10DrainAgentIlEEJN3cub18CUB_300001_SM_10009GridQueueIyEElEEEvDpT0__param_0];
	ld.param.u64 	%rd2, [_ZN6thrust24THRUST_300001_SM_1000_NS8cuda_cub4core6detail13_kernel_agentINS1_8__reduce10DrainAgentIlEEJN3cub18CUB_300001_SM_10009GridQueueIyEElEEEvDpT0__param_1];
	cvta.to.global.u64 	%rd3, %rd1;
	st.global.u64 	[%rd3], %rd2;
	mov.b64 	%rd4, 0;
	st.global.u64 	[%rd3+8], %rd4;
	ret;

}
	// .globl	_ZN6thrust24THRUST_300001_SM_1000_NS8cuda_cub4core6detail13_kernel_agentINS1_8__reduce11ReduceAgentIPN4cuda3std3__45tupleIJdlEEESC_SB_lNS1_9__extrema9arg_max_fIdl10ComparatorEEEEJSC_SC_iSG_EEEvDpT0_
.visible .entry _ZN6thrust24THRUST_300001_SM_1000_NS8cuda_cub4core6detail13_kernel_agentINS1_8__reduce11ReduceAgentIPN4cuda3std3__45tupleIJdlEEESC_SB_lNS1_9__extrema9arg_max_fIdl10ComparatorEEEEJSC_SC_iSG_EEEvDpT0_(
	.param .u64 .ptr .align 1 _ZN6thrust24THRUST_300001_SM_1000_NS8cuda_cub4core6detail13_kernel_agentINS1_8__reduce11ReduceAgentIPN4cuda3std3__45tupleIJdlEEESC_SB_lNS1_9__extrema9arg_max_fIdl10ComparatorEEEEJSC_SC_iSG_EEEvDpT0__param_0,
	.param .u64 .ptr .align 1 _ZN6thrust24THRUST_300001_SM_1000_NS8cuda_cub4core6detail13_kernel_agentINS1_8__reduce11ReduceAgentIPN4cuda3std3__45tupleIJdlEEESC_SB_lNS1_9__extrema9arg_max_fIdl10ComparatorEEEEJSC_SC_iSG_EEEvDpT0__param_1,
	.param .u32 _ZN6thrust24THRUST_300001_SM_1000_NS8cuda_cub4core6detail13_kernel_agentINS1_8__reduce11ReduceAgentIPN4cuda3std3__45tupleIJdlEEESC_SB_lNS1_9__extrema9arg_max_fIdl10ComparatorEEEEJSC_SC_iSG_EEEvDpT0__param_2,
	.param .align 1 .b8 _ZN6thrust24THRUST_300001_SM_1000_NS8cuda_cub4core6detail13_kernel_agentINS1_8__reduce11ReduceAgentIPN4cuda3std3__45tupleIJdlEEESC_SB_lNS1_9__extrema9arg_max_fIdl10ComparatorEEEEJSC_SC_iSG_EEEvDpT0__param_3[1]
)
.maxntid 256
{
	.reg .pred 	%p<264>;
	.reg .b32 	%r<374>;
	.reg .b64 	%rd<509>;
	.reg .b64 	%fd<423>;

	ld.param.u64 	%rd236, [_ZN6thrust24THRUST_300001_SM_1000_NS8cuda_cub4core6detail13_kernel_agentINS1_8__reduce11ReduceAgentIPN4cuda3std3__45tupleIJdlEEESC_SB_lNS1_9__extrema9arg_max_fIdl10ComparatorEEEEJSC_SC_iSG_EEEvDpT0__param_0];
	ld.param.u32 	%r29, [_ZN6thrust24THRUST_300001_SM_1000_NS8cuda_cub4core6detail13_kernel_agentINS1_8__reduce11ReduceAgentIPN4cuda3std3__45tupleIJdlEEESC_SB_lNS1_9__extrema9arg_max_fIdl10ComparatorEEEEJSC_SC_iSG_EEEvDpT0__param_2];
	cvt.s64.s32 	%rd1, %r29;
	setp.eq.s32 	%p1, %r29, 0;
	@%p1 bra 	$L__BB11_234;
	setp.gt.s32 	%p2, %r29, 1279;
	@%p2 bra 	$L__BB11_121;
	mov.u32 	%r1, %tid.x;
	setp.ge.s32 	%p147, %r1, %r29;
	mov.f64 	%fd354, 0d0000000000000000;
	mov.b64 	%rd432, 0;
	mov.u32 	%r368, %r1;
	@%p147 bra 	$L__BB11_4;
	mul.wide.u32 	%rd376, %r1, 16;
	add.s64 	%rd373, %rd236, %rd376;
	// begin inline asm
	ld.global.nc.u64 %rd372, [%rd373];
	// end inline asm
	add.s64 	%rd375, %rd373, 8;
	// begin inline asm
	ld.global.nc.u64 %rd432, [%rd375];
	// end inline asm
	mov.b64 	%fd354, %rd372;
	add.s32 	%r368, %r1, 256;
$L__BB11_4:
	setp.ge.s32 	%p148, %r368, %r29;
	@%p148 bra 	$L__BB11_25;
	not.b32 	%r141, %r368;
	add.s32 	%r4, %r29, %r141;
	and.b32  	%r142, %r4, 768;
	setp.eq.s32 	%p149, %r142, 768;
	@%p149 bra 	$L__BB11_11;
	mul.wide.u32 	%rd378, %r368, 16;
	add.s64 	%rd423, %rd236, %rd378;
	shr.u32 	%r143, %r4, 8;
	add.s32 	%r144, %r143, 1;
	and.b32  	%r145, %r144, 3;
	neg.s32 	%r366, %r145;
$L__BB11_7:
	.pragma "nounroll";
	mov.u64 	%rd6, %rd432;
	mov.f64 	%fd3, %fd354;
	// begin inline asm
	ld.global.nc.u64 %rd379, [%rd423];
	// end inline asm
	add.s64 	%rd382, %rd423, 8;
	// begin inline asm
	ld.global.nc.u64 %rd381, [%rd382];
	// end inline asm
	mov.b64 	%fd4, %rd379;
	abs.f64 	%fd5, %fd3;
	abs.f64 	%fd6, %fd4;
	setp.lt.f64 	%p150, %fd5, %fd6;
	mov.u64 	%rd432, %rd381;
	mov.f64 	%fd354, %fd4;
	@%p150 bra 	$L__BB11_10;
	setp.lt.f64 	%p151, %fd6, %fd5;
	mov.u64 	%rd432, %rd6;
	mov.f64 	%fd354, %fd3;
	@%p151 bra 	$L__BB11_10;
	setp.lt.s64 	%p152, %rd6, %rd381;
	min.s64 	%rd432, %rd6, %rd381;
	selp.f64 	%fd354, %fd3, %fd4, %p152;
$L__BB11_10:
	add.s32 	%r368, %r368, 256;
	add.s64 	%rd423, %rd423, 4096;
	add.s32 	%r366, %r366, 1;
	setp.ne.s32 	%p153, %r366, 0;
	@%p153 bra 	$L__BB11_7;
$L__BB11_11:
	setp.lt.u32 	%p154, %r4, 768;
	@%p154 bra 	$L__BB11_25;
$L__BB11_12:
	mul.wide.s32 	%rd387, %r368, 16;
	add.s64 	%rd384, %rd236, %rd387;
	// begin inline asm
	ld.global.nc.u64 %rd383, [%rd384];
	// end inline asm
	add.s64 	%rd386, %rd384, 8;
	// begin inline asm
	ld.global.nc.u64 %rd385, [%rd386];
	// end inline asm
	mov.b64 	%fd12, %rd383;
	abs.f64 	%fd13, %fd354;
	abs.f64 	%fd14, %fd12;
	setp.lt.f64 	%p155, %fd13, %fd14;
	mov.u64 	%rd429, %rd385;
	mov.f64 	%fd351, %fd12;
	@%p155 bra 	$L__BB11_15;
	setp.lt.f64 	%p156, %fd14, %fd13;
	mov.u64 	%rd429, %rd432;
	mov.f64 	%fd351, %fd354;
	@%p156 bra 	$L__BB11_15;
	setp.lt.s64 	%p157, %rd432, %rd385;
	min.s64 	%rd429, %rd432, %rd385;
	selp.f64 	%fd351, %fd354, %fd12, %p157;
$L__BB11_15:
	add.s64 	%rd389, %rd384, 4096;
	// begin inline asm
	ld.global.nc.u64 %rd388, [%rd389];
	// end inline asm
	add.s64 	%rd391, %rd384, 4104;
	// begin inline asm
	ld.global.nc.u64 %rd390, [%rd391];
	// end inline asm
	mov.b64 	%fd17, %rd388;
	abs.f64 	%fd18, %fd351;
	abs.f64 	%fd19, %fd17;
	setp.lt.f64 	%p158, %fd18, %fd19;
	mov.u64 	%rd430, %rd390;
	mov.f64 	%fd352, %fd17;
	@%p158 bra 	$L__BB11_18;
	setp.lt.f64 	%p159, %fd19, %fd18;
	mov.u64 	%rd430, %rd429;
	mov.f64 	%fd352, %fd351;
	@%p159 bra 	$L__BB11_18;
	setp.lt.s64 	%p160, %rd429, %rd390;
	min.s64 	%rd430, %rd429, %rd390;
	selp.f64 	%fd352, %fd351, %fd17, %p160;
$L__BB11_18:
	add.s64 	%rd393, %rd384, 8192;
	// begin inline asm
	ld.global.nc.u64 %rd392, [%rd393];
	// end inline asm
	add.s64 	%rd395, %rd384, 8200;
	// begin inline asm
	ld.global.nc.u64 %rd394, [%rd395];
	// end inline asm
	mov.b64 	%fd22, %rd392;
	abs.f64 	%fd23, %fd352;
	abs.f64 	%fd24, %fd22;
	setp.lt.f64 	%p161, %fd23, %fd24;
	mov.u64 	%rd431, %rd394;
	mov.f64 	%fd353, %fd22;
	@%p161 bra 	$L__BB11_21;
	setp.lt.f64 	%p162, %fd24, %fd23;
	mov.u64 	%rd431, %rd430;
	mov.f64 	%fd353, %fd352;
	@%p162 bra 	$L__BB11_21;
	setp.lt.s64 	%p163, %rd430, %rd394;
	min.s64 	%rd431, %rd430, %rd394;
	selp.f64 	%fd353, %fd352, %fd22, %p163;
$L__BB11_21:
	add.s64 	%rd397, %rd384, 12288;
	// begin inline asm
	ld.global.nc.u64 %rd396, [%rd397];
	// end inline asm
	add.s64 	%rd399, %rd384, 12296;
	// begin inline asm
	ld.global.nc.u64 %rd398, [%rd399];
	// end inline asm
	mov.b64 	%fd27, %rd396;
	abs.f64 	%fd28, %fd353;
	abs.f64 	%fd29, %fd27;
	setp.lt.f64 	%p164, %fd28, %fd29;
	mov.u64 	%rd432, %rd398;
	mov.f64 	%fd354, %fd27;
	@%p164 bra 	$L__BB11_24;
	setp.lt.f64 	%p165, %fd29, %fd28;
	mov.u64 	%rd432, %rd431;
	mov.f64 	%fd354, %fd353;
	@%p165 bra 	$L__BB11_24;
	setp.lt.s64 	%p166, %rd431, %rd398;
	min.s64 	%rd432, %rd431, %rd398;
	selp.f64 	%fd354, %fd353, %fd27, %p166;
$L__BB11_24:
	add.s32 	%r368, %r368, 1024;
	setp.lt.s32 	%p167, %r368, %r29;
	@%p167 bra 	$L__BB11_12;
$L__BB11_25:
	setp.lt.s32 	%p168, %r29, 256;
	@%p168 bra 	$L__BB11_70;
	// begin inline asm
	mov.u32 %r259, %laneid;
	// end inline asm
	mov.b64 	%rd410, %fd354;
	mov.b64 	{%r261, %r266}, %rd410;
	mov.b32 	%r277, 1;
	mov.b32 	%r278, 31;
	mov.b32 	%r279, -1;
	// begin inline asm
	shfl.sync.down.b32 %r260, %r261, %r277, %r278, %r279;
	// end inline asm
	// begin inline asm
	shfl.sync.down.b32 %r265, %r266, %r277, %r278, %r279;
	// end inline asm
	mov.b64 	%rd411, {%r260, %r265};
	mov.b64 	%fd33, %rd411;
	mov.b64 	{%r271, %r276}, %rd432;
	// begin inline asm
	shfl.sync.down.b32 %r270, %r271, %r277, %r278, %r279;
	// end inline asm
	// begin inline asm
	shfl.sync.down.b32 %r275, %r276, %r277, %r278, %r279;
	// end inline asm
	mov.b64 	%rd28, {%r270, %r275};
	setp.gt.s32 	%p220, %r259, 30;
	mov.u64 	%rd434, %rd432;
	mov.f64 	%fd356, %fd354;
	@%p220 bra 	$L__BB11_30;
	abs.f64 	%fd34, %fd354;
	abs.f64 	%fd35, %fd33;
	setp.lt.f64 	%p221, %fd34, %fd35;
	mov.u64 	%rd434, %rd28;
	mov.f64 	%fd356, %fd33;
	@%p221 bra 	$L__BB11_30;
	setp.lt.f64 	%p222, %fd35, %fd34;
	mov.u64 	%rd434, %rd432;
	mov.f64 	%fd356, %fd354;
	@%p222 bra 	$L__BB11_30;
	setp.lt.s64 	%p223, %rd432, %rd28;
	min.s64 	%rd434, %rd432, %rd28;
	selp.f64 	%fd356, %fd354, %fd33, %p223;
$L__BB11_30:
	mov.b64 	%rd412, %fd356;
	mov.b64 	{%r281, %r286}, %rd412;
	mov.b32 	%r297, 2;
	mov.b32 	%r298, 31;
	mov.b32 	%r299, -1;
	// begin inline asm
	shfl.sync.down.b32 %r280, %r281, %r297, %r298, %r299;
	// end inline asm
	// begin inline asm
	shfl.sync.down.b32 %r285, %r286, %r297, %r298, %r299;
	// end inline asm
	mov.b64 	%rd413, {%r280, %r285};
	mov.b64 	%fd38, %rd413;
	mov.b64 	{%r291, %r296}, %rd434;
	// begin inline asm
	shfl.sync.down.b32 %r290, %r291, %r297, %r298, %r299;
	// end inline asm
	// begin inline asm
	shfl.sync.down.b32 %r295, %r296, %r297, %r298, %r299;
	// end inline asm
	mov.b64 	%rd31, {%r290, %r295};
	setp.gt.s32 	%p224, %r259, 29;
	mov.u64 	%rd435, %rd434;
	mov.f64 	%fd357, %fd356;
	@%p224 bra 	$L__BB11_34;
	abs.f64 	%fd39, %fd356;
	abs.f64 	%fd40, %fd38;
	setp.lt.f64 	%p225, %fd39, %fd40;
	mov.u64 	%rd435, %rd31;
	mov.f64 	%fd357, %fd38;
	@%p225 bra 	$L__BB11_34;
	setp.lt.f64 	%p226, %fd40, %fd39;
	mov.u64 	%rd435, %rd434;
	mov.f64 	%fd357, %fd356;
	@%p226 bra 	$L__BB11_34;
	setp.lt.s64 	%p227, %rd434, %rd31;
	min.s64 	%rd435, %rd434, %rd31;
	selp.f64 	%fd357, %fd356, %fd38, %p227;
$L__BB11_34:
	mov.b64 	%rd414, %fd357;
	mov.b64 	{%r301, %r306}, %rd414;
	mov.b32 	%r317, 4;
	mov.b32 	%r318, 31;
	mov.b32 	%r319, -1;
	// begin inline asm
	shfl.sync.down.b32 %r300, %r301, %r317, %r318, %r319;
	// end inline asm
	// begin inline asm
	shfl.sync.down.b32 %r305, %r306, %r317, %r318, %r319;
	// end inline asm
	mov.b64 	%rd415, {%r300, %r305};
	mov.b64 	%fd43, %rd415;
	mov.b64 	{%r311, %r316}, %rd435;
	// begin inline asm
	shfl.sync.down.b32 %r310, %r311, %r317, %r318, %r319;
	// end inline asm
	// begin inline asm
	shfl.sync.down.b32 %r315, %r316, %r317, %r318, %r319;
	// end inline asm
	mov.b64 	%rd34, {%r310, %r315};
	setp.gt.s32 	%p228, %r259, 27;
	mov.u64 	%rd436, %rd435;
	mov.f64 	%fd358, %fd357;
	@%p228 bra 	$L__BB11_38;
	abs.f64 	%fd44, %fd357;
	abs.f64 	%fd45, %fd43;
	setp.lt.f64 	%p229, %fd44, %fd45;
	mov.u64 	%rd436, %rd34;
	mov.f64 	%fd358, %fd43;
	@%p229 bra 	$L__BB11_38;
	setp.lt.f64 	%p230, %fd45, %fd44;
	mov.u64 	%rd436, %rd435;
	mov.f64 	%fd358, %fd357;
	@%p230 bra 	$L__BB11_38;
	setp.lt.s64 	%p231, %rd435, %rd34;
	min.s64 	%rd436, %rd435, %rd34;
	selp.f64 	%fd358, %fd357, %fd43, %p231;
$L__BB11_38:
	mov.b64 	%rd416, %fd358;
	mov.b64 	{%r321, %r326}, %rd416;
	mov.b32 	%r337, 8;
	mov.b32 	%r338, 31;
	mov.b32 	%r339, -1;
	// begin inline asm
	shfl.sync.down.b32 %r320, %r321, %r337, %r338, %r339;
	// end inline asm
	// begin inline asm
	shfl.sync.down.b32 %r325, %r326, %r337, %r338, %r339;
	// end inline asm
	mov.b64 	%rd417, {%r320, %r325};
	mov.b64 	%fd48, %rd417;
	mov.b64 	{%r331, %r336}, %rd436;
	// begin inline asm
	shfl.sync.down.b32 %r330, %r331, %r337, %r338, %r339;
	// end inline asm
	// begin inline asm
	shfl.sync.down.b32 %r335, %r336, %r337, %r338, %r339;
	// end inline asm
	mov.b64 	%rd37, {%r330, %r335};
	setp.gt.s32 	%p232, %r259, 23;
	mov.u64 	%rd437, %rd436;
	mov.f64 	%fd359, %fd358;
	@%p232 bra 	$L__BB11_42;
	abs.f64 	%fd49, %fd358;
	abs.f64 	%fd50, %fd48;
	setp.lt.f64 	%p233, %fd49, %fd50;
	mov.u64 	%rd437, %rd37;
	mov.f64 	%fd359, %fd48;
	@%p233 bra 	$L__BB11_42;
	setp.lt.f64 	%p234, %fd50, %fd49;
	mov.u64 	%rd437, %rd436;
	mov.f64 	%fd359, %fd358;
	@%p234 bra 	$L__BB11_42;
	setp.lt.s64 	%p235, %rd436, %rd37;
	min.s64 	%rd437, %rd436, %rd37;
	selp.f64 	%fd359, %fd358, %fd48, %p235;
$L__BB11_42:
	mov.b64 	%rd418, %fd359;
	mov.b64 	{%r341, %r346}, %rd418;
	mov.b32 	%r357, 16;
	mov.b32 	%r358, 31;
	mov.b32 	%r359, -1;
	// begin inline asm
	shfl.sync.down.b32 %r340, %r341, %r357, %r358, %r359;
	// end inline asm
	// begin inline asm
	shfl.sync.down.b32 %r345, %r346, %r357, %r358, %r359;
	// end inline asm
	mov.b64 	%rd419, {%r340, %r345};
	mov.b64 	%fd53, %rd419;
	mov.b64 	{%r351, %r356}, %rd437;
	// begin inline asm
	shfl.sync.down.b32 %r350, %r351, %r357, %r358, %r359;
	// end inline asm
	// begin inline asm
	shfl.sync.down.b32 %r355, %r356, %r357, %r358, %r359;
	// end inline asm
	mov.b64 	%rd40, {%r350, %r355};
	setp.gt.s32 	%p236, %r259, 15;
	mov.u64 	%rd508, %rd437;
	mov.f64 	%fd422, %fd359;
	@%p236 bra 	$L__BB11_46;
	abs.f64 	%fd54, %fd359;
	abs.f64 	%fd55, %fd53;
	setp.lt.f64 	%p237, %fd54, %fd55;
	mov.u64 	%rd508, %rd40;
	mov.f64 	%fd422, %fd53;
	@%p237 bra 	$L__BB11_46;
	setp.lt.f64 	%p238, %fd55, %fd54;
	mov.u64 	%rd508, %rd437;
	mov.f64 	%fd422, %fd359;
	@%p238 bra 	$L__BB11_46;
	setp.lt.s64 	%p239, %rd437, %rd40;
	min.s64 	%rd508, %rd437, %rd40;
	selp.f64 	%fd422, %fd359, %fd53, %p239;
$L__BB11_46:
	setp.ne.s32 	%p240, %r259, 0;
	@%p240 bra 	$L__BB11_48;
	shr.u32 	%r360, %r1, 1;
	and.b32  	%r361, %r360, 496;
	mov.u32 	%r362, _ZN6thrust24THRUST_300001_SM_1000_NS8cuda_cub4core6detail5shmemE;
	add.s32 	%r363, %r362, %r361;
	st.shared.f64 	[%r363+8], %fd422;
	st.shared.u64 	[%r363+16], %rd508;
$L__BB11_48:
	bar.sync 	0;
	setp.ne.s32 	%p241, %r1, 0;
	@%p241 bra 	$L__BB11_232;
	ld.shared.f64 	%fd58, [_ZN6thrust24THRUST_300001_SM_1000_NS8cuda_cub4core6detail5shmemE+24];
	ld.shared.u64 	%rd43, [_ZN6thrust24THRUST_300001_SM_1000_NS8cuda_cub4core6detail5shmemE+32];
	abs.f64 	%fd59, %fd422;
	abs.f64 	%fd60, %fd58;
	setp.lt.f64 	%p242, %fd59, %fd60;
	mov.u64 	%rd439, %rd43;
	mov.f64 	%fd361, %fd58;
	@%p242 bra 	$L__BB11_52;
	setp.lt.f64 	%p243, %fd60, %fd59;
	mov.u64 	%rd439, %rd508;
	mov.f64 	%fd361, %fd422;
	@%p243 bra 	$L__BB11_52;
	setp.lt.s64 	%p244, %rd508, %rd43;
	min.s64 	%rd439, %rd508, %rd43;
	selp.f64 	%fd361, %fd422, %fd58, %p244;
$L__BB11_52:
	ld.shared.f64 	%fd63, [_ZN6thrust24THRUST_300001_SM_1000_NS8cuda_cub4core6detail5shmemE+40];
	ld.shared.u64 	%rd46, [_ZN6thrust24THRUST_300001_SM_1000_NS8cuda_cub4core6detail5shmemE+48];
	abs.f64 	%fd64, %fd361;
	abs.f64 	%fd65, %fd63;
	setp.lt.f64 	%p245, %fd64, %fd65;
	mov.u64 	%rd440, %rd46;
	mov.f64 	%fd362, %fd63;
	@%p245 bra 	$L__BB11_55;
	setp.lt.f64 	%p246, %fd65, %fd64;
	mov.u64 	%rd440, %rd439;
	mov.f64 	%fd362, %fd361;
	@%p246 bra 	$L__BB11_55;
	setp.lt.s64 	%p247, %rd439, %rd46;
	min.s64 	%rd440, %rd439, %rd46;
	selp.f64 	%fd362, %fd361, %fd63, %p247;
$L__BB11_55:
	ld.shared.f64 	%fd68, [_ZN6thrust24THRUST_300001_SM_1000_NS8cuda_cub4core6detail5shmemE+56];
	ld.shared.u64 	%rd49, [_ZN6thrust24THRUST_300001_SM_1000_NS8cuda_cub4core6detail5shmemE+64];
	abs.f64 	%fd69, %fd362;
	abs.f64 	%fd70, %fd68;
	setp.lt.f64 	%p248, %fd69, %fd70;
	mov.u64 	%rd441, %rd49;
	mov.f64 	%fd363, %fd68;
	@%p248 bra 	$L__BB11_58;
	setp.lt.f64 	%p249, %fd70, %fd69;
	mov.u64 	%rd441, %rd440;
	mov.f64 	%fd363, %fd362;
	@%p249 bra 	$L__BB11_58;
	setp.lt.s64 	%p250, %rd440, %rd49;
	min.s64 	%rd441, %rd440, %rd49;
	selp.f64 	%fd363, %fd362, %fd68, %p250;
$L__BB11_58:
	ld.shared.f64 	%fd73, [_ZN6thrust24THRUST_300001_SM_1000_NS8cuda_cub4core6detail5shmemE+72];
	ld.shared.u64 	%rd52, [_ZN6thrust24THRUST_300001_SM_1000_NS8cuda_cub4core6detail5shmemE+80];
	abs.f64 	%fd74, %fd363;
	abs.f64 	%fd75, %fd73;
	setp.lt.f64 	%p251, %fd74, %fd75;
	mov.u64 	%rd442, %rd52;
	mov.f64 	%fd364, %fd73;
	@%p251 bra 	$L__BB11_61;
	setp.lt.f64 	%p252, %fd75, %fd74;
	mov.u64 	%rd442, %rd441;
	mov.f64 	%fd364, %fd363;
	@%p252 bra 	$L__BB11_61;
	setp.lt.s64 	%p253, %rd441, %rd52;
	min.s64 	%rd442, %rd441, %rd52;
	selp.f64 	%fd364, %fd363, %fd73, %p253;
$L__BB11_61:
	ld.shared.f64 	%fd78, [_ZN6thrust24THRUST_300001_SM_1000_NS8cuda_cub4core6detail5shmemE+88];
	ld.shared.u64 	%rd55, [_ZN6thrust24THRUST_300001_SM_1000_NS8cuda_cub4core6detail5shmemE+96];
	abs.f64 	%fd79, %fd364;
	abs.f64 	%fd80, %fd78;
	setp.lt.f64 	%p254, %fd79, %fd80;
	mov.u64 	%rd443, %rd55;
	mov.f64 	%fd365, %fd78;
	@%p254 bra 	$L__BB11_64;
	setp.lt.f64 	%p255, %fd80, %fd79;
	mov.u64 	%rd443, %rd442;
	mov.f64 	%fd365, %fd364;
	@%p255 bra 	$L__BB11_64;
	setp.lt.s64 	%p256, %rd442, %rd55;
	min.s64 	%rd443, %rd442, %rd55;
	selp.f64 	%fd365, %fd364, %fd78, %p256;
$L__BB11_64:
	ld.shared.f64 	%fd83, [_ZN6thrust24THRUST_300001_SM_1000_NS8cuda_cub4core6detail5shmemE+104];
	ld.shared.u64 	%rd58, [_ZN6thrust24THRUST_300001_SM_1000_NS8cuda_cub4core6detail5shmemE+112];
	abs.f64 	%fd84, %fd365;
	abs.f64 	%fd85, %fd83;
	setp.lt.f64 	%p257, %fd84, %fd85;
	mov.u64 	%rd444, %rd58;
	mov.f64 	%fd366, %fd83;
	@%p257 bra 	$L__BB11_67;
	setp.lt.f64 	%p258, %fd85, %fd84;
	mov.u64 	%rd444, %rd443;
	mov.f64 	%fd366, %fd365;
	@%p258 bra 	$L__BB11_67;
	setp.lt.s64 	%p259, %rd443, %rd58;
	min.s64 	%rd444, %rd443, %rd58;
	selp.f64 	%fd366, %fd365, %fd83, %p259;
$L__BB11_67:
	ld.shared.f64 	%fd88, [_ZN6thrust24THRUST_300001_SM_1000_NS8cuda_cub4core6detail5shmemE+120];
	ld.shared.u64 	%rd61, [_ZN6thrust24THRUST_300001_SM_1000_NS8cuda_cub4core6detail5shmemE+128];
	abs.f64 	%fd89, %fd366;
	abs.f64 	%fd90, %fd88;
	setp.lt.f64 	%p260, %fd89, %fd90;
	mov.u64 	%rd508, %rd61;
	mov.f64 	%fd422, %fd88;
	@%p260 bra 	$L__BB11_232;
	setp.lt.f64 	%p261, %fd90, %fd89;
	mov.u64 	%rd508, %rd444;
	mov.f64 	%fd422, %fd366;
	@%p261 bra 	$L__BB11_232;
	setp.lt.s64 	%p262, %rd444, %rd61;
	min.s64 	%rd508, %rd444, %rd61;
	selp.f64 	%fd422, %fd366, %fd88, %p262;
	bra.uni 	$L__BB11_232;
$L__BB11_70:
	// begin inline asm
	mov.u32 %r146, %laneid;
	// end inline asm
	and.b32  	%r167, %r1, 992;
	add.s32 	%r168, %r167, 32;
	setp.gt.s32 	%p169, %r168, %r29;
	not.b32 	%r169, %r167;
	add.s32 	%r170, %r29, %r169;
	selp.b32 	%r165, %r170, 31, %p169;
	mov.b64 	%rd400, %fd354;
	mov.b64 	{%r148, %r153}, %rd400;
	mov.b32 	%r164, 1;
	mov.b32 	%r166, -1;
	// begin inline asm
	shfl.sync.down.b32 %r147, %r148, %r164, %r165, %r166;
	// end inline asm
	// begin inline asm
	shfl.sync.down.b32 %r152, %r153, %r164, %r165, %r166;
	// end inline asm
	mov.b64 	%rd401, {%r147, %r152};
	mov.b64 	%fd92, %rd401;
	mov.b64 	{%r158, %r163}, %rd432;
	// begin inline asm
	shfl.sync.down.b32 %r157, %r158, %r164, %r165, %r166;
	// end inline asm
	// begin inline asm
	shfl.sync.down.b32 %r162, %r163, %r164, %r165, %r166;
	// end inline asm
	mov.b64 	%rd63, {%r157, %r162};
	setp.ge.s32 	%p170, %r146, %r165;
	mov.u64 	%rd445, %rd432;
	mov.f64 	%fd367, %fd354;
	@%p170 bra 	$L__BB11_74;
	abs.f64 	%fd93, %fd354;
	abs.f64 	%fd94, %fd92;
	setp.lt.f64 	%p171, %fd93, %fd94;
	mov.u64 	%rd445, %rd63;
	mov.f64 	%fd367, %fd92;
	@%p171 bra 	$L__BB11_74;
	setp.lt.f64 	%p172, %fd94, %fd93;
	mov.u64 	%rd445, %rd432;
	mov.f64 	%fd367, %fd354;
	@%p172 bra 	$L__BB11_74;
	setp.lt.s64 	%p173, %rd432, %rd63;
	min.s64 	%rd445, %rd432, %rd63;
	selp.f64 	%fd367, %fd354, %fd92, %p173;
$L__BB11_74:
	mov.b64 	%rd402, %fd367;
	mov.b64 	{%r172, %r177}, %rd402;
	mov.b32 	%r188, 2;
	mov.b32 	%r190, -1;
	// begin inline asm
	shfl.sync.down.b32 %r171, %r172, %r188, %r165, %r190;
	// end inline asm
	// begin inline asm
	shfl.sync.down.b32 %r176, %r177, %r188, %r165, %r190;
	// end inline asm
	mov.b64 	%rd403, {%r171, %r176};
	mov.b64 	%fd97, %rd403;
	mov.b64 	{%r182, %r187}, %rd445;
	// begin inline asm
	shfl.sync.down.b32 %r181, %r182, %r188, %r165, %r190;
	// end inline asm
	// begin inline asm
	shfl.sync.down.b32 %r186, %r187, %r188, %r165, %r190;
	// end inline asm
	mov.b64 	%rd66, {%r181, %r186};
	add.s32 	%r191, %r146, 2;
	setp.gt.s32 	%p174, %r191, %r165;
	mov.u64 	%rd446, %rd445;
	mov.f64 	%fd368, %fd367;
	@%p174 bra 	$L__BB11_78;
	abs.f64 	%fd98, %fd367;
	abs.f64 	%fd99, %fd97;
	setp.lt.f64 	%p175, %fd98, %fd99;
	mov.u64 	%rd446, %rd66;
	mov.f64 	%fd368, %fd97;
	@%p175 bra 	$L__BB11_78;
	setp.lt.f64 	%p176, %fd99, %fd98;
	mov.u64 	%rd446, %rd445;
	mov.f64 	%fd368, %fd367;
	@%p176 bra 	$L__BB11_78;
	setp.lt.s64 	%p177, %rd445, %rd66;
	min.s64 	%rd446, %rd445, %rd66;
	selp.f64 	%fd368, %fd367, %fd97, %p177;
$L__BB11_78:
	mov.b64 	%rd404, %fd368;
	mov.b64 	{%r193, %r198}, %rd404;
	mov.b32 	%r209, 4;
	mov.b32 	%r211, -1;
	// begin inline asm
	shfl.sync.down.b32 %r192, %r193, %r209, %r165, %r211;
	// end inline asm
	// begin inline asm
	shfl.sync.down.b32 %r197, %r198, %r209, %r165, %r211;
	// end inline asm
	mov.b64 	%rd405, {%r192, %r197};
	mov.b64 	%fd102, %rd405;
	mov.b64 	{%r203, %r208}, %rd446;
	// begin inline asm
	shfl.sync.down.b32 %r202, %r203, %r209, %r165, %r211;
	// end inline asm
	// begin inline asm
	shfl.sync.down.b32 %r207, %r208, %r209, %r165, %r211;
	// end inline asm
	mov.b64 	%rd69, {%r202, %r207};
	add.s32 	%r212, %r146, 4;
	setp.gt.s32 	%p178, %r212, %r165;
	mov.u64 	%rd447, %rd446;
	mov.f64 	%fd369, %fd368;
	@%p178 bra 	$L__BB11_82;
	abs.f64 	%fd103, %fd368;
	abs.f64 	%fd104, %fd102;
	setp.lt.f64 	%p179, %fd103, %fd104;
	mov.u64 	%rd447, %rd69;
	mov.f64 	%fd369, %fd102;
	@%p179 bra 	$L__BB11_82;
	setp.lt.f64 	%p180, %fd104, %fd103;
	mov.u64 	%rd447, %rd446;
	mov.f64 	%fd369, %fd368;
	@%p180 bra 	$L__BB11_82;
	setp.lt.s64 	%p181, %rd446, %rd69;
	min.s64 	%rd447, %rd446, %rd69;
	selp.f64 	%fd369, %fd368, %fd102, %p181;
$L__BB11_82:
	mov.b64 	%rd406, %fd369;
	mov.b64 	{%r214, %r219}, %rd406;
	mov.b32 	%r230, 8;
	mov.b32 	%r232, -1;
	// begin inline asm
	shfl.sync.down.b32 %r213, %r214, %r230, %r165, %r232;
	// end inline asm
	// begin inline asm
	shfl.sync.down.b32 %r218, %r219, %r230, %r165, %r232;
	// end inline asm
	mov.b64 	%rd407, {%r213, %r218};
	mov.b64 	%fd107, %rd407;
	mov.b64 	{%r224, %r229}, %rd447;
	// begin inline asm
	shfl.sync.down.b32 %r223, %r224, %r230, %r165, %r232;
	// end inline asm
	// begin inline asm
	shfl.sync.down.b32 %r228, %r229, %r230, %r165, %r232;
	// end inline asm
	mov.b64 	%rd72, {%r223, %r228};
	add.s32 	%r233, %r146, 8;
	setp.gt.s32 	%p182, %r233, %r165;
	mov.u64 	%rd448, %rd447;
	mov.f64 	%fd370, %fd369;
	@%p182 bra 	$L__BB11_86;
	abs.f64 	%fd108, %fd369;
	abs.f64 	%fd109, %fd107;
	setp.lt.f64 	%p183, %fd108, %fd109;
	mov.u64 	%rd448, %rd72;
	mov.f64 	%fd370, %fd107;
	@%p183 bra 	$L__BB11_86;
	setp.lt.f64 	%p184, %fd109, %fd108;
	mov.u64 	%rd448, %rd447;
	mov.f64 	%fd370, %fd369;
	@%p184 bra 	$L__BB11_86;
	setp.lt.s64 	%p185, %rd447, %rd72;
	min.s64 	%rd448, %rd447, %rd72;
	selp.f64 	%fd370, %fd369, %fd107, %p185;
$L__BB11_86:
	mov.b64 	%rd408, %fd370;
	mov.b64 	{%r235, %r240}, %rd408;
	mov.b32 	%r251, 16;
	mov.b32 	%r253, -1;
	// begin inline asm
	shfl.sync.down.b32 %r234, %r235, %r251, %r165, %r253;
	// end inline asm
	// begin inline asm
	shfl.sync.down.b32 %r239, %r240, %r251, %r165, %r253;
	// end inline asm
	mov.b64 	%rd409, {%r234, %r239};
	mov.b64 	%fd112, %rd409;
	mov.b64 	{%r245, %r250}, %rd448;
	// begin inline asm
	shfl.sync.down.b32 %r244, %r245, %r251, %r165, %r253;
	// end inline asm
	// begin inline asm
	shfl.sync.down.b32 %r249, %r250, %r251, %r165, %r253;
	// end inline asm
	mov.b64 	%rd75, {%r244, %r249};
	add.s32 	%r254, %r146, 16;
	setp.gt.s32 	%p186, %r254, %r165;
	mov.u64 	%rd508, %rd448;
	mov.f64 	%fd422, %fd370;
	@%p186 bra 	$L__BB11_90;
	abs.f64 	%fd113, %fd370;
	abs.f64 	%fd114, %fd112;
	setp.lt.f64 	%p187, %fd113, %fd114;
	mov.u64 	%rd508, %rd75;
	mov.f64 	%fd422, %fd112;
	@%p187 bra 	$L__BB11_90;
	setp.lt.f64 	%p188, %fd114, %fd113;
	mov.u64 	%rd508, %rd448;
	mov.f64 	%fd422, %fd370;
	@%p188 bra 	$L__BB11_90;
	setp.lt.s64 	%p189, %rd448, %rd75;
	min.s64 	%rd508, %rd448, %rd75;
	selp.f64 	%fd422, %fd370, %fd112, %p189;
$L__BB11_90:
	setp.ne.s32 	%p190, %r146, 0;
	@%p190 bra 	$L__BB11_92;
	shr.u32 	%r255, %r1, 1;
	and.b32  	%r256, %r255, 496;
	mov.u32 	%r257, _ZN6thrust24THRUST_300001_SM_1000_NS8cuda_cub4core6detail5shmemE;
	add.s32 	%r258, %r257, %r256;
	st.shared.f64 	[%r258+8], %fd422;
	st.shared.u64 	[%r258+16], %rd508;
$L__BB11_92:
	bar.sync 	0;
	setp.ne.s32 	%p191, %r1, 0;
	@%p191 bra 	$L__BB11_232;
	setp.lt.s32 	%p192, %r29, 33;
	mov.f64 	%fd372, %fd422;
	mov.u64 	%rd450, %rd508;
	@%p192 bra 	$L__BB11_97;
	ld.shared.f64 	%fd117, [_ZN6thrust24THRUST_300001_SM_1000_NS8cuda_cub4core6detail5shmemE+24];
	ld.shared.u64 	%rd78, [_ZN6thrust24THRUST_300001_SM_1000_NS8cuda_cub4core6detail5shmemE+32];
	abs.f64 	%fd118, %fd422;
	abs.f64 	%fd119, %fd117;
	setp.lt.f64 	%p193, %fd118, %fd119;
	mov.f64 	%fd372, %fd117;
	mov.u64 	%rd450, %rd78;
	@%p193 bra 	$L__BB11_97;
	setp.lt.f64 	%p194, %fd119, %fd118;
	mov.f64 	%fd372, %fd422;
	mov.u64 	%rd450, %rd508;
	@%p194 bra 	$L__BB11_97;
	setp.lt.s64 	%p195, %rd508, %rd78;
	min.s64 	%rd450, %rd508, %rd78;
	selp.f64 	%fd372, %fd422, %fd117, %p195;
$L__BB11_97:
	setp.lt.s32 	%p196, %r29, 65;
	mov.f64 	%fd373, %fd372;
	mov.u64 	%rd451, %rd450;
	@%p196 bra 	$L__BB11_101;
	ld.shared.f64 	%fd122, [_ZN6thrust24THRUST_300001_SM_1000_NS8cuda_cub4core6detail5shmemE+40];
	ld.shared.u64 	%rd81, [_ZN6thrust24THRUST_300001_SM_1000_NS8cuda_cub4core6detail5shmemE+48];
	abs.f64 	%fd123, %fd372;
	abs.f64 	%fd124, %fd122;
	setp.lt.f64 	%p197, %fd123, %fd124;
	mov.f64 	%fd373, %fd122;
	mov.u64 	%rd451, %rd81;
	@%p197 bra 	$L__BB11_101;
	setp.lt.f64 	%p198, %fd124, %fd123;
	mov.f64 	%fd373, %fd372;
	mov.u64 	%rd451, %rd450;
	@%p198 bra 	$L__BB11_101;
	setp.lt.s64 	%p199, %rd450, %rd81;
	min.s64 	%rd451, %rd450, %rd81;
	selp.f64 	%fd373, %fd372, %fd122, %p199;
$L__BB11_101:
	setp.lt.s32 	%p200, %r29, 97;
	mov.f64 	%fd374, %fd373;
	mov.u64 	%rd452, %rd451;
	@%p200 bra 	$L__BB11_105;
	ld.shared.f64 	%fd127, [_ZN6thrust24THRUST_300001_SM_1000_NS8cuda_cub4core6detail5shmemE+56];
	ld.shared.u64 	%rd84, [_ZN6thrust24THRUST_300001_SM_1000_NS8cuda_cub4core6detail5shmemE+64];
	abs.f64 	%fd128, %fd373;
	abs.f64 	%fd129, %fd127;
	setp.lt.f64 	%p201, %fd128, %fd129;
	mov.f64 	%fd374, %fd127;
	mov.u64 	%rd452, %rd84;
	@%p201 bra 	$L__BB11_105;
	setp.lt.f64 	%p202, %fd129, %fd128;
	mov.f64 	%fd374, %fd373;
	mov.u64 	%rd452, %rd451;
	@%p202 bra 	$L__BB11_105;
	setp.lt.s64 	%p203, %rd451, %rd84;
	min.s64 	%rd452, %rd451, %rd84;
	selp.f64 	%fd374, %fd373, %fd127, %p203;
$L__BB11_105:
	setp.lt.s32 	%p204, %r29, 129;
	mov.f64 	%fd375, %fd374;
	mov.u64 	%rd453, %rd452;
	@%p204 bra 	$L__BB11_109;
	ld.shared.f64 	%fd132, [_ZN6thrust24THRUST_300001_SM_1000_NS8cuda_cub4core6detail5shmemE+72];
	ld.shared.u64 	%rd87, [_ZN6thrust24THRUST_300001_SM_1000_NS8cuda_cub4core6detail5shmemE+80];
	abs.f64 	%fd133, %fd374;
	abs.f64 	%fd134, %fd132;
	setp.lt.f64 	%p205, %fd133, %fd134;
	mov.f64 	%fd375, %fd132;
	mov.u64 	%rd453, %rd87;
	@%p205 bra 	$L__BB11_109;
	setp.lt.f64 	%p206, %fd134, %fd133;
	mov.f64 	%fd375, %fd374;
	mov.u64 	%rd453, %rd452;
	@%p206 bra 	$L__BB11_109;
	setp.lt.s64 	%p207, %rd452, %rd87;
	min.s64 	%rd453, %rd452, %rd87;
	selp.f64 	%fd375, %fd374, %fd132, %p207;
$L__BB11_109:
	setp.lt.s32 	%p208, %r29, 161;
	mov.f64 	%fd376, %fd375;
	mov.u64 	%rd454, %rd453;
	@%p208 bra 	$L__BB11_113;
	ld.shared.f64 	%fd137, [_ZN6thrust24THRUST_300001_SM_1000_NS8cuda_cub4core6detail5shmemE+88];
	ld.shared.u64 	%rd90, [_ZN6thrust24THRUST_300001_SM_1000_NS8cuda_cub4core6detail5shmemE+96];
	abs.f64 	%fd138, %fd375;
	abs.f64 	%fd139, %fd137;
	setp.lt.f64 	%p209, %fd138, %fd139;
	mov.f64 	%fd376, %fd137;
	mov.u64 	%rd454, %rd90;
	@%p209 bra 	$L__BB11_113;
	setp.lt.f64 	%p210, %fd139, %fd138;
	mov.f64 	%fd376, %fd375;
	mov.u64 	%rd454, %rd453;
	@%p210 bra 	$L__BB11_113;
	setp.lt.s64 	%p211, %rd453, %rd90;
	min.s64 	%rd454, %rd453, %rd90;
	selp.f64 	%fd376, %fd375, %fd137, %p211;
$L__BB11_113:
	setp.lt.s32 	%p212, %r29, 193;
	mov.f64 	%fd377, %fd376;
	mov.u64 	%rd455, %rd454;
	@%p212 bra 	$L__BB11_117;
	ld.shared.f64 	%fd142, [_ZN6thrust24THRUST_300001_SM_1000_NS8cuda_cub4core6detail5shmemE+104];
	ld.shared.u64 	%rd93, [_ZN6thrust24THRUST_300001_SM_1000_NS8cuda_cub4core6detail5shmemE+112];
	abs.f64 	%fd143, %fd376;
	abs.f64 	%fd144, %fd142;
	setp.lt.f64 	%p213, %fd143, %fd144;
	mov.f64 	%fd377, %fd142;
	mov.u64 	%rd455, %rd93;
	@%p213 bra 	$L__BB11_117;
	setp.lt.f64 	%p214, %fd144, %fd143;
	mov.f64 	%fd377, %fd376;
	mov.u64 	%rd455, %rd454;
	@%p214 bra 	$L__BB11_117;
	setp.lt.s64 	%p215, %rd454, %rd93;
	min.s64 	%rd455, %rd454, %rd93;
	selp.f64 	%fd377, %fd376, %fd142, %p215;
$L__BB11_117:
	setp.lt.s32 	%p216, %r29, 225;
	mov.u64 	%rd508, %rd455;
	mov.f64 	%fd422, %fd377;
	@%p216 bra 	$L__BB11_232;
	ld.shared.f64 	%fd147, [_ZN6thrust24THRUST_300001_SM_1000_NS8cuda_cub4core6detail5shmemE+120];
	ld.shared.u64 	%rd96, [_ZN6thrust24THRUST_300001_SM_1000_NS8cuda_cub4core6detail5shmemE+128];
	abs.f64 	%fd148, %fd377;
	abs.f64 	%fd149, %fd147;
	setp.lt.f64 	%p217, %fd148, %fd149;
	mov.u64 	%rd508, %rd96;
	mov.f64 	%fd422, %fd147;
	@%p217 bra 	$L__BB11_232;
	setp.lt.f64 	%p218, %fd149, %fd148;
	mov.u64 	%rd508, %rd455;
	mov.f64 	%fd422, %fd377;
	@%p218 bra 	$L__BB11_232;
	setp.lt.s64 	%p219, %rd455, %rd96;
	min.s64 	%rd508, %rd455, %rd96;
	selp.f64 	%fd422, %fd377, %fd147, %p219;
	bra.uni 	$L__BB11_232;
$L__BB11_121:
	mov.u32 	%r16, %tid.x;
	cvt.u64.u32 	%rd98, %r16;
	mul.wide.u32 	%rd258, %r16, 16;
	add.s64 	%rd239, %rd236, %rd258;
	// begin inline asm
	ld.global.nc.u64 %rd238, [%rd239];
	// end inline asm
	add.s64 	%rd241, %rd239, 8;
	// begin inline asm
	ld.global.nc.u64 %rd240, [%rd241];
	// end inline asm
	mov.b64 	%fd151, %rd238;
	add.s64 	%rd243, %rd239, 4096;
	// begin inline asm
	ld.global.nc.u64 %rd242, [%rd243];
	// end inline asm
	add.s64 	%rd245, %rd239, 4104;
	// begin inline asm
	ld.global.nc.u64 %rd456, [%rd245];
	// end inline asm
	mov.b64 	%fd378, %rd242;
	add.s64 	%rd247, %rd239, 8192;
	// begin inline asm
	ld.global.nc.u64 %rd246, [%rd247];
	// end inline asm
	add.s64 	%rd249, %rd239, 8200;
	// begin inline asm
	ld.global.nc.u64 %rd457, [%rd249];
	// end inline asm
	mov.b64 	%fd379, %rd246;
	add.s64 	%rd251, %rd239, 12288;
	// begin inline asm
	ld.global.nc.u64 %rd250, [%rd251];
	// end inline asm
	add.s64 	%rd253, %rd239, 12296;
	// begin inline asm
	ld.global.nc.u64 %rd458, [%rd253];
	// end inline asm
	mov.b64 	%fd380, %rd250;
	add.s64 	%rd255, %rd239, 16384;
	// begin inline asm
	ld.global.nc.u64 %rd254, [%rd255];
	// end inline asm
	add.s64 	%rd257, %rd239, 16392;
	// begin inline asm
	ld.global.nc.u64 %rd495, [%rd257];
	// end inline asm
	mov.b64 	%fd409, %rd254;
	abs.f64 	%fd156, %fd151;
	abs.f64 	%fd157, %fd378;
	setp.lt.f64 	%p3, %fd156, %fd157;
	@%p3 bra 	$L__BB11_123;
	setp.lt.f64 	%p4, %fd157, %fd156;
	setp.lt.s64 	%p5, %rd240, %rd456;
	or.pred  	%p6, %p4, %p5;
	selp.b64 	%rd456, %rd240, %rd456, %p6;
	selp.f64 	%fd378, %fd151, %fd378, %p6;
$L__BB11_123:
	abs.f64 	%fd160, %fd378;
	abs.f64 	%fd161, %fd379;
	setp.lt.f64 	%p7, %fd160, %fd161;
	@%p7 bra 	$L__BB11_125;
	setp.lt.f64 	%p8, %fd161, %fd160;
	setp.lt.s64 	%p9, %rd456, %rd457;
	or.pred  	%p10, %p8, %p9;
	selp.b64 	%rd457, %rd456, %rd457, %p10;
	selp.f64 	%fd379, %fd378, %fd379, %p10;
$L__BB11_125:
	abs.f64 	%fd164, %fd379;
	abs.f64 	%fd165, %fd380;
	setp.lt.f64 	%p11, %fd164, %fd165;
	@%p11 bra 	$L__BB11_127;
	setp.lt.f64 	%p12, %fd165, %fd164;
	setp.lt.s64 	%p13, %rd457, %rd458;
	or.pred  	%p14, %p12, %p13;
	selp.b64 	%rd458, %rd457, %rd458, %p14;
	selp.f64 	%fd380, %fd379, %fd380, %p14;
$L__BB11_127:
	abs.f64 	%fd168, %fd380;
	abs.f64 	%fd169, %fd409;
	setp.lt.f64 	%p15, %fd168, %fd169;
	@%p15 bra 	$L__BB11_129;
	setp.lt.f64 	%p16, %fd169, %fd168;
	setp.lt.s64 	%p17, %rd458, %rd495;
	or.pred  	%p18, %p16, %p17;
	selp.b64 	%rd495, %rd458, %rd495, %p18;
	selp.f64 	%fd409, %fd380, %fd409, %p18;
$L__BB11_129:
	setp.lt.u32 	%p19, %r29, 2560;
	mov.b64 	%rd474, 1280;
	@%p19 bra 	$L__BB11_165;
	add.s64 	%rd262, %rd1, -2560;
	mul.hi.u64 	%rd263, %rd262, -3689348814741910323;
	shr.u64 	%rd112, %rd263, 10;
	setp.lt.u64 	%p20, %rd262, 1280;
	mov.b64 	%rd474, 1280;
	@%p20 bra 	$L__BB11_153;
	add.s64 	%rd265, %rd112, 1;
	and.b64  	%rd460, %rd265, 36028797018963966;
	shl.b64 	%rd266, %rd98, 4;
	add.s64 	%rd267, %rd266, %rd236;
	add.s64 	%rd461, %rd267, 57352;
	mov.b64 	%rd474, 1280;
$L__BB11_132:
	add.s64 	%rd269, %rd461, -36872;
	// begin inline asm
	ld.global.nc.u64 %rd268, [%rd269];
	// end inline asm
	add.s64 	%rd271, %rd461, -36864;
	// begin inline asm
	ld.global.nc.u64 %rd464, [%rd271];
	// end inline asm
	mov.b64 	%fd383, %rd268;
	add.s64 	%rd273, %rd461, -32776;
	// begin inline asm
	ld.global.nc.u64 %rd272, [%rd273];
	// end inline asm
	add.s64 	%rd275, %rd461, -32768;
	// begin inline asm
	ld.global.nc.u64 %rd465, [%rd275];
	// end inline asm
	mov.b64 	%fd384, %rd272;
	add.s64 	%rd277, %rd461, -28680;
	// begin inline asm
	ld.global.nc.u64 %rd276, [%rd277];
	// end inline asm
	add.s64 	%rd279, %rd461, -28672;
	// begin inline asm
	ld.global.nc.u64 %rd466, [%rd279];
	// end inline asm
	mov.b64 	%fd385, %rd276;
	add.s64 	%rd281, %rd461, -24584;
	// begin inline asm
	ld.global.nc.u64 %rd280, [%rd281];
	// end inline asm
	add.s64 	%rd283, %rd461, -24576;
	// begin inline asm
	ld.global.nc.u64 %rd467, [%rd283];
	// end inline asm
	mov.b64 	%fd386, %rd280;
	add.s64 	%rd285, %rd461, -20488;
	// begin inline asm
	ld.global.nc.u64 %rd284, [%rd285];
	// end inline asm
	add.s64 	%rd287, %rd461, -20480;
	// begin inline asm
	ld.global.nc.u64 %rd468, [%rd287];
	// end inline asm
	mov.b64 	%fd387, %rd284;
	abs.f64 	%fd178, %fd409;
	abs.f64 	%fd179, %fd383;
	setp.lt.f64 	%p21, %fd178, %fd179;
	@%p21 bra 	$L__BB11_134;
	setp.lt.f64 	%p22, %fd179, %fd178;
	setp.lt.s64 	%p23, %rd495, %rd464;
	or.pred  	%p24, %p22, %p23;
	selp.b64 	%rd464, %rd495, %rd464, %p24;
	selp.f64 	%fd383, %fd409, %fd383, %p24;
$L__BB11_134:
	abs.f64 	%fd182, %fd383;
	abs.f64 	%fd183, %fd384;
	setp.lt.f64 	%p25, %fd182, %fd183;
	@%p25 bra 	$L__BB11_136;
	setp.lt.f64 	%p26, %fd183, %fd182;
	setp.lt.s64 	%p27, %rd464, %rd465;
	or.pred  	%p28, %p26, %p27;
	selp.b64 	%rd465, %rd464, %rd465, %p28;
	selp.f64 	%fd384, %fd383, %fd384, %p28;
$L__BB11_136:
	abs.f64 	%fd186, %fd384;
	abs.f64 	%fd187, %fd385;
	setp.lt.f64 	%p29, %fd186, %fd187;
	@%p29 bra 	$L__BB11_138;
	setp.lt.f64 	%p30, %fd187, %fd186;
	setp.lt.s64 	%p31, %rd465, %rd466;
	or.pred  	%p32, %p30, %p31;
	selp.b64 	%rd466, %rd465, %rd466, %p32;
	selp.f64 	%fd385, %fd384, %fd385, %p32;
$L__BB11_138:
	abs.f64 	%fd190, %fd385;
	abs.f64 	%fd191, %fd386;
	setp.lt.f64 	%p33, %fd190, %fd191;
	@%p33 bra 	$L__BB11_140;
	setp.lt.f64 	%p34, %fd191, %fd190;
	setp.lt.s64 	%p35, %rd466, %rd467;
	or.pred  	%p36, %p34, %p35;
	selp.b64 	%rd467, %rd466, %rd467, %p36;
	selp.f64 	%fd386, %fd385, %fd386, %p36;
$L__BB11_140:
	abs.f64 	%fd194, %fd386;
	abs.f64 	%fd195, %fd387;
	setp.lt.f64 	%p37, %fd194, %fd195;
	@%p37 bra 	$L__BB11_142;
	setp.lt.f64 	%p38, %fd195, %fd194;
	setp.lt.s64 	%p39, %rd467, %rd468;
	or.pred  	%p40, %p38, %p39;
	selp.b64 	%rd468, %rd467, %rd468, %p40;
	selp.f64 	%fd387, %fd386, %fd387, %p40;
$L__BB11_142:
	add.s64 	%rd289, %rd461, -16392;
	// begin inline asm
	ld.global.nc.u64 %rd288, [%rd289];
	// end inline asm
	add.s64 	%rd291, %rd461, -16384;
	// begin inline asm
	ld.global.nc.u64 %rd469, [%rd291];
	// end inline asm
	mov.b64 	%fd388, %rd288;
	add.s64 	%rd293, %rd461, -12296;
	// begin inline asm
	ld.global.nc.u64 %rd292, [%rd293];
	// end inline asm
	add.s64 	%rd295, %rd461, -12288;
	// begin inline asm
	ld.global.nc.u64 %rd470, [%rd295];
	// end inline asm
	mov.b64 	%fd389, %rd292;
	add.s64 	%rd297, %rd461, -8200;
	// begin inline asm
	ld.global.nc.u64 %rd296, [%rd297];
	// end inline asm
	add.s64 	%rd299, %rd461, -8192;
	// begin inline asm
	ld.global.nc.u64 %rd471, [%rd299];
	// end inline asm
	mov.b64 	%fd390, %rd296;
	add.s64 	%rd301, %rd461, -4104;
	// begin inline asm
	ld.global.nc.u64 %rd300, [%rd301];
	// end inline asm
	add.s64 	%rd303, %rd461, -4096;
	// begin inline asm
	ld.global.nc.u64 %rd472, [%rd303];
	// end inline asm
	mov.b64 	%fd391, %rd300;
	add.s64 	%rd305, %rd461, -8;
	// begin inline asm
	ld.global.nc.u64 %rd304, [%rd305];
	// end inline asm
	// begin inline asm
	ld.global.nc.u64 %rd495, [%rd461];
	// end inline asm
	mov.b64 	%fd409, %rd304;
	abs.f64 	%fd203, %fd387;
	abs.f64 	%fd204, %fd388;
	setp.lt.f64 	%p41, %fd203, %fd204;
	@%p41 bra 	$L__BB11_144;
	setp.lt.f64 	%p42, %fd204, %fd203;
	setp.lt.s64 	%p43, %rd468, %rd469;
	or.pred  	%p44, %p42, %p43;
	selp.b64 	%rd469, %rd468, %rd469, %p44;
	selp.f64 	%fd388, %fd387, %fd388, %p44;
$L__BB11_144:
	abs.f64 	%fd207, %fd388;
	abs.f64 	%fd208, %fd389;
	setp.lt.f64 	%p45, %fd207, %fd208;
	@%p45 bra 	$L__BB11_146;
	setp.lt.f64 	%p46, %fd208, %fd207;
	setp.lt.s64 	%p47, %rd469, %rd470;
	or.pred  	%p48, %p46, %p47;
	selp.b64 	%rd470, %rd469, %rd470, %p48;
	selp.f64 	%fd389, %fd388, %fd389, %p48;
$L__BB11_146:
	abs.f64 	%fd211, %fd389;
	abs.f64 	%fd212, %fd390;
	setp.lt.f64 	%p49, %fd211, %fd212;
	@%p49 bra 	$L__BB11_148;
	setp.lt.f64 	%p50, %fd212, %fd211;
	setp.lt.s64 	%p51, %rd470, %rd471;
	or.pred  	%p52, %p50, %p51;
	selp.b64 	%rd471, %rd470, %rd471, %p52;
	selp.f64 	%fd390, %fd389, %fd390, %p52;
$L__BB11_148:
	abs.f64 	%fd215, %fd390;
	abs.f64 	%fd216, %fd391;
	setp.lt.f64 	%p53, %fd215, %fd216;
	@%p53 bra 	$L__BB11_150;
	setp.lt.f64 	%p54, %fd216, %fd215;
	setp.lt.s64 	%p55, %rd471, %rd472;
	or.pred  	%p56, %p54, %p55;
	selp.b64 	%rd472, %rd471, %rd472, %p56;
	selp.f64 	%fd391, %fd390, %fd391, %p56;
$L__BB11_150:
	abs.f64 	%fd219, %fd391;
	abs.f64 	%fd220, %fd409;
	setp.lt.f64 	%p57, %fd219, %fd220;
	@%p57 bra 	$L__BB11_152;
	setp.lt.f64 	%p58, %fd220, %fd219;
	setp.lt.s64 	%p59, %rd472, %rd495;
	or.pred  	%p60, %p58, %p59;
	selp.b64 	%rd495, %rd472, %rd495, %p60;
	selp.f64 	%fd409, %fd391, %fd409, %p60;
$L__BB11_152:
	add.s64 	%rd474, %rd474, 2560;
	add.s64 	%rd461, %rd461, 40960;
	add.s64 	%rd460, %rd460, -2;
	setp.ne.s64 	%p61, %rd460, 0;
	@%p61 bra 	$L__BB11_132;
$L__BB11_153:
	and.b64  	%rd308, %rd112, 1;
	setp.eq.b64 	%p62, %rd308, 1;
	@%p62 bra 	$L__BB11_165;
	shl.b64 	%rd329, %rd474, 4;
	mul.wide.u32 	%rd330, %r16, 16;
	add.s64 	%rd331, %rd236, %rd330;
	add.s64 	%rd310, %rd331, %rd329;
	// begin inline asm
	ld.global.nc.u64 %rd309, [%rd310];
	// end inline asm
	add.s64 	%rd312, %rd310, 8;
	// begin inline asm
	ld.global.nc.u64 %rd478, [%rd312];
	// end inline asm
	mov.b64 	%fd395, %rd309;
	add.s64 	%rd314, %rd310, 4096;
	// begin inline asm
	ld.global.nc.u64 %rd313, [%rd314];
	// end inline asm
	add.s64 	%rd316, %rd310, 4104;
	// begin inline asm
	ld.global.nc.u64 %rd479, [%rd316];
	// end inline asm
	mov.b64 	%fd396, %rd313;
	add.s64 	%rd318, %rd310, 8192;
	// begin inline asm
	ld.global.nc.u64 %rd317, [%rd318];
	// end inline asm
	add.s64 	%rd320, %rd310, 8200;
	// begin inline asm
	ld.global.nc.u64 %rd480, [%rd320];
	// end inline asm
	mov.b64 	%fd397, %rd317;
	add.s64 	%rd322, %rd310, 12288;
	// begin inline asm
	ld.global.nc.u64 %rd321, [%rd322];
	// end inline asm
	add.s64 	%rd324, %rd310, 12296;
	// begin inline asm
	ld.global.nc.u64 %rd481, [%rd324];
	// end inline asm
	mov.b64 	%fd398, %rd321;
	add.s64 	%rd326, %rd310, 16384;
	// begin inline asm
	ld.global.nc.u64 %rd325, [%rd326];
	// end inline asm
	add.s64 	%rd328, %rd310, 16392;
	// begin inline asm
	ld.global.nc.u64 %rd482, [%rd328];
	// end inline asm
	mov.b64 	%fd399, %rd325;
	abs.f64 	%fd230, %fd409;
	abs.f64 	%fd231, %fd395;
	setp.lt.f64 	%p63, %fd230, %fd231;
	@%p63 bra 	$L__BB11_156;
	setp.lt.f64 	%p64, %fd231, %fd230;
	setp.lt.s64 	%p65, %rd495, %rd478;
	or.pred  	%p66, %p64, %p65;
	selp.b64 	%rd478, %rd495, %rd478, %p66;
	selp.f64 	%fd395, %fd409, %fd395, %p66;
$L__BB11_156:
	abs.f64 	%fd234, %fd395;
	abs.f64 	%fd235, %fd396;
	setp.lt.f64 	%p67, %fd234, %fd235;
	@%p67 bra 	$L__BB11_158;
	setp.lt.f64 	%p68, %fd235, %fd234;
	setp.lt.s64 	%p69, %rd478, %rd479;
	or.pred  	%p70, %p68, %p69;
	selp.b64 	%rd479, %rd478, %rd479, %p70;
	selp.f64 	%fd396, %fd395, %fd396, %p70;
$L__BB11_158:
	abs.f64 	%fd238, %fd396;
	abs.f64 	%fd239, %fd397;
	setp.lt.f64 	%p71, %fd238, %fd239;
	@%p71 bra 	$L__BB11_160;
	setp.lt.f64 	%p72, %fd239, %fd238;
	setp.lt.s64 	%p73, %rd479, %rd480;
	or.pred  	%p74, %p72, %p73;
	selp.b64 	%rd480, %rd479, %rd480, %p74;
	selp.f64 	%fd397, %fd396, %fd397, %p74;
$L__BB11_160:
	abs.f64 	%fd242, %fd397;
	abs.f64 	%fd243, %fd398;
	setp.lt.f64 	%p75, %fd242, %fd243;
	@%p75 bra 	$L__BB11_162;
	setp.lt.f64 	%p76, %fd243, %fd242;
	setp.lt.s64 	%p77, %rd480, %rd481;
	or.pred  	%p78, %p76, %p77;
	selp.b64 	%rd481, %rd480, %rd481, %p78;
	selp.f64 	%fd398, %fd397, %fd398, %p78;
$L__BB11_162:
	abs.f64 	%fd246, %fd398;
	abs.f64 	%fd247, %fd399;
	setp.lt.f64 	%p79, %fd246, %fd247;
	@%p79 bra 	$L__BB11_164;
	setp.lt.f64 	%p80, %fd247, %fd246;
	setp.lt.s64 	%p81, %rd481, %rd482;
	or.pred  	%p82, %p80, %p81;
	selp.b64 	%rd482, %rd481, %rd482, %p82;
	selp.f64 	%fd399, %fd398, %fd399, %p82;
$L__BB11_164:
	add.s64 	%rd474, %rd474, 1280;
	mov.u64 	%rd495, %rd482;
	mov.f64 	%fd409, %fd399;
$L__BB11_165:
	cvt.s64.s32 	%rd332, %r29;
	setp.ge.s64 	%p83, %rd474, %rd332;
	@%p83 bra 	$L__BB11_188;
	cvt.u32.u64 	%r17, %rd474;
	sub.s32 	%r18, %r29, %r17;
	setp.ge.s32 	%p84, %r16, %r18;
	@%p84 bra 	$L__BB11_188;
	not.b32 	%r30, %r16;
	add.s32 	%r31, %r29, %r30;
	sub.s32 	%r19, %r31, %r17;
	and.b32  	%r32, %r19, 768;
	setp.eq.s32 	%p85, %r32, 768;
	mov.u32 	%r372, %r16;
	@%p85 bra 	$L__BB11_173;
	cvt.u64.u32 	%rd334, %r16;
	add.s64 	%rd335, %rd474, %rd334;
	shl.b64 	%rd336, %rd335, 4;
	add.s64 	%rd485, %rd236, %rd336;
	shr.u32 	%r33, %r19, 8;
	add.s32 	%r34, %r33, 1;
	and.b32  	%r35, %r34, 3;
	neg.s32 	%r370, %r35;
	mov.u32 	%r372, %r16;
$L__BB11_169:
	.pragma "nounroll";
	mov.u64 	%rd176, %rd495;
	mov.f64 	%fd251, %fd409;
	// begin inline asm
	ld.global.nc.u64 %rd337, [%rd485];
	// end inline asm
	add.s64 	%rd340, %rd485, 8;
	// begin inline asm
	ld.global.nc.u64 %rd339, [%rd340];
	// end inline asm
	mov.b64 	%fd252, %rd337;
	abs.f64 	%fd253, %fd251;
	abs.f64 	%fd254, %fd252;
	setp.lt.f64 	%p86, %fd253, %fd254;
	mov.f64 	%fd409, %fd252;
	mov.u64 	%rd495, %rd339;
	@%p86 bra 	$L__BB11_172;
	setp.lt.f64 	%p87, %fd254, %fd253;
	mov.f64 	%fd409, %fd251;
	mov.u64 	%rd495, %rd176;
	@%p87 bra 	$L__BB11_172;
	setp.lt.s64 	%p88, %rd176, %rd339;
	selp.f64 	%fd409, %fd251, %fd252, %p88;
	min.s64 	%rd495, %rd176, %rd339;
$L__BB11_172:
	add.s32 	%r372, %r372, 256;
	add.s64 	%rd485, %rd485, 4096;
	add.s32 	%r370, %r370, 1;
	setp.ne.s32 	%p89, %r370, 0;
	@%p89 bra 	$L__BB11_169;
$L__BB11_173:
	setp.lt.u32 	%p90, %r19, 768;
	@%p90 bra 	$L__BB11_188;
	cvt.u64.u32 	%rd341, %r372;
	add.s64 	%rd342, %rd474, %rd341;
	shl.b64 	%rd343, %rd342, 4;
	add.s64 	%rd344, %rd343, %rd236;
	add.s64 	%rd490, %rd344, 12296;
$L__BB11_175:
	add.s64 	%rd346, %rd490, -12296;
	// begin inline asm
	ld.global.nc.u64 %rd345, [%rd346];
	// end inline asm
	add.s64 	%rd348, %rd490, -12288;
	// begin inline asm
	ld.global.nc.u64 %rd347, [%rd348];
	// end inline asm
	mov.b64 	%fd260, %rd345;
	abs.f64 	%fd261, %fd409;
	abs.f64 	%fd262, %fd260;
	setp.lt.f64 	%p91, %fd261, %fd262;
	mov.f64 	%fd406, %fd260;
	mov.u64 	%rd492, %rd347;
	@%p91 bra 	$L__BB11_178;
	setp.lt.f64 	%p92, %fd262, %fd261;
	mov.f64 	%fd406, %fd409;
	mov.u64 	%rd492, %rd495;
	@%p92 bra 	$L__BB11_178;
	setp.lt.s64 	%p93, %rd495, %rd347;
	selp.f64 	%fd406, %fd409, %fd260, %p93;
	min.s64 	%rd492, %rd495, %rd347;
$L__BB11_178:
	add.s64 	%rd350, %rd490, -8200;
	// begin inline asm
	ld.global.nc.u64 %rd349, [%rd350];
	// end inline asm
	add.s64 	%rd352, %rd490, -8192;
	// begin inline asm
	ld.global.nc.u64 %rd351, [%rd352];
	// end inline asm
	mov.b64 	%fd265, %rd349;
	abs.f64 	%fd266, %fd406;
	abs.f64 	%fd267, %fd265;
	setp.lt.f64 	%p94, %fd266, %fd267;
	mov.f64 	%fd407, %fd265;
	mov.u64 	%rd493, %rd351;
	@%p94 bra 	$L__BB11_181;
	setp.lt.f64 	%p95, %fd267, %fd266;
	mov.f64 	%fd407, %fd406;
	mov.u64 	%rd493, %rd492;
	@%p95 bra 	$L__BB11_181;
	setp.lt.s64 	%p96, %rd492, %rd351;
	selp.f64 	%fd407, %fd406, %fd265, %p96;
	min.s64 	%rd493, %rd492, %rd351;
$L__BB11_181:
	add.s64 	%rd354, %rd490, -4104;
	// begin inline asm
	ld.global.nc.u64 %rd353, [%rd354];
	// end inline asm
	add.s64 	%rd356, %rd490, -4096;
	// begin inline asm
	ld.global.nc.u64 %rd355, [%rd356];
	// end inline asm
	mov.b64 	%fd270, %rd353;
	abs.f64 	%fd271, %fd407;
	abs.f64 	%fd272, %fd270;
	setp.lt.f64 	%p97, %fd271, %fd272;
	mov.f64 	%fd408, %fd270;
	mov.u64 	%rd494, %rd355;
	@%p97 bra 	$L__BB11_184;
	setp.lt.f64 	%p98, %fd272, %fd271;
	mov.f64 	%fd408, %fd407;
	mov.u64 	%rd494, %rd493;
	@%p98 bra 	$L__BB11_184;
	setp.lt.s64 	%p99, %rd493, %rd355;
	selp.f64 	%fd408, %fd407, %fd270, %p99;
	min.s64 	%rd494, %rd493, %rd355;
$L__BB11_184:
	add.s64 	%rd358, %rd490, -8;
	// begin inline asm
	ld.global.nc.u64 %rd357, [%rd358];
	// end inline asm
	// begin inline asm
	ld.global.nc.u64 %rd359, [%rd490];
	// end inline asm
	mov.b64 	%fd275, %rd357;
	abs.f64 	%fd276, %fd408;
	abs.f64 	%fd277, %fd275;
	setp.lt.f64 	%p100, %fd276, %fd277;
	mov.f64 	%fd409, %fd275;
	mov.u64 	%rd495, %rd359;
	@%p100 bra 	$L__BB11_187;
	setp.lt.f64 	%p101, %fd277, %fd276;
	mov.f64 	%fd409, %fd408;
	mov.u64 	%rd495, %rd494;
	@%p101 bra 	$L__BB11_187;
	setp.lt.s64 	%p102, %rd494, %rd359;
	selp.f64 	%fd409, %fd408, %fd275, %p102;
	min.s64 	%rd495, %rd494, %rd359;
$L__BB11_187:
	add.s32 	%r372, %r372, 1024;
	add.s64 	%rd490, %rd490, 16384;
	setp.lt.s32 	%p103, %r372, %r18;
	@%p103 bra 	$L__BB11_175;
$L__BB11_188:
	// begin inline asm
	mov.u32 %r36, %laneid;
	// end inline asm
	mov.b64 	%rd361, %fd409;
	mov.b64 	{%r38, %r43}, %rd361;
	mov.b32 	%r54, 1;
	mov.b32 	%r55, 31;
	mov.b32 	%r56, -1;
	// begin inline asm
	shfl.sync.down.b32 %r37, %r38, %r54, %r55, %r56;
	// end inline asm
	// begin inline asm
	shfl.sync.down.b32 %r42, %r43, %r54, %r55, %r56;
	// end inline asm
	mov.b64 	%rd362, {%r37, %r42};
	mov.b64 	%fd281, %rd362;
	mov.b64 	{%r48, %r53}, %rd495;
	// begin inline asm
	shfl.sync.down.b32 %r47, %r48, %r54, %r55, %r56;
	// end inline asm
	// begin inline asm
	shfl.sync.down.b32 %r52, %r53, %r54, %r55, %r56;
	// end inline asm
	mov.b64 	%rd200, {%r47, %r52};
	setp.gt.s32 	%p104, %r36, 30;
	mov.f64 	%fd411, %fd409;
	mov.u64 	%rd497, %rd495;
	@%p104 bra 	$L__BB11_192;
	abs.f64 	%fd282, %fd409;
	abs.f64 	%fd283, %fd281;
	setp.lt.f64 	%p105, %fd282, %fd283;
	mov.f64 	%fd411, %fd281;
	mov.u64 	%rd497, %rd200;
	@%p105 bra 	$L__BB11_192;
	setp.lt.f64 	%p106, %fd283, %fd282;
	mov.f64 	%fd411, %fd409;
	mov.u64 	%rd497, %rd495;
	@%p106 bra 	$L__BB11_192;
	setp.lt.s64 	%p107, %rd495, %rd200;
	selp.f64 	%fd411, %fd409, %fd281, %p107;
	min.s64 	%rd497, %rd495, %rd200;
$L__BB11_192:
	mov.b64 	%rd363, %fd411;
	mov.b64 	{%r58, %r63}, %rd363;
	mov.b32 	%r74, 2;
	mov.b32 	%r75, 31;
	mov.b32 	%r76, -1;
	// begin inline asm
	shfl.sync.down.b32 %r57, %r58, %r74, %r75, %r76;
	// end inline asm
	// begin inline asm
	shfl.sync.down.b32 %r62, %r63, %r74, %r75, %r76;
	// end inline asm
	mov.b64 	%rd364, {%r57, %r62};
	mov.b64 	%fd286, %rd364;
	mov.b64 	{%r68, %r73}, %rd497;
	// begin inline asm
	shfl.sync.down.b32 %r67, %r68, %r74, %r75, %r76;
	// end inline asm
	// begin inline asm
	shfl.sync.down.b32 %r72, %r73, %r74, %r75, %r76;
	// end inline asm
	mov.b64 	%rd203, {%r67, %r72};
	setp.gt.s32 	%p108, %r36, 29;
	mov.f64 	%fd412, %fd411;
	mov.u64 	%rd498, %rd497;
	@%p108 bra 	$L__BB11_196;
	abs.f64 	%fd287, %fd411;
	abs.f64 	%fd288, %fd286;
	setp.lt.f64 	%p109, %fd287, %fd288;
	mov.f64 	%fd412, %fd286;
	mov.u64 	%rd498, %rd203;
	@%p109 bra 	$L__BB11_196;
	setp.lt.f64 	%p110, %fd288, %fd287;
	mov.f64 	%fd412, %fd411;
	mov.u64 	%rd498, %rd497;
	@%p110 bra 	$L__BB11_196;
	setp.lt.s64 	%p111, %rd497, %rd203;
	selp.f64 	%fd412, %fd411, %fd286, %p111;
	min.s64 	%rd498, %rd497, %rd203;
$L__BB11_196:
	mov.b64 	%rd365, %fd412;
	mov.b64 	{%r78, %r83}, %rd365;
	mov.b32 	%r94, 4;
	mov.b32 	%r95, 31;
	mov.b32 	%r96, -1;
	// begin inline asm
	shfl.sync.down.b32 %r77, %r78, %r94, %r95, %r96;
	// end inline asm
	// begin inline asm
	shfl.sync.down.b32 %r82, %r83, %r94, %r95, %r96;
	// end inline asm
	mov.b64 	%rd366, {%r77, %r82};
	mov.b64 	%fd291, %rd366;
	mov.b64 	{%r88, %r93}, %rd498;
	// begin inline asm
	shfl.sync.down.b32 %r87, %r88, %r94, %r95, %r96;
	// end inline asm
	// begin inline asm
	shfl.sync.down.b32 %r92, %r93, %r94, %r95, %r96;
	// end inline asm
	mov.b64 	%rd206, {%r87, %r92};
	setp.gt.s32 	%p112, %r36, 27;
	mov.f64 	%fd413, %fd412;
	mov.u64 	%rd499, %rd498;
	@%p112 bra 	$L__BB11_200;
	abs.f64 	%fd292, %fd412;
	abs.f64 	%fd293, %fd291;
	setp.lt.f64 	%p113, %fd292, %fd293;
	mov.f64 	%fd413, %fd291;
	mov.u64 	%rd499, %rd206;
	@%p113 bra 	$L__BB11_200;
	setp.lt.f64 	%p114, %fd293, %fd292;
	mov.f64 	%fd413, %fd412;
	mov.u64 	%rd499, %rd498;
	@%p114 bra 	$L__BB11_200;
	setp.lt.s64 	%p115, %rd498, %rd206;
	selp.f64 	%fd413, %fd412, %fd291, %p115;
	min.s64 	%rd499, %rd498, %rd206;
$L__BB11_200:
	mov.b64 	%rd367, %fd413;
	mov.b64 	{%r98, %r103}, %rd367;
	mov.b32 	%r114, 8;
	mov.b32 	%r115, 31;
	mov.b32 	%r116, -1;
	// begin inline asm
	shfl.sync.down.b32 %r97, %r98, %r114, %r115, %r116;
	// end inline asm
	// begin inline asm
	shfl.sync.down.b32 %r102, %r103, %r114, %r115, %r116;
	// end inline asm
	mov.b64 	%rd368, {%r97, %r102};
	mov.b64 	%fd296, %rd368;
	mov.b64 	{%r108, %r113}, %rd499;
	// begin inline asm
	shfl.sync.down.b32 %r107, %r108, %r114, %r115, %r116;
	// end inline asm
	// begin inline asm
	shfl.sync.down.b32 %r112, %r113, %r114, %r115, %r116;
	// end inline asm
	mov.b64 	%rd209, {%r107, %r112};
	setp.gt.s32 	%p116, %r36, 23;
	mov.f64 	%fd414, %fd413;
	mov.u64 	%rd500, %rd499;
	@%p116 bra 	$L__BB11_204;
	abs.f64 	%fd297, %fd413;
	abs.f64 	%fd298, %fd296;
	setp.lt.f64 	%p117, %fd297, %fd298;
	mov.f64 	%fd414, %fd296;
	mov.u64 	%rd500, %rd209;
	@%p117 bra 	$L__BB11_204;
	setp.lt.f64 	%p118, %fd298, %fd297;
	mov.f64 	%fd414, %fd413;
	mov.u64 	%rd500, %rd499;
	@%p118 bra 	$L__BB11_204;
	setp.lt.s64 	%p119, %rd499, %rd209;
	selp.f64 	%fd414, %fd413, %fd296, %p119;
	min.s64 	%rd500, %rd499, %rd209;
$L__BB11_204:
	mov.b64 	%rd369, %fd414;
	mov.b64 	{%r118, %r123}, %rd369;
	mov.b32 	%r134, 16;
	mov.b32 	%r135, 31;
	mov.b32 	%r136, -1;
	// begin inline asm
	shfl.sync.down.b32 %r117, %r118, %r134, %r135, %r136;
	// end inline asm
	// begin inline asm
	shfl.sync.down.b32 %r122, %r123, %r134, %r135, %r136;
	// end inline asm
	mov.b64 	%rd370, {%r117, %r122};
	mov.b64 	%fd301, %rd370;
	mov.b64 	{%r128, %r133}, %rd500;
	// begin inline asm
	shfl.sync.down.b32 %r127, %r128, %r134, %r135, %r136;
	// end inline asm
	// begin inline asm
	shfl.sync.down.b32 %r132, %r133, %r134, %r135, %r136;
	// end inline asm
	mov.b64 	%rd212, {%r127, %r132};
	setp.gt.s32 	%p120, %r36, 15;
	mov.f64 	%fd422, %fd414;
	mov.u64 	%rd508, %rd500;
	@%p120 bra 	$L__BB11_208;
	abs.f64 	%fd302, %fd414;
	abs.f64 	%fd303, %fd301;
	setp.lt.f64 	%p121, %fd302, %fd303;
	mov.f64 	%fd422, %fd301;
	mov.u64 	%rd508, %rd212;
	@%p121 bra 	$L__BB11_208;
	setp.lt.f64 	%p122, %fd303, %fd302;
	mov.f64 	%fd422, %fd414;
	mov.u64 	%rd508, %rd500;
	@%p122 bra 	$L__BB11_208;
	setp.lt.s64 	%p123, %rd500, %rd212;
	selp.f64 	%fd422, %fd414, %fd301, %p123;
	min.s64 	%rd508, %rd500, %rd212;
$L__BB11_208:
	setp.ne.s32 	%p124, %r36, 0;
	@%p124 bra 	$L__BB11_210;
	shr.u32 	%r137, %r16, 1;
	and.b32  	%r138, %r137, 496;
	mov.u32 	%r139, _ZN6thrust24THRUST_300001_SM_1000_NS8cuda_cub4core6detail5shmemE;
	add.s32 	%r140, %r139, %r138;
	st.shared.f64 	[%r140+8], %fd422;
	st.shared.u64 	[%r140+16], %rd508;
$L__BB11_210:
	bar.sync 	0;
	setp.ne.s32 	%p125, %r16, 0;
	@%p125 bra 	$L__BB11_232;
	ld.shared.f64 	%fd306, [_ZN6thrust24THRUST_300001_SM_1000_NS8cuda_cub4core6detail5shmemE+24];
	ld.shared.u64 	%rd215, [_ZN6thrust24THRUST_300001_SM_1000_NS8cuda_cub4core6detail5shmemE+32];
	abs.f64 	%fd307, %fd422;
	abs.f64 	%fd308, %fd306;
	setp.lt.f64 	%p126, %fd307, %fd308;
	mov.f64 	%fd416, %fd306;
	mov.u64 	%rd502, %rd215;
	@%p126 bra 	$L__BB11_214;
	setp.lt.f64 	%p127, %fd308, %fd307;
	mov.f64 	%fd416, %fd422;
	mov.u64 	%rd502, %rd508;
	@%p127 bra 	$L__BB11_214;
	setp.lt.s64 	%p128, %rd508, %rd215;
	selp.f64 	%fd416, %fd422, %fd306, %p128;
	min.s64 	%rd502, %rd508, %rd215;
$L__BB11_214:
	ld.shared.f64 	%fd311, [_ZN6thrust24THRUST_300001_SM_1000_NS8cuda_cub4core6detail5shmemE+40];
	ld.shared.u64 	%rd218, [_ZN6thrust24THRUST_300001_SM_1000_NS8cuda_cub4core6detail5shmemE+48];
	abs.f64 	%fd312, %fd416;
	abs.f64 	%fd313, %fd311;
	setp.lt.f64 	%p129, %fd312, %fd313;
	mov.f64 	%fd417, %fd311;
	mov.u64 	%rd503, %rd218;
	@%p129 bra 	$L__BB11_217;
	setp.lt.f64 	%p130, %fd313, %fd312;
	mov.f64 	%fd417, %fd416;
	mov.u64 	%rd503, %rd502;
	@%p130 bra 	$L__BB11_217;
	setp.lt.s64 	%p131, %rd502, %rd218;
	selp.f64 	%fd417, %fd416, %fd311, %p131;
	min.s64 	%rd503, %rd502, %rd218;
$L__BB11_217:
	ld.shared.f64 	%fd316, [_ZN6thrust24THRUST_300001_SM_1000_NS8cuda_cub4core6detail5shmemE+56];
	ld.shared.u64 	%rd221, [_ZN6thrust24THRUST_300001_SM_1000_NS8cuda_cub4core6detail5shmemE+64];
	abs.f64 	%fd317, %fd417;
	abs.f64 	%fd318, %fd316;
	setp.lt.f64 	%p132, %fd317, %fd318;
	mov.f64 	%fd418, %fd316;
	mov.u64 	%rd504, %rd221;
	@%p132 bra 	$L__BB11_220;
	setp.lt.f64 	%p133, %fd318, %fd317;
	mov.f64 	%fd418, %fd417;
	mov.u64 	%rd504, %rd503;
	@%p133 bra 	$L__BB11_220;
	setp.lt.s64 	%p134, %rd503, %rd221;
	selp.f64 	%fd418, %fd417, %fd316, %p134;
	min.s64 	%rd504, %rd503, %rd221;
$L__BB11_220:
	ld.shared.f64 	%fd321, [_ZN6thrust24THRUST_300001_SM_1000_NS8cuda_cub4core6detail5shmemE+72];
	ld.shared.u64 	%rd224, [_ZN6thrust24THRUST_300001_SM_1000_NS8cuda_cub4core6detail5shmemE+80];
	abs.f64 	%fd322, %fd418;
	abs.f64 	%fd323, %fd321;
	setp.lt.f64 	%p135, %fd322, %fd323;
	mov.f64 	%fd419, %fd321;
	mov.u64 	%rd505, %rd224;
	@%p135 bra 	$L__BB11_223;
	setp.lt.f64 	%p136, %fd323, %fd322;
	mov.f64 	%fd419, %fd418;
	mov.u64 	%rd505, %rd504;
	@%p136 bra 	$L__BB11_223;
	setp.lt.s64 	%p137, %rd504, %rd224;
	selp.f64 	%fd419, %fd418, %fd321, %p137;
	min.s64 	%rd505, %rd504, %rd224;
$L__BB11_223:
	ld.shared.f64 	%fd326, [_ZN6thrust24THRUST_300001_SM_1000_NS8cuda_cub4core6detail5shmemE+88];
	ld.shared.u64 	%rd227, [_ZN6thrust24THRUST_300001_SM_1000_NS8cuda_cub4core6detail5shmemE+96];
	abs.f64 	%fd327, %fd419;
	abs.f64 	%fd328, %fd326;
	setp.lt.f64 	%p138, %fd327, %fd328;
	mov.f64 	%fd420, %fd326;
	mov.u64 	%rd506, %rd227;
	@%p138 bra 	$L__BB11_226;
	setp.lt.f64 	%p139, %fd328, %fd327;
	mov.f64 	%fd420, %fd419;
	mov.u64 	%rd506, %rd505;
	@%p139 bra 	$L__BB11_226;
	setp.lt.s64 	%p140, %rd505, %rd227;
	selp.f64 	%fd420, %fd419, %fd326, %p140;
	min.s64 	%rd506, %rd505, %rd227;
$L__BB11_226:
	ld.shared.f64 	%fd331, [_ZN6thrust24THRUST_300001_SM_1000_NS8cuda_cub4core6detail5shmemE+104];
	ld.shared.u64 	%rd230, [_ZN6thrust24THRUST_300001_SM_1000_NS8cuda_cub4core6detail5shmemE+112];
	abs.f64 	%fd332, %fd420;
	abs.f64 	%fd333, %fd331;
	setp.lt.f64 	%p141, %fd332, %fd333;
	mov.f64 	%fd421, %fd331;
	mov.u64 	%rd507, %rd230;
	@%p141 bra 	$L__BB11_229;
	setp.lt.f64 	%p142, %fd333, %fd332;
	mov.f64 	%fd421, %fd420;
	mov.u64 	%rd507, %rd506;
	@%p142 bra 	$L__BB11_229;
	setp.lt.s64 	%p143, %rd506, %rd230;
	selp.f64 	%fd421, %fd420, %fd331, %p143;
	min.s64 	%rd507, %rd506, %rd230;
$L__BB11_229:
	ld.shared.f64 	%fd336, [_ZN6thrust24THRUST_300001_SM_1000_NS8cuda_cub4core6detail5shmemE+120];
	ld.shared.u64 	%rd233, [_ZN6thrust24THRUST_300001_SM_1000_NS8cuda_cub4core6detail5shmemE+128];
	abs.f64 	%fd337, %fd421;
	abs.f64 	%fd338, %fd336;
	setp.lt.f64 	%p144, %fd337, %fd338;
	mov.u64 	%rd508, %rd233;
	mov.f64 	%fd422, %fd336;
	@%p144 bra 	$L__BB11_232;
	setp.lt.f64 	%p145, %fd338, %fd337;
	mov.u64 	%rd508, %rd507;
	mov.f64 	%fd422, %fd421;
	@%p145 bra 	$L__BB11_232;
	setp.lt.s64 	%p146, %rd507, %rd233;
	selp.f64 	%fd422, %fd421, %fd336, %p146;
	min.s64 	%rd508, %rd507, %rd233;
$L__BB11_232:
	mov.u32 	%r364, %tid.x;
	setp.ne.s32 	%p263, %r364, 0;
	@%p263 bra 	$L__BB11_234;
	ld.param.u64 	%rd421, [_ZN6thrust24THRUST_300001_SM_1000_NS8cuda_cub4core6detail13_kernel_agentINS1_8__reduce11ReduceAgentIPN4cuda3std3__45tupleIJdlEEESC_SB_lNS1_9__extrema9arg_max_fIdl10ComparatorEEEEJSC_SC_iSG_EEEvDpT0__param_1];
	cvta.to.global.u64 	%rd420, %rd421;
	st.global.f64 	[%rd420], %fd422;
	st.global.u64 	[%rd420+8], %rd508;
$L__BB11_234:
	ret;

}
	// .globl	_ZN3cub18CUB_300001_SM_10006detail11EmptyKernelIvEEvv
.visible .entry _ZN3cub18CUB_300001_SM_10006detail11EmptyKernelIvEEvv()
{


	ret;

}


// ===== COMPILED SASS (sm_100) =====

	.target	sm_100

	.elftype	@"ET_EXEC"


//--------------------- .note.nv.tkinfo           --------------------------
	.section	.note.nv.tkinfo,"",@"SHT_NOTE"
	.sectionflags	@"SHF_NOTE_NV_TKINFO"
	.tkinfo
        /*0018*/ 	.word	0x00000002
        /*0030*/ 	.string	""
        /*0030*/ 	.string	"ptxas"
        /*0030*/ 	.string	"Cuda compilation tools, release 13.0, V13.0.88"
        /*0030*/ 	.string	"Build cuda_13.0.r13.0/compiler.36424714_0"
        /*0030*/ 	.string	"-arch sm_100 -m 64 "



//--------------------- .note.nv.cuinfo           --------------------------
	.section	.note.nv.cuinfo,"",@"SHT_NOTE"
	.sectionflags	@"SHF_NOTE_NV_CUINFO"
        /*0018*/ 	.short	0x0002
        /*001a*/ 	.short	0x0064
        /*001c*/ 	.short	0x0082
	.zero		2


//--------------------- .nv.info                  --------------------------
	.section	.nv.info,"",@"SHT_CUDA_INFO"
	.align	4


	//----- nvinfo : EIATTR_REGCOUNT
	.align		4
        /*0000*/ 	.byte	0x04, 0x2f
        /*0002*/ 	.short	(.L_46 - .L_45)
	.align		4
.L_45:
        /*0004*/ 	.word	index@(_Z6kernelPdS_iii)
        /*0008*/ 	.word	0x00000020


	//----- nvinfo : EIATTR_FRAME_SIZE
	.align		4
.L_46:
        /*000c*/ 	.byte	0x04, 0x11
        /*000e*/ 	.short	(.L_48 - .L_47)
	.align		4
.L_47:
        /*0010*/ 	.word	index@(_Z6kernelPdS_iii)
        /*0014*/ 	.word	0x00000000


	//----- nvinfo : EIATTR_REGCOUNT
	.align		4
.L_48:
        /*0018*/ 	.byte	0x04, 0x2f
        /*001a*/ 	.short	(.L_50 - .L_49)
	.align		4
.L_49:
        /*001c*/ 	.word	index@(_Z10Triangle_1PdS_ii)
        /*0020*/ 	.word	0x0000002a


	//----- nvinfo : EIATTR_FRAME_SIZE
	.align		4
.L_50:
        /*0024*/ 	.byte	0x04, 0x11
        /*0026*/ 	.short	(.L_52 - .L_51)
	.align		4
.L_51:
        /*0028*/ 	.word	index@($__internal_2_$__cuda_sm20_div_rn_f64_full)
        /*002c*/ 	.word	0x00000000


	//----- nvinfo : EIATTR_FRAME_SIZE
	.align		4
.L_52:
        /*0030*/ 	.byte	0x04, 0x11
        /*0032*/ 	.short	(.L_54 - .L_53)
	.align		4
.L_53:
        /*0034*/ 	.word	index@(_Z10Triangle_1PdS_ii)
        /*0038*/ 	.word	0x00000000


	//----- nvinfo : EIATTR_REGCOUNT
	.align		4
.L_54:
        /*003c*/ 	.byte	0x04, 0x2f
        /*003e*/ 	.short	(.L_56 - .L_55)
	.align		4
.L_55:
        /*0040*/ 	.word	index@(_Z10Triangle_2PdS_ii)
        /*0044*/ 	.word	0x00000020


	//----- nvinfo : EIATTR_FRAME_SIZE
	.align		4
.L_56:
        /*0048*/ 	.byte	0x04, 0x11
        /*004a*/ 	.short	(.L_58 - .L_57)
	.align		4
.L_57:
        /*004c*/ 	.word	index@($__internal_1_$__cuda_sm20_div_rn_f64_full)
        /*0050*/ 	.word	0x00000000


	//----- nvinfo : EIATTR_FRAME_SIZE
	.align		4
.L_58:
        /*0054*/ 	.byte	0x04, 0x11
        /*0056*/ 	.short	(.L_60 - .L_59)
	.align		4
.L_59:
        /*0058*/ 	.word	index@(_Z10Triangle_2PdS_ii)
        /*005c*/ 	.word	0x00000000


	//----- nvinfo : EIATTR_REGCOUNT
	.align		4
.L_60:
        /*0060*/ 	.byte	0x04, 0x2f
        /*0062*/ 	.short	(.L_62 - .L_61)
	.align		4
.L_61:
        /*0064*/ 	.word	index@(_Z11BasedKernelPdS_i)
        /*0068*/ 	.word	0x00000028


	//----- nvinfo : EIATTR_FRAME_SIZE
	.align		4
.L_62:
        /*006c*/ 	.byte	0x04, 0x11
        /*006e*/ 	.short	(.L_64 - .L_63)
	.align		4
.L_63:
        /*0070*/ 	.word	index@($__internal_0_$__cuda_sm20_div_rn_f64_full)
        /*0074*/ 	.word	0x00000000


	//----- nvinfo : EIATTR_FRAME_SIZE
	.align		4
.L_64:
        /*0078*/ 	.byte	0x04, 0x11
        /*007a*/ 	.short	(.L_66 - .L_65)
	.align		4
.L_65:
        /*007c*/ 	.word	index@(_Z11BasedKernelPdS_i)
        /*0080*/ 	.word	0x00000000


	//----- nvinfo : EIATTR_REGCOUNT
	.align		4
.L_66:
        /*0084*/ 	.byte	0x04, 0x2f
        /*0086*/ 	.short	(.L_68 - .L_67)
	.align		4
.L_67:
        /*0088*/ 	.word	index@(_ZN6thrust24THRUST_300001_SM_1000_NS8cuda_cub4core6detail13_kernel_agentINS1_8__reduce11ReduceAgentINS0_12zip_iteratorIN4cuda3std3__45tupleIJNS0_10device_ptrIdEENS0_17counting_iteratorIlNS0_11use_defaultESF_SF_EEEEEEEPNSB_IJdlEEESJ_iNS1_9__extrema9arg_max_fIdl10ComparatorEEEEJSI_SK_iSO_EEEvDpT0_)
        /*008c*/ 	.word	0x00000020


	//----- nvinfo : EIATTR_FRAME_SIZE
	.align		4
.L_68:
        /*0090*/ 	.byte	0x04, 0x11
        /*0092*/ 	.short	(.L_70 - .L_69)
	.align		4
.L_69:
        /*0094*/ 	.word	index@(_ZN6thrust24THRUST_300001_SM_1000_NS8cuda_cub4core6detail13_kernel_agentINS1_8__reduce11ReduceAgentINS0_12zip_iteratorIN4cuda3std3__45tupleIJNS0_10device_ptrIdEENS0_17counting_iteratorIlNS0_11use_defaultESF_SF_EEEEEEEPNSB_IJdlEEESJ_iNS1_9__extrema9arg_max_fIdl10ComparatorEEEEJSI_SK_iSO_EEEvDpT0_)
        /*0098*/ 	.word	0x00000000


	//----- nvinfo : EIATTR_REGCOUNT
	.align		4
.L_70:
        /*009c*/ 	.byte	0x04, 0x2f
        /*009e*/ 	.short	(.L_72 - .L_71)
	.align		4
.L_71:
        /*00a0*/ 	.word	index@(_ZN6thrust24THRUST_300001_SM_1000_NS8cuda_cub4core6detail13_kernel_agentINS1_8__reduce11ReduceAgentINS0_12zip_iteratorIN4cuda3std3__45tupleIJNS0_10device_ptrIdEENS0_17counting_iteratorIlNS0_11use_defaultESF_SF_EEEEEEEPNSB_IJdlEEESJ_iNS1_9__extrema9arg_max_fIdl10ComparatorEEEEJSI_SK_iN3cub18CUB_300001_SM_100013GridEvenShareIiEENSR_9GridQueueIjEESO_EEEvDpT0_)
        /*00a4*/ 	.word	0x00000028


	//----- nvinfo : EIATTR_FRAME_SIZE
	.align		4
.L_72:
        /*00a8*/ 	.byte	0x04, 0x11
        /*00aa*/ 	.short	(.L_74 - .L_73)
	.align		4
.L_73:
        /*00ac*/ 	.word	index@(_ZN6thrust24THRUST_300001_SM_1000_NS8cuda_cub4core6detail13_kernel_agentINS1_8__reduce11ReduceAgentINS0_12zip_iteratorIN4cuda3std3__45tupleIJNS0_10device_ptrIdEENS0_17counting_iteratorIlNS0_11use_defaultESF_SF_EEEEEEEPNSB_IJdlEEESJ_iNS1_9__extrema9arg_max_fIdl10ComparatorEEEEJSI_SK_iN3cub18CUB_300001_SM_100013GridEvenShareIiEENSR_9GridQueueIjEESO_EEEvDpT0_)
        /*00b0*/ 	.word	0x00000000


	//----- nvinfo : EIATTR_REGCOUNT
	.align		4
.L_74:
        /*00b4*/ 	.byte	0x04, 0x2f
        /*00b6*/ 	.short	(.L_76 - .L_75)
	.align		4
.L_75:
        /*00b8*/ 	.word	index@(_ZN6thrust24THRUST_300001_SM_1000_NS8cuda_cub4core6detail13_kernel_agentINS1_8__reduce10DrainAgentIiEEJN3cub18CUB_300001_SM_10009GridQueueIjEEiEEEvDpT0_)
        /*00bc*/ 	.word	0x00000008


	//----- nvinfo : EIATTR_FRAME_SIZE
	.align		4
.L_76:
        /*00c0*/ 	.byte	0x04, 0x11
        /*00c2*/ 	.short	(.L_78 - .L_77)
	.align		4
.L_77:
        /*00c4*/ 	.word	index@(_ZN6thrust24THRUST_300001_SM_1000_NS8cuda_cub4core6detail13_kernel_agentINS1_8__reduce10DrainAgentIiEEJN3cub18CUB_300001_SM_10009GridQueueIjEEiEEEvDpT0_)
        /*00c8*/ 	.word	0x00000000


	//----- nvinfo : EIATTR_REGCOUNT
	.align		4
.L_78:
        /*00cc*/ 	.byte	0x04, 0x2f
        /*00ce*/ 	.short	(.L_80 - .L_79)
	.align		4
.L_79:
        /*00d0*/ 	.word	index@(_ZN6thrust24THRUST_300001_SM_1000_NS8cuda_cub4core6detail13_kernel_agentINS1_8__reduce11ReduceAgentIPN4cuda3std3__45tupleIJdlEEESC_SB_iNS1_9__extrema9arg_max_fIdl10ComparatorEEEEJSC_SC_iSG_EEEvDpT0_)
        /*00d4*/ 	.word	0x00000020


	//----- nvinfo : EIATTR_FRAME_SIZE
	.align		4
.L_80:
        /*00d8*/ 	.byte	0x04, 0x11
        /*00da*/ 	.short	(.L_82 - .L_81)
	.align		4
.L_81:
        /*00dc*/ 	.word	index@(_ZN6thrust24THRUST_300001_SM_1000_NS8cuda_cub4core6detail13_kernel_agentINS1_8__reduce11ReduceAgentIPN4cuda3std3__45tupleIJdlEEESC_SB_iNS1_9__extrema9arg_max_fIdl10ComparatorEEEEJSC_SC_iSG_EEEvDpT0_)
        /*00e0*/ 	.word	0x00000000


	//----- nvinfo : EIATTR_REGCOUNT
	.align		4
.L_82:
        /*00e4*/ 	.byte	0x04, 0x2f
        /*00e6*/ 	.short	(.L_84 - .L_83)
	.align		4
.L_83:
        /*00e8*/ 	.word	index@(_ZN6thrust24THRUST_300001_SM_1000_NS8cuda_cub4core6detail13_kernel_agentINS1_8__reduce11ReduceAgentINS0_12zip_iteratorIN4cuda3std3__45tupleIJNS0_10device_ptrIdEENS0_17counting_iteratorIlNS0_11use_defaultESF_SF_EEEEEEEPNSB_IJdlEEESJ_lNS1_9__extrema9arg_max_fIdl10ComparatorEEEEJSI_SK_lSO_EEEvDpT0_)
        /*00ec*/ 	.word	0x00000020


	//----- nvinfo : EIATTR_FRAME_SIZE
	.align		4
.L_84:
        /*00f0*/ 	.byte	0x04, 0x11
        /*00f2*/ 	.short	(.L_86 - .L_85)
	.align		4
.L_85:
        /*00f4*/ 	.word	index@(_ZN6thrust24THRUST_300001_SM_1000_NS8cuda_cub4core6detail13_kernel_agentINS1_8__reduce11ReduceAgentINS0_12zip_iteratorIN4cuda3std3__45tupleIJNS0_10device_ptrIdEENS0_17counting_iteratorIlNS0_11use_defaultESF_SF_EEEEEEEPNSB_IJdlEEESJ_lNS1_9__extrema9arg_max_fIdl10ComparatorEEEEJSI_SK_lSO_EEEvDpT0_)
        /*00f8*/ 	.word	0x00000000


	//----- nvinfo : EIATTR_REGCOUNT
	.align		4
.L_86:
        /*00fc*/ 	.byte	0x04, 0x2f
        /*00fe*/ 	.short	(.L_88 - .L_87)
	.align		4
.L_87:
        /*0100*/ 	.word	index@(_ZN6thrust24THRUST_300001_SM_1000_NS8cuda_cub4core6detail13_kernel_agentINS1_8__reduce11ReduceAgentINS0_12zip_iteratorIN4cuda3std3__45tupleIJNS0_10device_ptrIdEENS0_17counting_iteratorIlNS0_11use_defaultESF_SF_EEEEEEEPNSB_IJdlEEESJ_lNS1_9__extrema9arg_max_fIdl10ComparatorEEEEJSI_SK_lN3cub18CUB_300001_SM_100013GridEvenShareIlEENSR_9GridQueueIyEESO_EEEvDpT0_)
        /*0104*/ 	.word	0x00000020


	//----- nvinfo : EIATTR_FRAME_SIZE
	.align		4
.L_88:
        /*0108*/ 	.byte	0x04, 0x11
        /*010a*/ 	.short	(.L_90 - .L_89)
	.align		4
.L_89:
        /*010c*/ 	.word	index@(_ZN6thrust24THRUST_300001_SM_1000_NS8cuda_cub4core6detail13_kernel_agentINS1_8__reduce11ReduceAgentINS0_12zip_iteratorIN4cuda3std3__45tupleIJNS0_10device_ptrIdEENS0_17counting_iteratorIlNS0_11use_defaultESF_SF_EEEEEEEPNSB_IJdlEEESJ_lNS1_9__extrema9arg_max_fIdl10ComparatorEEEEJSI_SK_lN3cub18CUB_300001_SM_100013GridEvenShareIlEENSR_9GridQueueIyEESO_EEEvDpT0_)
        /*0110*/ 	.word	0x00000000


	//----- nvinfo : EIATTR_REGCOUNT
	.align		4
.L_90:
        /*0114*/ 	.byte	0x04, 0x2f
        /*0116*/ 	.short	(.L_92 - .L_91)
	.align		4
.L_91:
        /*0118*/ 	.word	index@(_ZN6thrust24THRUST_300001_SM_1000_NS8cuda_cub4core6detail13_kernel_agentINS1_8__reduce10DrainAgentIlEEJN3cub18CUB_300001_SM_10009GridQueueIyEElEEEvDpT0_)
        /*011c*/ 	.word	0x00000008


	//----- nvinfo : EIATTR_FRAME_SIZE
	.align		4
.L_92:
        /*0120*/ 	.byte	0x04, 0x11
        /*0122*/ 	.short	(.L_94 - .L_93)
	.align		4
.L_93:
        /*0124*/ 	.word	index@(_ZN6thrust24THRUST_300001_SM_1000_NS8cuda_cub4core6detail13_kernel_agentINS1_8__reduce10DrainAgentIlEEJN3cub18CUB_300001_SM_10009GridQueueIyEElEEEvDpT0_)
        /*0128*/ 	.word	0x00000000


	//----- nvinfo : EIATTR_REGCOUNT
	.align		4
.L_94:
        /*012c*/ 	.byte	0x04, 0x2f
        /*012e*/ 	.short	(.L_96 - .L_95)
	.align		4
.L_95:
        /*0130*/ 	.word	index@(_ZN6thrust24THRUST_300001_SM_1000_NS8cuda_cub4core6detail13_kernel_agentINS1_8__reduce11ReduceAgentIPN4cuda3std3__45tupleIJdlEEESC_SB_lNS1_9__extrema9arg_max_fIdl10ComparatorEEEEJSC_SC_iSG_EEEvDpT0_)
        /*0134*/ 	.word	0x00000020


	//----- nvinfo : EIATTR_FRAME_SIZE
	.align		4
.L_96:
        /*0138*/ 	.byte	0x04, 0x11
        /*013a*/ 	.short	(.L_98 - .L_97)
	.align		4
.L_97:
        /*013c*/ 	.word	index@(_ZN6thrust24THRUST_300001_SM_1000_NS8cuda_cub4core6detail13_kernel_agentINS1_8__reduce11ReduceAgentIPN4cuda3std3__45tupleIJdlEEESC_SB_lNS1_9__extrema9arg_max_fIdl10ComparatorEEEEJSC_SC_iSG_EEEvDpT0_)
        /*0140*/ 	.word	0x00000000


	//----- nvinfo : EIATTR_REGCOUNT
	.align		4
.L_98:
        /*0144*/ 	.byte	0x04, 0x2f
        /*0146*/ 	.short	(.L_100 - .L_99)
	.align		4
.L_99:
        /*0148*/ 	.word	index@(_ZN3cub18CUB_300001_SM_10006detail11EmptyKernelIvEEvv)
        /*014c*/ 	.word	0x00000004


	//----- nvinfo : EIATTR_FRAME_SIZE
	.align		4
.L_100:
        /*0150*/ 	.byte	0x04, 0x11
        /*0152*/ 	.short	(.L_102 - .L_101)
	.align		4
.L_101:
        /*0154*/ 	.word	index@(_ZN3cub18CUB_300001_SM_10006detail11EmptyKernelIvEEvv)
        /*0158*/ 	.word	0x00000000


	//----- nvinfo : EIATTR_MIN_STACK_SIZE
	.align		4
.L_102:
        /*015c*/ 	.byte	0x04, 0x12
        /*015e*/ 	.short	(.L_104 - .L_103)
	.align		4
.L_103:
        /*0160*/ 	.word	index@(_ZN3cub18CUB_300001_SM_10006detail11EmptyKernelIvEEvv)
        /*0164*/ 	.word	0x00000000


	//----- nvinfo : EIATTR_MIN_STACK_SIZE
	.align		4
.L_104:
        /*0168*/ 	.byte	0x04, 0x12
        /*016a*/ 	.short	(.L_106 - .L_105)
	.align		4
.L_105:
        /*016c*/ 	.word	index@(_ZN6thrust24THRUST_300001_SM_1000_NS8cuda_cub4core6detail13_kernel_agentINS1_8__reduce11ReduceAgentIPN4cuda3std3__45tupleIJdlEEESC_SB_lNS1_9__extrema9arg_max_fIdl10ComparatorEEEEJSC_SC_iSG_EEEvDpT0_)
        /*0170*/ 	.word	0x00000000


	//----- nvinfo : EIATTR_MIN_STACK_SIZE
	.align		4
.L_106:
        /*0174*/ 	.byte	0x04, 0x12
        /*0176*/ 	.short	(.L_108 - .L_107)
	.align		4
.L_107:
        /*0178*/ 	.word	index@(_ZN6thrust24THRUST_300001_SM_1000_NS8cuda_cub4core6detail13_kernel_agentINS1_8__reduce10DrainAgentIlEEJN3cub18CUB_300001_SM_10009GridQueueIyEElEEEvDpT0_)
        /*017c*/ 	.word	0x00000000


	//----- nvinfo : EIATTR_MIN_STACK_SIZE
	.align		4
.L_108:
        /*0180*/ 	.byte	0x04, 0x12
        /*0182*/ 	.short	(.L_110 - .L_109)
	.align		4
.L_109:
        /*0184*/ 	.word	index@(_ZN6thrust24THRUST_300001_SM_1000_NS8cuda_cub4core6detail13_kernel_agentINS1_8__reduce11ReduceAgentINS0_12zip_iteratorIN4cuda3std3__45tupleIJNS0_10device_ptrIdEENS0_17counting_iteratorIlNS0_11use_defaultESF_SF_EEEEEEEPNSB_IJdlEEESJ_lNS1_9__extrema9arg_max_fIdl10ComparatorEEEEJSI_SK_lN3cub18CUB_300001_SM_100013GridEvenShareIlEENSR_9GridQueueIyEESO_EEEvDpT0_)
        /*0188*/ 	.word	0x00000000


	//----- nvinfo : EIATTR_MIN_STACK_SIZE
	.align		4
.L_110:
        /*018c*/ 	.byte	0x04, 0x12
        /*018e*/ 	.short	(.L_112 - .L_111)
	.align		4
.L_111:
        /*0190*/ 	.word	index@(_ZN6thrust24THRUST_300001_SM_1000_NS8cuda_cub4core6detail13_kernel_agentINS1_8__reduce11ReduceAgentINS0_12zip_iteratorIN4cuda3std3__45tupleIJNS0_10device_ptrIdEENS0_17counting_iteratorIlNS0_11use_defaultESF_SF_EEEEEEEPNSB_IJdlEEESJ_lNS1_9__extrema9arg_max_fIdl10ComparatorEEEEJSI_SK_lSO_EEEvDpT0_)
        /*0194*/ 	.word	0x00000000


	//----- nvinfo : EIATTR_MIN_STACK_SIZE
	.align		4
.L_112:
        /*0198*/ 	.byte	0x04, 0x12
        /*019a*/ 	.short	(.L_114 - .L_113)
	.align		4
.L_113:
        /*019c*/ 	.word	index@(_ZN6thrust24THRUST_300001_SM_1000_NS8cuda_cub4core6detail13_kernel_agentINS1_8__reduce11ReduceAgentIPN4cuda3std3__45tupleIJdlEEESC_SB_iNS1_9__extrema9arg_max_fIdl10ComparatorEEEEJSC_SC_iSG_EEEvDpT0_)
        /*01a0*/ 	.word	0x00000000


	//----- nvinfo : EIATTR_MIN_STACK_SIZE
	.align		4
.L_114:
        /*01a4*/ 	.byte	0x04, 0x12
        /*01a6*/ 	.short	(.L_116 - .L_115)
	.align		4
.L_115:
        /*01a8*/ 	.word	index@(_ZN6thrust24THRUST_300001_SM_1000_NS8cuda_cub4core6detail13_kernel_agentINS1_8__reduce10DrainAgentIiEEJN3cub18CUB_300001_SM_10009GridQueueIjEEiEEEvDpT0_)
        /*01ac*/ 	.word	0x00000000


	//----- nvinfo : EIATTR_MIN_STACK_SIZE
	.align		4
.L_116:
        /*01b0*/ 	.byte	0x04, 0x12
        /*01b2*/ 	.short	(.L_118 - .L_117)
	.align		4
.L_117:
        /*01b4*/ 	.word	index@(_ZN6thrust24THRUST_300001_SM_1000_NS8cuda_cub4core6detail13_kernel_agentINS1_8__reduce11ReduceAgentINS0_12zip_iteratorIN4cuda3std3__45tupleIJNS0_10device_ptrIdEENS0_17counting_iteratorIlNS0_11use_defaultESF_SF_EEEEEEEPNSB_IJdlEEESJ_iNS1_9__extrema9arg_max_fIdl10ComparatorEEEEJSI_SK_iN3cub18CUB_300001_SM_100013GridEvenShareIiEENSR_9GridQueueIjEESO_EEEvDpT0_)
        /*01b8*/ 	.word	0x00000000


	//----- nvinfo : EIATTR_MIN_STACK_SIZE
	.align		4
.L_118:
        /*01bc*/ 	.byte	0x04, 0x12
        /*01be*/ 	.short	(.L_120 - .L_119)
	.align		4
.L_119:
        /*01c0*/ 	.word	index@(_ZN6thrust24THRUST_300001_SM_1000_NS8cuda_cub4core6detail13_kernel_agentINS1_8__reduce11ReduceAgentINS0_12zip_iteratorIN4cuda3std3__45tupleIJNS0_10device_ptrIdEENS0_17counting_iteratorIlNS0_11use_defaultESF_SF_EEEEEEEPNSB_IJdlEEESJ_iNS1_9__extrema9arg_max_fIdl10ComparatorEEEEJSI_SK_iSO_EEEvDpT0_)
        /*01c4*/ 	.word	0x00000000


	//----- nvinfo : EIATTR_MIN_STACK_SIZE
	.align		4
.L_120:
        /*01c8*/ 	.byte	0x04, 0x12
        /*01ca*/ 	.short	(.L_122 - .L_121)
	.align		4
.L_121:
        /*01cc*/ 	.word	index@(_Z11BasedKernelPdS_i)
        /*01d0*/ 	.word	0x00000000


	//----- nvinfo : EIATTR_MIN_STACK_SIZE
	.align		4
.L_122:
        /*01d4*/ 	.byte	0x04, 0x12
        /*01d6*/ 	.short	(.L_124 - .L_123)
	.align		4
.L_123:
        /*01d8*/ 	.word	index@(_Z10Triangle_2PdS_ii)
        /*01dc*/ 	.word	0x00000000


	//----- nvinfo : EIATTR_MIN_STACK_SIZE
	.align		4
.L_124:
        /*01e0*/ 	.byte	0x04, 0x12
        /*01e2*/ 	.short	(.L_126 - .L_125)
	.align		4
.L_125:
        /*01e4*/ 	.word	index@(_Z10Triangle_1PdS_ii)
        /*01e8*/ 	.word	0x00000000


	//----- nvinfo : EIATTR_MIN_STACK_SIZE
	.align		4
.L_126:
        /*01ec*/ 	.byte	0x04, 0x12
        /*01ee*/ 	.short	(.L_128 - .L_127)
	.align		4
.L_127:
        /*01f0*/ 	.word	index@(_Z6kernelPdS_iii)
        /*01f4*/ 	.word	0x00000000
.L_128:


//--------------------- .nv.compat                --------------------------
	.section	.nv.compat,"",@"SHT_CUDA_COMPAT_INFO"
	.align	4
        /*0000*/ 	.byte	0x02, 0x09, 0x00, 0x00, 0x02, 0x02, 0x01, 0x00, 0x02, 0x05, 0x05, 0x00, 0x03, 0x07, 0x01, 0x01
        /*0010*/ 	.byte	0x02, 0x03, 0x00, 0x00, 0x02, 0x06, 0x01, 0x00, 0x04, 0x0b, 0x08, 0x00, 0x01, 0x00, 0x00, 0x00
        /*0020*/ 	.byte	0x00, 0x00, 0x00, 0x00


//--------------------- .nv.info._ZN3cub18CUB_300001_SM_10006detail11EmptyKernelIvEEvv --------------------------
	.section	.nv.info._ZN3cub18CUB_300001_SM_10006detail11EmptyKernelIvEEvv,"",@"SHT_CUDA_INFO"
	.sectionflags	@""
	.align	4


	//----- nvinfo : EIATTR_CUDA_API_VERSION
	.align		4
        /*0000*/ 	.byte	0x04, 0x37
        /*0002*/ 	.short	(.L_130 - .L_129)
.L_129:
        /*0004*/ 	.word	0x00000082


	//----- nvinfo : EIATTR_SPARSE_MMA_MASK
	.align		4
.L_130:
        /*0008*/ 	.byte	0x03, 0x50
        /*000a*/ 	.short	0x0000


	//----- nvinfo : EIATTR_MAXREG_COUNT
	.align		4
        /*000c*/ 	.byte	0x03, 0x1b
        /*000e*/ 	.short	0x00ff


	//----- nvinfo : EIATTR_MERCURY_ISA_VERSION
	.align		4
        /*0010*/ 	.byte	0x03, 0x5f
        /*0012*/ 	.short	0x0101


	//----- nvinfo : EIATTR_VRC_CTA_INIT_COUNT
	.align		4
        /*0014*/ 	.byte	0x02, 0x4a
	.zero		1
	.zero		1


	//----- nvinfo : EIATTR_EXIT_INSTR_OFFSETS
	.align		4
        /*0018*/ 	.byte	0x04, 0x1c
        /*001a*/ 	.short	(.L_132 - .L_131)


	//   ....[0]....
.L_131:
        /*001c*/ 	.word	0x00000010


	//----- nvinfo : EIATTR_SW_WAR
	.align		4
.L_132:
        /*0020*/ 	.byte	0x04, 0x36
        /*0022*/ 	.short	(.L_134 - .L_133)
.L_133:
        /*0024*/ 	.word	0x00000008
.L_134:


//--------------------- .nv.info._ZN6thrust24THRUST_300001_SM_1000_NS8cuda_cub4core6detail13_kernel_agentINS1_8__reduce11ReduceAgentIPN4cuda3std3__45tupleIJdlEEESC_SB_lNS1_9__extrema9arg_max_fIdl10ComparatorEEEEJSC_SC_iSG_EEEvDpT0_ --------------------------
	.section	.nv.info._ZN6thrust24THRUST_300001_SM_1000_NS8cuda_cub4core6detail13_kernel_agentINS1_8__reduce11ReduceAgentIPN4cuda3std3__45tupleIJdlEEESC_SB_lNS1_9__extrema9arg_max_fIdl10ComparatorEEEEJSC_SC_iSG_EEEvDpT0_,"",@"SHT_CUDA_INFO"
	.sectionflags	@""
	.align	4


	//----- nvinfo : EIATTR_CUDA_API_VERSION
	.align		4
        /*0000*/ 	.byte	0x04, 0x37
        /*0002*/ 	.short	(.L_136 - .L_135)
.L_135:
        /*0004*/ 	.word	0x00000082


	//----- nvinfo : EIATTR_KPARAM_INFO
	.align		4
.L_136:
        /*0008*/ 	.byte	0x04, 0x17
        /*000a*/ 	.short	(.L_138 - .L_137)
.L_137:
        /*000c*/ 	.word	0x00000000
        /*0010*/ 	.short	0x0003
        /*0012*/ 	.short	0x0014
        /*0014*/ 	.byte	0x00, 0xf0, 0x05, 0x00


	//----- nvinfo : EIATTR_KPARAM_INFO
	.align		4
.L_138:
        /*0018*/ 	.byte	0x04, 0x17
        /*001a*/ 	.short	(.L_140 - .L_139)
.L_139:
        /*001c*/ 	.word	0x00000000
        /*0020*/ 	.short	0x0002
        /*0022*/ 	.short	0x0010
        /*0024*/ 	.byte	0x00, 0xf0, 0x11, 0x00


	//----- nvinfo : EIATTR_KPARAM_INFO
	.align		4
.L_140:
        /*0028*/ 	.byte	0x04, 0x17
        /*002a*/ 	.short	(.L_142 - .L_141)
.L_141:
        /*002c*/ 	.word	0x00000000
        /*0030*/ 	.short	0x0001
        /*0032*/ 	.short	0x0008
        /*0034*/ 	.byte	0x00, 0xf5, 0x21, 0x00


	//----- nvinfo : EIATTR_KPARAM_INFO
	.align		4
.L_142:
        /*0038*/ 	.byte	0x04, 0x17
        /*003a*/ 	.short	(.L_144 - .L_143)
.L_143:
        /*003c*/ 	.word	0x00000000
        /*0040*/ 	.short	0x0000
        /*0042*/ 	.short	0x0000
        /*0044*/ 	.byte	0x00, 0xf5, 0x21, 0x00


	//----- nvinfo : EIATTR_SPARSE_MMA_MASK
	.align		4
.L_144:
        /*0048*/ 	.byte	0x03, 0x50
        /*004a*/ 	.short	0x0000


	//----- nvinfo : EIATTR_MAXREG_COUNT
	.align		4
        /*004c*/ 	.byte	0x03, 0x1b
        /*004e*/ 	.short	0x00ff


	//----- nvinfo : EIATTR_NUM_BARRIERS
	.align		4
        /*0050*/ 	.byte	0x02, 0x4c
        /*0052*/ 	.byte	0x01
	.zero		1


	//----- nvinfo : EIATTR_MERCURY_ISA_VERSION
	.align		4
        /*0054*/ 	.byte	0x03, 0x5f
        /*0056*/ 	.short	0x0101


	//----- nvinfo : EIATTR_COOP_GROUP_MASK_REGIDS
	.align		4
        /*0058*/ 	.byte	0x04, 0x29
        /*005a*/ 	.short	(.L_146 - .L_145)


	//   ....[0]....
.L_145:
        /*005c*/ 	.word	0xffffffff


	//   ....[1]....
        /*0060*/ 	.word	0xffffffff


	//   ....[2]....
        /*0064*/ 	.word	0xffffffff


	//   ....[3]....
        /*0068*/ 	.word	0xffffffff


	//   ....[4]....
        /*006c*/ 	.word	0xffffffff


	//   ....[5]....
        /*0070*/ 	.word	0xffffffff


	//   ....[6]....
        /*0074*/ 	.word	0xffffffff


	//   ....[7]....
        /*0078*/ 	.word	0xffffffff


	//   ....[8]....
        /*007c*/ 	.word	0xffffffff


	//   ....[9]....
        /*0080*/ 	.word	0xffffffff


	//   ....[10]....
        /*0084*/ 	.word	0xffffffff


	//   ....[11]....
        /*0088*/ 	.word	0xffffffff


	//   ....[12]....
        /*008c*/ 	.word	0xffffffff


	//   ....[13]....
        /*0090*/ 	.word	0xffffffff


	//   ....[14]....
        /*0094*/ 	.word	0xffffffff


	//   ....[15]....
        /*0098*/ 	.word	0xffffffff


	//   ....[16]....
        /*009c*/ 	.word	0xffffffff


	//   ....[17]....
        /*00a0*/ 	.word	0xffffffff


	//   ....[18]....
        /*00a4*/ 	.word	0xffffffff


	//   ....[19]....
        /*00a8*/ 	.word	0xffffffff


	//   ....[20]....
        /*00ac*/ 	.word	0xffffffff


	//   ....[21]....
        /*00b0*/ 	.word	0xffffffff


	//   ....[22]....
        /*00b4*/ 	.word	0xffffffff


	//   ....[23]....
        /*00b8*/ 	.word	0xffffffff


	//   ....[24]....
        /*00bc*/ 	.word	0xffffffff


	//   ....[25]....
        /*00c0*/ 	.word	0xffffffff


	//   ....[26]....
        /*00c4*/ 	.word	0xffffffff


	//   ....[27]....
        /*00c8*/ 	.word	0xffffffff


	//   ....[28]....
        /*00cc*/ 	.word	0xffffffff


	//   ....[29]....
        /*00d0*/ 	.word	0xffffffff


	//   ....[30]....
        /*00d4*/ 	.word	0xffffffff


	//   ....[31]....
        /*00d8*/ 	.word	0xffffffff


	//   ....[32]....
        /*00dc*/ 	.word	0xffffffff


	//   ....[33]....
        /*00e0*/ 	.word	0xffffffff


	//   ....[34]....
        /*00e4*/ 	.word	0xffffffff


	//   ....[35]....
        /*00e8*/ 	.word	0xffffffff


	//   ....[36]....
        /*00ec*/ 	.word	0xffffffff


	//   ....[37]....
        /*00f0*/ 	.word	0xffffffff


	//   ....[38]....
        /*00f4*/ 	.word	0xffffffff


	//   ....[39]....
        /*00f8*/ 	.word	0xffffffff


	//   ....[40]....
        /*00fc*/ 	.word	0xffffffff


	//   ....[41]....
        /*0100*/ 	.word	0xffffffff


	//   ....[42]....
        /*0104*/ 	.word	0xffffffff


	//   ....[43]....
        /*0108*/ 	.word	0xffffffff


	//   ....[44]....
        /*010c*/ 	.word	0xffffffff


	//   ....[45]....
        /*0110*/ 	.word	0xffffffff


	//   ....[46]....
        /*0114*/ 	.word	0xffffffff


	//   ....[47]....
        /*0118*/ 	.word	0xffffffff


	//   ....[48]....
        /*011c*/ 	.word	0xffffffff


	//   ....[49]....
        /*0120*/ 	.word	0xffffffff


	//   ....[50]....
        /*0124*/ 	.word	0xffffffff


	//   ....[51]....
        /*0128*/ 	.word	0xffffffff


	//   ....[52]....
        /*012c*/ 	.word	0xffffffff


	//   ....[53]....
        /*0130*/ 	.word	0xffffffff


	//   ....[54]....
        /*0134*/ 	.word	0xffffffff


	//   ....[55]....
        /*0138*/ 	.word	0xffffffff


	//   ....[56]....
        /*013c*/ 	.word	0xffffffff


	//   ....[57]....
        /*0140*/ 	.word	0xffffffff


	//   ....[58]....
        /*0144*/ 	.word	0xffffffff


	//   ....[59]....
        /*0148*/ 	.word	0xffffffff


	//----- nvinfo : EIATTR_COOP_GROUP_INSTR_OFFSETS
	.align		4
.L_146:
        /*014c*/ 	.byte	0x04, 0x28
        /*014e*/ 	.short	(.L_148 - .L_147)


	//   ....[0]....
.L_147:
        /*0150*/ 	.word	0x00000b70


	//   ....[1]....
        /*0154*/ 	.word	0x00000ba0


	//   ....[2]....
        /*0158*/ 	.word	0x00000bc0


	//   ....[3]....
        /*015c*/ 	.word	0x00000bd0


	//   ....[4]....
        /*0160*/ 	.word	0x00000d60


	//   ....[5]....
        /*0164*/ 	.word	0x00000d90


	//   ....[6]....
        /*0168*/ 	.word	0x00000dc0


	//   ....[7]....
        /*016c*/ 	.word	0x00000de0


	//   ....[8]....
        /*0170*/ 	.word	0x00000f60


	//   ....[9]....
        /*0174*/ 	.word	0x00000f90


	//   ....[10]....
        /*0178*/ 	.word	0x00000fc0


	//   ....[11]....
        /*017c*/ 	.word	0x00000fe0


	//   ....[12]....
        /*0180*/ 	.word	0x00001160


	//   ....[13]....
        /*0184*/ 	.word	0x00001190


	//   ....[14]....
        /*0188*/ 	.word	0x000011c0


	//   ....[15]....
        /*018c*/ 	.word	0x000011e0


	//   ....[16]....
        /*0190*/ 	.word	0x00001360


	//   ....[17]....
        /*0194*/ 	.word	0x00001390


	//   ....[18]....
        /*0198*/ 	.word	0x000013c0


	//   ....[19]....
        /*019c*/ 	.word	0x000013e0


	//   ....[20]....
        /*01a0*/ 	.word	0x00002140


	//   ....[21]....
        /*01a4*/ 	.word	0x00002150


	//   ....[22]....
        /*01a8*/ 	.word	0x00002160


	//   ....[23]....
        /*01ac*/ 	.word	0x00002180


	//   ....[24]....
        /*01b0*/ 	.word	0x00002300


	//   ....[25]....
        /*01b4*/ 	.word	0x00002340


	//   ....[26]....
        /*01b8*/ 	.word	0x00002370


	//   ....[27]....
        /*01bc*/ 	.word	0x00002390


	//   ....[28]....
        /*01c0*/ 	.word	0x00002510


	//   ....[29]....
        /*01c4*/ 	.word	0x00002550


	//   ....[30]....
        /*01c8*/ 	.word	0x00002580


	//   ....[31]....
        /*01cc*/ 	.word	0x000025a0


	//   ....[32]....
        /*01d0*/ 	.word	0x00002720


	//   ....[33]....
        /*01d4*/ 	.word	0x00002760


	//   ....[34]....
        /*01d8*/ 	.word	0x00002790


	//   ....[35]....
        /*01dc*/ 	.word	0x000027b0


	//   ....[36]....
        /*01e0*/ 	.word	0x00002930


	//   ....[37]....
        /*01e4*/ 	.word	0x00002970


	//   ....[38]....
        /*01e8*/ 	.word	0x000029a0


	//   ....[39]....
        /*01ec*/ 	.word	0x000029c0


	//   ....[40]....
        /*01f0*/ 	.word	0x00005760


	//   ....[41]....
        /*01f4*/ 	.word	0x00005790


	//   ....[42]....
        /*01f8*/ 	.word	0x000057b0


	//   ....[43]....
        /*01fc*/ 	.word	0x000057c0


	//   ....[44]....
        /*0200*/ 	.word	0x00005950


	//   ....[45]....
        /*0204*/ 	.word	0x00005980


	//   ....[46]....
        /*0208*/ 	.word	0x000059b0


	//   ....[47]....
        /*020c*/ 	.word	0x000059d0


	//   ....[48]....
        /*0210*/ 	.word	0x00005b50


	//   ....[49]....
        /*0214*/ 	.word	0x00005b80


	//   ....[50]....
        /*0218*/ 	.word	0x00005bb0


	//   ....[51]....
        /*021c*/ 	.word	0x00005bd0


	//   ....[52]....
        /*0220*/ 	.word	0x00005d50


	//   ....[53]....
        /*0224*/ 	.word	0x00005d80


	//   ....[54]....
        /*0228*/ 	.word	0x00005db0


	//   ....[55]....
        /*022c*/ 	.word	0x00005dd0


	//   ....[56]....
        /*0230*/ 	.word	0x00005f50


	//   ....[57]....
        /*0234*/ 	.word	0x00005f80


	//   ....[58]....
        /*0238*/ 	.word	0x00005fb0


	//   ....[59]....
        /*023c*/ 	.word	0x00005fd0


	//----- nvinfo : EIATTR_VRC_CTA_INIT_COUNT
	.align		4
.L_148:
        /*0240*/ 	.byte	0x02, 0x4a
	.zero		1
	.zero		1


	//----- nvinfo : EIATTR_EXIT_INSTR_OFFSETS
	.align		4
        /*0244*/ 	.byte	0x04, 0x1c
        /*0246*/ 	.short	(.L_150 - .L_149)


	//   ....[0]....
.L_149:
        /*0248*/ 	.word	0x00000030


	//   ....[1]....
        /*024c*/ 	.word	0x00006c70


	//   ....[2]....
        /*0250*/ 	.word	0x00006cb0


	//----- nvinfo : EIATTR_MAX_THREADS
	.align		4
.L_150:
        /*0254*/ 	.byte	0x04, 0x05
        /*0256*/ 	.short	(.L_152 - .L_151)
.L_151:
        /*0258*/ 	.word	0x00000100
        /*025c*/ 	.word	0x00000001
        /*0260*/ 	.word	0x00000001


	//----- nvinfo : EIATTR_CRS_STACK_SIZE
	.align		4
.L_152:
        /*0264*/ 	.byte	0x04, 0x1e
        /*0266*/ 	.short	(.L_154 - .L_153)
.L_153:
        /*0268*/ 	.word	0x00000000


	//----- nvinfo : EIATTR_CBANK_PARAM_SIZE
	.align		4
.L_154:
        /*026c*/ 	.byte	0x03, 0x19
        /*026e*/ 	.short	0x0015


	//----- nvinfo : EIATTR_PARAM_CBANK
	.align		4
        /*0270*/ 	.byte	0x04, 0x0a
        /*0272*/ 	.short	(.L_156 - .L_155)
	.align		4
.L_155:
        /*0274*/ 	.word	index@(.nv.constant0._ZN6thrust24THRUST_300001_SM_1000_NS8cuda_cub4core6detail13_kernel_agentINS1_8__reduce11ReduceAgentIPN4cuda3std3__45tupleIJdlEEESC_SB_lNS1_9__extrema9arg_max_fIdl10ComparatorEEEEJSC_SC_iSG_EEEvDpT0_)
        /*0278*/ 	.short	0x0380
        /*027a*/ 	.short	0x0015


	//----- nvinfo : EIATTR_SW_WAR
	.align		4
.L_156:
        /*027c*/ 	.byte	0x04, 0x36
        /*027e*/ 	.short	(.L_158 - .L_157)
.L_157:
        /*0280*/ 	.word	0x00000008
.L_158:


//--------------------- .nv.info._ZN6thrust24THRUST_300001_SM_1000_NS8cuda_cub4core6detail13_kernel_agentINS1_8__reduce10DrainAgentIlEEJN3cub18CUB_300001_SM_10009GridQueueIyEElEEEvDpT0_ --------------------------
	.section	.nv.info._ZN6thrust24THRUST_300001_SM_1000_NS8cuda_cub4core6detail13_kernel_agentINS1_8__reduce10DrainAgentIlEEJN3cub18CUB_300001_SM_10009GridQueueIyEElEEEvDpT0_,"",@"SHT_CUDA_INFO"
	.sectionflags	@""
	.align	4


	//----- nvinfo : EIATTR_CUDA_API_VERSION
	.align		4
        /*0000*/ 	.byte	0x04, 0x37
        /*0002*/ 	.short	(.L_160 - .L_159)
.L_159:
        /*0004*/ 	.word	0x00000082


	//----- nvinfo : EIATTR_KPARAM_INFO
	.align		4
.L_160:
        /*0008*/ 	.byte	0x04, 0x17
        /*000a*/ 	.short	(.L_162 - .L_161)
.L_161:
        /*000c*/ 	.word	0x00000000
        /*0010*/ 	.short	0x0001
        /*0012*/ 	.short	0x0008
        /*0014*/ 	.byte	0x00, 0xf0, 0x21, 0x00


	//----- nvinfo : EIATTR_KPARAM_INFO
	.align		4
.L_162:
        /*0018*/ 	.byte	0x04, 0x17
        /*001a*/ 	.short	(.L_164 - .L_163)
.L_163:
        /*001c*/ 	.word	0x00000000
        /*0020*/ 	.short	0x0000
        /*0022*/ 	.short	0x0000
        /*0024*/ 	.byte	0x00, 0xf0, 0x21, 0x00


	//----- nvinfo : EIATTR_SPARSE_MMA_MASK
	.align		4
.L_164:
        /*0028*/ 	.byte	0x03, 0x50
        /*002a*/ 	.short	0x0000


	//----- nvinfo : EIATTR_MAXREG_COUNT
	.align		4
        /*002c*/ 	.byte	0x03, 0x1b
        /*002e*/ 	.short	0x00ff


	//----- nvinfo : EIATTR_MERCURY_ISA_VERSION
	.align		4
        /*0030*/ 	.byte	0x03, 0x5f
        /*0032*/ 	.short	0x0101


	//----- nvinfo : EIATTR_VRC_CTA_INIT_COUNT
	.align		4
        /*0034*/ 	.byte	0x02, 0x4a
	.zero		1
	.zero		1


	//----- nvinfo : EIATTR_EXIT_INSTR_OFFSETS
	.align		4
        /*0038*/ 	.byte	0x04, 0x1c
        /*003a*/ 	.short	(.L_166 - .L_165)


	//   ....[0]....
.L_165:
        /*003c*/ 	.word	0x00000060


	//----- nvinfo : EIATTR_MAX_THREADS
	.align		4
.L_166:
        /*0040*/ 	.byte	0x04, 0x05
        /*0042*/ 	.short	(.L_168 - .L_167)
.L_167:
        /*0044*/ 	.word	0x00000001
        /*0048*/ 	.word	0x00000001
        /*004c*/ 	.word	0x00000001


	//----- nvinfo : EIATTR_CBANK_PARAM_SIZE
	.align		4
.L_168:
        /*0050*/ 	.byte	0x03, 0x19
        /*0052*/ 	.short	0x0010


	//----- nvinfo : EIATTR_PARAM_CBANK
	.align		4
        /*0054*/ 	.byte	0x04, 0x0a
        /*0056*/ 	.short	(.L_170 - .L_169)
	.align		4
.L_169:
        /*0058*/ 	.word	index@(.nv.constant0._ZN6thrust24THRUST_300001_SM_1000_NS8cuda_cub4core6detail13_kernel_agentINS1_8__reduce10DrainAgentIlEEJN3cub18CUB_300001_SM_10009GridQueueIyEElEEEvDpT0_)
        /*005c*/ 	.short	0x0380
        /*005e*/ 	.short	0x0010


	//----- nvinfo : EIATTR_SW_WAR
	.align		4
.L_170:
        /*0060*/ 	.byte	0x04, 0x36
        /*0062*/ 	.short	(.L_172 - .L_171)
.L_171:
        /*0064*/ 	.word	0x00000008
.L_172:


//--------------------- .nv.info._ZN6thrust24THRUST_300001_SM_1000_NS8cuda_cub4core6detail13_kernel_agentINS1_8__reduce11ReduceAgentINS0_12zip_iteratorIN4cuda3std3__45tupleIJNS0_10device_ptrIdEENS0_17counting_iteratorIlNS0_11use_defaultESF_SF_EEEEEEEPNSB_IJdlEEESJ_lNS1_9__extrema9arg_max_fIdl10ComparatorEEEEJSI_SK_lN3cub18CUB_300001_SM_100013GridEvenShareIlEENSR_9GridQueueIyEESO_EEEvDpT0_ --------------------------
	.section	.nv.info._ZN6thrust24THRUST_300001_SM_1000_NS8cuda_cub4core6detail13_kernel_agentINS1_8__reduce11ReduceAgentINS0_12zip_iteratorIN4cuda3std3__45tupleIJNS0_10device_ptrIdEENS0_17counting_iteratorIlNS0_11use_defaultESF_SF_EEEEEEEPNSB_IJdlEEESJ_lNS1_9__extrema9arg_max_fIdl10ComparatorEEEEJSI_SK_lN3cub18CUB_300001_SM_100013GridEvenShareIlEENSR_9GridQueueIyEESO_EEEvDpT0_,"",@"SHT_CUDA_INFO"
	.sectionflags	@""
	.align	4


	//----- nvinfo : EIATTR_CUDA_API_VERSION
	.align		4
        /*0000*/ 	.byte	0x04, 0x37
        /*0002*/ 	.short	(.L_174 - .L_173)
.L_173:
        /*0004*/ 	.word	0x00000082


	//----- nvinfo : EIATTR_KPARAM_INFO
	.align		4
.L_174:
        /*0008*/ 	.byte	0x04, 0x17
        /*000a*/ 	.short	(.L_176 - .L_175)
.L_175:
        /*000c*/ 	.word	0x00000000
        /*0010*/ 	.short	0x0005
        /*0012*/ 	.short	0x0070
        /*0014*/ 	.byte	0x00, 0xf0, 0x05, 0x00


	//----- nvinfo : EIATTR_KPARAM_INFO
	.align		4
.L_176:
        /*0018*/ 	.byte	0x04, 0x17
        /*001a*/ 	.short	(.L_178 - .L_177)
.L_177:
        /*001c*/ 	.word	0x00000000
        /*0020*/ 	.short	0x0004
        /*0022*/ 	.short	0x0068
        /*0024*/ 	.byte	0x00, 0xf0, 0x21, 0x00


	//----- nvinfo : EIATTR_KPARAM_INFO
	.align		4
.L_178:
        /*0028*/ 	.byte	0x04, 0x17
        /*002a*/ 	.short	(.L_180 - .L_179)
.L_179:
        /*002c*/ 	.word	0x00000000
        /*0030*/ 	.short	0x0003
        /*0032*/ 	.short	0x0020
        /*0034*/ 	.byte	0x00, 0xf0, 0x21, 0x01


	//----- nvinfo : EIATTR_KPARAM_INFO
	.align		4
.L_180:
        /*0038*/ 	.byte	0x04, 0x17
        /*003a*/ 	.short	(.L_182 - .L_181)
.L_181:
        /*003c*/ 	.word	0x00000000
        /*0040*/ 	.short	0x0002
        /*0042*/ 	.short	0x0018
        /*0044*/ 	.byte	0x00, 0xf0, 0x21, 0x00


	//----- nvinfo : EIATTR_KPARAM_INFO
	.align		4
.L_182:
        /*0048*/ 	.byte	0x04, 0x17
        /*004a*/ 	.short	(.L_184 - .L_183)
.L_183:
        /*004c*/ 	.word	0x00000000
        /*0050*/ 	.short	0x0001
        /*0052*/ 	.short	0x0010
        /*0054*/ 	.byte	0x00, 0xf5, 0x21, 0x00


	//----- nvinfo : EIATTR_KPARAM_INFO
	.align		4
.L_184:
        /*0058*/ 	.byte	0x04, 0x17
        /*005a*/ 	.short	(.L_186 - .L_185)
.L_185:
        /*005c*/ 	.word	0x00000000
        /*0060*/ 	.short	0x0000
        /*0062*/ 	.short	0x0000
        /*0064*/ 	.byte	0x00, 0xf0, 0x41, 0x00


	//----- nvinfo : EIATTR_SPARSE_MMA_MASK
	.align		4
.L_186:
        /*0068*/ 	.byte	0x03, 0x50
        /*006a*/ 	.short	0x0000


	//----- nvinfo : EIATTR_MAXREG_COUNT
	.align		4
        /*006c*/ 	.byte	0x03, 0x1b
        /*006e*/ 	.short	0x00ff


	//----- nvinfo : EIATTR_NUM_BARRIERS
	.align		4
        /*0070*/ 	.byte	0x02, 0x4c
        /*0072*/ 	.byte	0x01
	.zero		1


	//----- nvinfo : EIATTR_MERCURY_ISA_VERSION
	.align		4
        /*0074*/ 	.byte	0x03, 0x5f
        /*0076*/ 	.short	0x0101


	//----- nvinfo : EIATTR_COOP_GROUP_MASK_REGIDS
	.align		4
        /*0078*/ 	.byte	0x04, 0x29
        /*007a*/ 	.short	(.L_188 - .L_187)


	//   ....[0]....
.L_187:
        /*007c*/ 	.word	0xffffffff


	//   ....[1]....
        /*0080*/ 	.word	0xffffffff


	//   ....[2]....
        /*0084*/ 	.word	0xffffffff


	//   ....[3]....
        /*0088*/ 	.word	0xffffffff


	//   ....[4]....
        /*008c*/ 	.word	0xffffffff


	//   ....[5]....
        /*0090*/ 	.word	0xffffffff


	//   ....[6]....
        /*0094*/ 	.word	0xffffffff


	//   ....[7]....
        /*0098*/ 	.word	0xffffffff


	//   ....[8]....
        /*009c*/ 	.word	0xffffffff


	//   ....[9]....
        /*00a0*/ 	.word	0xffffffff


	//   ....[10]....
        /*00a4*/ 	.word	0xffffffff


	//   ....[11]....
        /*00a8*/ 	.word	0xffffffff


	//   ....[12]....
        /*00ac*/ 	.word	0xffffffff


	//   ....[13]....
        /*00b0*/ 	.word	0xffffffff


	//   ....[14]....
        /*00b4*/ 	.word	0xffffffff


	//   ....[15]....
        /*00b8*/ 	.word	0xffffffff


	//   ....[16]....
        /*00bc*/ 	.word	0xffffffff


	//   ....[17]....
        /*00c0*/ 	.word	0xffffffff


	//   ....[18]....
        /*00c4*/ 	.word	0xffffffff


	//   ....[19]....
        /*00c8*/ 	.word	0xffffffff


	//   ....[20]....
        /*00cc*/ 	.word	0xffffffff


	//   ....[21]....
        /*00d0*/ 	.word	0xffffffff


	//   ....[22]....
        /*00d4*/ 	.word	0xffffffff


	//   ....[23]....
        /*00d8*/ 	.word	0xffffffff


	//   ....[24]....
        /*00dc*/ 	.word	0xffffffff


	//   ....[25]....
        /*00e0*/ 	.word	0xffffffff


	//   ....[26]....
        /*00e4*/ 	.word	0xffffffff


	//   ....[27]....
        /*00e8*/ 	.word	0xffffffff


	//   ....[28]....
        /*00ec*/ 	.word	0xffffffff


	//   ....[29]....
        /*00f0*/ 	.word	0xffffffff


	//   ....[30]....
        /*00f4*/ 	.word	0xffffffff


	//   ....[31]....
        /*00f8*/ 	.word	0xffffffff


	//   ....[32]....
        /*00fc*/ 	.word	0xffffffff


	//   ....[33]....
        /*0100*/ 	.word	0xffffffff


	//   ....[34]....
        /*0104*/ 	.word	0xffffffff


	//   ....[35]....
        /*0108*/ 	.word	0xffffffff


	//   ....[36]....
        /*010c*/ 	.word	0xffffffff


	//   ....[37]....
        /*0110*/ 	.word	0xffffffff


	//   ....[38]....
        /*0114*/ 	.word	0xffffffff


	//   ....[39]....
        /*0118*/ 	.word	0xffffffff


	//   ....[40]....
        /*011c*/ 	.word	0xffffffff


	//   ....[41]....
        /*0120*/ 	.word	0xffffffff


	//   ....[42]....
        /*0124*/ 	.word	0xffffffff


	//   ....[43]....
        /*0128*/ 	.word	0xffffffff


	//   ....[44]....
        /*012c*/ 	.word	0xffffffff


	//   ....[45]....
        /*0130*/ 	.word	0xffffffff


	//   ....[46]....
        /*0134*/ 	.word	0xffffffff


	//   ....[47]....
        /*0138*/ 	.word	0xffffffff


	//   ....[48]....
        /*013c*/ 	.word	0xffffffff


	//   ....[49]....
        /*0140*/ 	.word	0xffffffff


	//   ....[50]....
        /*0144*/ 	.word	0xffffffff


	//   ....[51]....
        /*0148*/ 	.word	0xffffffff


	//   ....[52]....
        /*014c*/ 	.word	0xffffffff


	//   ....[53]....
        /*0150*/ 	.word	0xffffffff


	//   ....[54]....
        /*0154*/ 	.word	0xffffffff


	//   ....[55]....
        /*0158*/ 	.word	0xffffffff


	//   ....[56]....
        /*015c*/ 	.word	0xffffffff


	//   ....[57]....
        /*0160*/ 	.word	0xffffffff


	//   ....[58]....
        /*0164*/ 	.word	0xffffffff


	//   ....[59]....
        /*0168*/ 	.word	0xffffffff


	//----- nvinfo : EIATTR_COOP_GROUP_INSTR_OFFSETS
	.align		4
.L_188:
        /*016c*/ 	.byte	0x04, 0x28
        /*016e*/ 	.short	(.L_190 - .L_189)


	//   ....[0]....
.L_189:
        /*0170*/ 	.word	0x00000d70


	//   ....[1]....
        /*0174*/ 	.word	0x00000da0


	//   ....[2]....
        /*0178*/ 	.word	0x00000dc0


	//   ....[3]....
        /*017c*/ 	.word	0x00000dd0


	//   ....[4]....
        /*0180*/ 	.word	0x00000f60


	//   ....[5]....
        /*0184*/ 	.word	0x00000f90


	//   ....[6]....
        /*0188*/ 	.word	0x00000fc0


	//   ....[7]....
        /*018c*/ 	.word	0x00000fe0


	//   ....[8]....
        /*0190*/ 	.word	0x00001160


	//   ....[9]....
        /*0194*/ 	.word	0x00001190


	//   ....[10]....
        /*0198*/ 	.word	0x000011c0


	//   ....[11]....
        /*019c*/ 	.word	0x000011e0


	//   ....[12]....
        /*01a0*/ 	.word	0x00001360


	//   ....[13]....
        /*01a4*/ 	.word	0x00001390


	//   ....[14]....
        /*01a8*/ 	.word	0x000013c0


	//   ....[15]....
        /*01ac*/ 	.word	0x000013e0


	//   ....[16]....
        /*01b0*/ 	.word	0x00001560


	//   ....[17]....
        /*01b4*/ 	.word	0x00001590


	//   ....[18]....
        /*01b8*/ 	.word	0x000015c0


	//   ....[19]....
        /*01bc*/ 	.word	0x000015e0


	//   ....[20]....
        /*01c0*/ 	.word	0x00002340


	//   ....[21]....
        /*01c4*/ 	.word	0x00002350


	//   ....[22]....
        /*01c8*/ 	.word	0x00002360


	//   ....[23]....
        /*01cc*/ 	.word	0x00002380


	//   ....[24]....
        /*01d0*/ 	.word	0x00002500


	//   ....[25]....
        /*01d4*/ 	.word	0x00002540


	//   ....[26]....
        /*01d8*/ 	.word	0x00002570


	//   ....[27]....
        /*01dc*/ 	.word	0x00002590


	//   ....[28]....
        /*01e0*/ 	.word	0x00002710


	//   ....[29]....
        /*01e4*/ 	.word	0x00002750


	//   ....[30]....
        /*01e8*/ 	.word	0x00002780


	//   ....[31]....
        /*01ec*/ 	.word	0x000027a0


	//   ....[32]....
        /*01f0*/ 	.word	0x00002920


	//   ....[33]....
        /*01f4*/ 	.word	0x00002960


	//   ....[34]....
        /*01f8*/ 	.word	0x00002990


	//   ....[35]....
        /*01fc*/ 	.word	0x000029b0


	//   ....[36]....
        /*0200*/ 	.word	0x00002b30


	//   ....[37]....
        /*0204*/ 	.word	0x00002b70


	//   ....[38]....
        /*0208*/ 	.word	0x00002ba0


	//   ....[39]....
        /*020c*/ 	.word	0x00002bc0


	//   ....[40]....
        /*0210*/ 	.word	0x000053c0


	//   ....[41]....
        /*0214*/ 	.word	0x000053f0


	//   ....[42]....
        /*0218*/ 	.word	0x00005410


	//   ....[43]....
        /*021c*/ 	.word	0x00005420


	//   ....[44]....
        /*0220*/ 	.word	0x000055b0


	//   ....[45]....
        /*0224*/ 	.word	0x000055e0


	//   ....[46]....
        /*0228*/ 	.word	0x00005610


	//   ....[47]....
        /*022c*/ 	.word	0x00005630


	//   ....[48]....
        /*0230*/ 	.word	0x000057b0


	//   ....[49]....
        /*0234*/ 	.word	0x000057e0


	//   ....[50]....
        /*0238*/ 	.word	0x00005810


	//   ....[51]....
        /*023c*/ 	.word	0x00005830


	//   ....[52]....
        /*0240*/ 	.word	0x000059b0


	//   ....[53]....
        /*0244*/ 	.word	0x000059e0


	//   ....[54]....
        /*0248*/ 	.word	0x00005a10


	//   ....[55]....
        /*024c*/ 	.word	0x00005a30


	//   ....[56]....
        /*0250*/ 	.word	0x00005bb0


	//   ....[57]....
        /*0254*/ 	.word	0x00005be0


	//   ....[58]....
        /*0258*/ 	.word	0x00005c10


	//   ....[59]....
        /*025c*/ 	.word	0x00005c30


	//----- nvinfo : EIATTR_VRC_CTA_INIT_COUNT
	.align		4
.L_190:
        /*0260*/ 	.byte	0x02, 0x4a
	.zero		1
	.zero		1


	//----- nvinfo : EIATTR_EXIT_INSTR_OFFSETS
	.align		4
        /*0264*/ 	.byte	0x04, 0x1c
        /*0266*/ 	.short	(.L_192 - .L_191)


	//   ....[0]....
.L_191:
        /*0268*/ 	.word	0x000068d0


	//   ....[1]....
        /*026c*/ 	.word	0x00006920


	//----- nvinfo : EIATTR_MAX_THREADS
	.align		4
.L_192:
        /*0270*/ 	.byte	0x04, 0x05
        /*0272*/ 	.short	(.L_194 - .L_193)
.L_193:
        /*0274*/ 	.word	0x00000100
        /*0278*/ 	.word	0x00000001
        /*027c*/ 	.word	0x00000001


	//----- nvinfo : EIATTR_CRS_STACK_SIZE
	.align		4
.L_194:
        /*0280*/ 	.byte	0x04, 0x1e
        /*0282*/ 	.short	(.L_196 - .L_195)
.L_195:
        /*0284*/ 	.word	0x00000000


	//----- nvinfo : EIATTR_CBANK_PARAM_SIZE
	.align		4
.L_196:
        /*0288*/ 	.byte	0x03, 0x19
        /*028a*/ 	.short	0x0071


	//----- nvinfo : EIATTR_PARAM_CBANK
	.align		4
        /*028c*/ 	.byte	0x04, 0x0a
        /*028e*/ 	.short	(.L_198 - .L_197)
	.align		4
.L_197:
        /*0290*/ 	.word	index@(.nv.constant0._ZN6thrust24THRUST_300001_SM_1000_NS8cuda_cub4core6detail13_kernel_agentINS1_8__reduce11ReduceAgentINS0_12zip_iteratorIN4cuda3std3__45tupleIJNS0_10device_ptrIdEENS0_17counting_iteratorIlNS0_11use_defaultESF_SF_EEEEEEEPNSB_IJdlEEESJ_lNS1_9__extrema9arg_max_fIdl10ComparatorEEEEJSI_SK_lN3cub18CUB_300001_SM_100013GridEvenShareIlEENSR_9GridQueueIyEESO_EEEvDpT0_)
        /*0294*/ 	.short	0x0380
        /*0296*/ 	.short	0x0071


	//----- nvinfo : EIATTR_SW_WAR
	.align		4
.L_198:
        /*0298*/ 	.byte	0x04, 0x36
        /*029a*/ 	.short	(.L_200 - .L_199)
.L_199:
        /*029c*/ 	.word	0x00000008
.L_200:


//--------------------- .nv.info._ZN6thrust24THRUST_300001_SM_1000_NS8cuda_cub4core6detail13_kernel_agentINS1_8__reduce11ReduceAgentINS0_12zip_iteratorIN4cuda3std3__45tupleIJNS0_10device_ptrIdEENS0_17counting_iteratorIlNS0_11use_defaultESF_SF_EEEEEEEPNSB_IJdlEEESJ_lNS1_9__extrema9arg_max_fIdl10ComparatorEEEEJSI_SK_lSO_EEEvDpT0_ --------------------------
	.section	.nv.info._ZN6thrust24THRUST_300001_SM_1000_NS8cuda_cub4core6detail13_kernel_agentINS1_8__reduce11ReduceAgentINS0_12zip_iteratorIN4cuda3std3__45tupleIJNS0_10device_ptrIdEENS0_17counting_iteratorIlNS0_11use_defaultESF_SF_EEEEEEEPNSB_IJdlEEESJ_lNS1_9__extrema9arg_max_fIdl10ComparatorEEEEJSI_SK_lSO_EEEvDpT0_,"",@"SHT_CUDA_INFO"
	.sectionflags	@""
	.align	4


	//----- nvinfo : EIATTR_CUDA_API_VERSION
	.align		4
        /*0000*/ 	.byte	0x04, 0x37
        /*0002*/ 	.short	(.L_202 - .L_201)
.L_201:
        /*0004*/ 	.word	0x00000082


	//----- nvinfo : EIATTR_KPARAM_INFO
	.align		4
.L_202:
        /*0008*/ 	.byte	0x04, 0x17
        /*000a*/ 	.short	(.L_204 - .L_203)
.L_203:
        /*000c*/ 	.word	0x00000000
        /*0010*/ 	.short	0x0003
        /*0012*/ 	.short	0x0020
        /*0014*/ 	.byte	0x00, 0xf0, 0x05, 0x00


	//----- nvinfo : EIATTR_KPARAM_INFO
	.align		4
.L_204:
        /*0018*/ 	.byte	0x04, 0x17
        /*001a*/ 	.short	(.L_206 - .L_205)
.L_205:
        /*001c*/ 	.word	0x00000000
        /*0020*/ 	.short	0x0002
        /*0022*/ 	.short	0x0018
        /*0024*/ 	.byte	0x00, 0xf0, 0x21, 0x00


	//----- nvinfo : EIATTR_KPARAM_INFO
	.align		4
.L_206:
        /*0028*/ 	.byte	0x04, 0x17
        /*002a*/ 	.short	(.L_208 - .L_207)
.L_207:
        /*002c*/ 	.word	0x00000000
        /*0030*/ 	.short	0x0001
        /*0032*/ 	.short	0x0010
        /*0034*/ 	.byte	0x00, 0xf5, 0x21, 0x00


	//----- nvinfo : EIATTR_KPARAM_INFO
	.align		4
.L_208:
        /*0038*/ 	.byte	0x04, 0x17
        /*003a*/ 	.short	(.L_210 - .L_209)
.L_209:
        /*003c*/ 	.word	0x00000000
        /*0040*/ 	.short	0x0000
        /*0042*/ 	.short	0x0000
        /*0044*/ 	.byte	0x00, 0xf0, 0x41, 0x00


	//----- nvinfo : EIATTR_SPARSE_MMA_MASK
	.align		4
.L_210:
        /*0048*/ 	.byte	0x03, 0x50
        /*004a*/ 	.short	0x0000


	//----- nvinfo : EIATTR_MAXREG_COUNT
	.align		4
        /*004c*/ 	.byte	0x03, 0x1b
        /*004e*/ 	.short	0x00ff


	//----- nvinfo : EIATTR_NUM_BARRIERS
	.align		4
        /*0050*/ 	.byte	0x02, 0x4c
        /*0052*/ 	.byte	0x01
	.zero		1


	//----- nvinfo : EIATTR_MERCURY_ISA_VERSION
	.align		4
        /*0054*/ 	.byte	0x03, 0x5f
        /*0056*/ 	.short	0x0101


	//----- nvinfo : EIATTR_COOP_GROUP_MASK_REGIDS
	.align		4
        /*0058*/ 	.byte	0x04, 0x29
        /*005a*/ 	.short	(.L_212 - .L_211)


	//   ....[0]....
.L_211:
        /*005c*/ 	.word	0xffffffff


	//   ....[1]....
        /*0060*/ 	.word	0xffffffff


	//   ....[2]....
        /*0064*/ 	.word	0xffffffff


	//   ....[3]....
        /*0068*/ 	.word	0xffffffff


	//   ....[4]....
        /*006c*/ 	.word	0xffffffff


	//   ....[5]....
        /*0070*/ 	.word	0xffffffff


	//   ....[6]....
        /*0074*/ 	.word	0xffffffff


	//   ....[7]....
        /*0078*/ 	.word	0xffffffff


	//   ....[8]....
        /*007c*/ 	.word	0xffffffff


	//   ....[9]....
        /*0080*/ 	.word	0xffffffff


	//   ....[10]....
        /*0084*/ 	.word	0xffffffff


	//   ....[11]....
        /*0088*/ 	.word	0xffffffff


	//   ....[12]....
        /*008c*/ 	.word	0xffffffff


	//   ....[13]....
        /*0090*/ 	.word	0xffffffff


	//   ....[14]....
        /*0094*/ 	.word	0xffffffff


	//   ....[15]....
        /*0098*/ 	.word	0xffffffff


	//   ....[16]....
        /*009c*/ 	.word	0xffffffff


	//   ....[17]....
        /*00a0*/ 	.word	0xffffffff


	//   ....[18]....
        /*00a4*/ 	.word	0xffffffff


	//   ....[19]....
        /*00a8*/ 	.word	0xffffffff


	//   ....[20]....
        /*00ac*/ 	.word	0xffffffff


	//   ....[21]....
        /*00b0*/ 	.word	0xffffffff


	//   ....[22]....
        /*00b4*/ 	.word	0xffffffff


	//   ....[23]....
        /*00b8*/ 	.word	0xffffffff


	//   ....[24]....
        /*00bc*/ 	.word	0xffffffff


	//   ....[25]....
        /*00c0*/ 	.word	0xffffffff


	//   ....[26]....
        /*00c4*/ 	.word	0xffffffff


	//   ....[27]....
        /*00c8*/ 	.word	0xffffffff


	//   ....[28]....
        /*00cc*/ 	.word	0xffffffff


	//   ....[29]....
        /*00d0*/ 	.word	0xffffffff


	//   ....[30]....
        /*00d4*/ 	.word	0xffffffff


	//   ....[31]....
        /*00d8*/ 	.word	0xffffffff


	//   ....[32]....
        /*00dc*/ 	.word	0xffffffff


	//   ....[33]....
        /*00e0*/ 	.word	0xffffffff


	//   ....[34]....
        /*00e4*/ 	.word	0xffffffff


	//   ....[35]....
        /*00e8*/ 	.word	0xffffffff


	//   ....[36]....
        /*00ec*/ 	.word	0xffffffff


	//   ....[37]....
        /*00f0*/ 	.word	0xffffffff


	//   ....[38]....
        /*00f4*/ 	.word	0xffffffff


	//   ....[39]....
        /*00f8*/ 	.word	0xffffffff


	//   ....[40]....
        /*00fc*/ 	.word	0xffffffff


	//   ....[41]....
        /*0100*/ 	.word	0xffffffff


	//   ....[42]....
        /*0104*/ 	.word	0xffffffff


	//   ....[43]....
        /*0108*/ 	.word	0xffffffff


	//   ....[44]....
        /*010c*/ 	.word	0xffffffff


	//   ....[45]....
        /*0110*/ 	.word	0xffffffff


	//   ....[46]....
        /*0114*/ 	.word	0xffffffff


	//   ....[47]....
        /*0118*/ 	.word	0xffffffff


	//   ....[48]....
        /*011c*/ 	.word	0xffffffff


	//   ....[49]....
        /*0120*/ 	.word	0xffffffff


	//   ....[50]....
        /*0124*/ 	.word	0xffffffff


	//   ....[51]....
        /*0128*/ 	.word	0xffffffff


	//   ....[52]....
        /*012c*/ 	.word	0xffffffff


	//   ....[53]....
        /*0130*/ 	.word	0xffffffff


	//   ....[54]....
        /*0134*/ 	.word	0xffffffff


	//   ....[55]....
        /*0138*/ 	.word	0xffffffff


	//   ....[56]....
        /*013c*/ 	.word	0xffffffff


	//   ....[57]....
        /*0140*/ 	.word	0xffffffff


	//   ....[58]....
        /*0144*/ 	.word	0xffffffff


	//   ....[59]....
        /*0148*/ 	.word	0xffffffff


	//----- nvinfo : EIATTR_COOP_GROUP_INSTR_OFFSETS
	.align		4
.L_212:
        /*014c*/ 	.byte	0x04, 0x28
        /*014e*/ 	.short	(.L_214 - .L_213)


	//   ....[0]....
.L_213:
        /*0150*/ 	.word	0x00000cb0


	//   ....[1]....
        /*0154*/ 	.word	0x00000ce0


	//   ....[2]....
        /*0158*/ 	.word	0x00000d00


	//   ....[3]....
        /*015c*/ 	.word	0x00000d10


	//   ....[4]....
        /*0160*/ 	.word	0x00000ea0


	//   ....[5]....
        /*0164*/ 	.word	0x00000ed0


	//   ....[6]....
        /*0168*/ 	.word	0x00000f00


	//   ....[7]....
        /*016c*/ 	.word	0x00000f20


	//   ....[8]....
        /*0170*/ 	.word	0x000010a0


	//   ....[9]....
        /*0174*/ 	.word	0x000010d0


	//   ....[10]....
        /*0178*/ 	.word	0x00001100


	//   ....[11]....
        /*017c*/ 	.word	0x00001120


	//   ....[12]....
        /*0180*/ 	.word	0x000012a0


	//   ....[13]....
        /*0184*/ 	.word	0x000012d0


	//   ....[14]....
        /*0188*/ 	.word	0x00001300


	//   ....[15]....
        /*018c*/ 	.word	0x00001320


	//   ....[16]....
        /*0190*/ 	.word	0x000014a0


	//   ....[17]....
        /*0194*/ 	.word	0x000014e0


	//   ....[18]....
        /*0198*/ 	.word	0x00001510


	//   ....[19]....
        /*019c*/ 	.word	0x00001520


	//   ....[20]....
        /*01a0*/ 	.word	0x00002280


	//   ....[21]....
        /*01a4*/ 	.word	0x00002290


	//   ....[22]....
        /*01a8*/ 	.word	0x000022a0


	//   ....[23]....
        /*01ac*/ 	.word	0x000022c0


	//   ....[24]....
        /*01b0*/ 	.word	0x00002440


	//   ....[25]....
        /*01b4*/ 	.word	0x00002480


	//   ....[26]....
        /*01b8*/ 	.word	0x000024b0


	//   ....[27]....
        /*01bc*/ 	.word	0x000024d0


	//   ....[28]....
        /*01c0*/ 	.word	0x00002650


	//   ....[29]....
        /*01c4*/ 	.word	0x00002690


	//   ....[30]....
        /*01c8*/ 	.word	0x000026c0


	//   ....[31]....
        /*01cc*/ 	.word	0x000026e0


	//   ....[32]....
        /*01d0*/ 	.word	0x00002860


	//   ....[33]....
        /*01d4*/ 	.word	0x000028a0


	//   ....[34]....
        /*01d8*/ 	.word	0x000028d0


	//   ....[35]....
        /*01dc*/ 	.word	0x000028f0


	//   ....[36]....
        /*01e0*/ 	.word	0x00002a70


	//   ....[37]....
        /*01e4*/ 	.word	0x00002ab0


	//   ....[38]....
        /*01e8*/ 	.word	0x00002ae0


	//   ....[39]....
        /*01ec*/ 	.word	0x00002b00


	//   ....[40]....
        /*01f0*/ 	.word	0x00004f40


	//   ....[41]....
        /*01f4*/ 	.word	0x00004f70


	//   ....[42]....
        /*01f8*/ 	.word	0x00004f90


	//   ....[43]....
        /*01fc*/ 	.word	0x00004fa0


	//   ....[44]....
        /*0200*/ 	.word	0x00005130


	//   ....[45]....
        /*0204*/ 	.word	0x00005160


	//   ....[46]....
        /*0208*/ 	.word	0x00005190


	//   ....[47]....
        /*020c*/ 	.word	0x000051b0


	//   ....[48]....
        /*0210*/ 	.word	0x00005330


	//   ....[49]....
        /*0214*/ 	.word	0x00005360


	//   ....[50]....
        /*0218*/ 	.word	0x00005390


	//   ....[51]....
        /*021c*/ 	.word	0x000053b0


	//   ....[52]....
        /*0220*/ 	.word	0x00005530


	//   ....[53]....
        /*0224*/ 	.word	0x00005560


	//   ....[54]....
        /*0228*/ 	.word	0x00005590


	//   ....[55]....
        /*022c*/ 	.word	0x000055b0


	//   ....[56]....
        /*0230*/ 	.word	0x00005730


	//   ....[57]....
        /*0234*/ 	.word	0x00005760


	//   ....[58]....
        /*0238*/ 	.word	0x00005790


	//   ....[59]....
        /*023c*/ 	.word	0x000057b0


	//----- nvinfo : EIATTR_VRC_CTA_INIT_COUNT
	.align		4
.L_214:
        /*0240*/ 	.byte	0x02, 0x4a
	.zero		1
	.zero		1


	//----- nvinfo : EIATTR_EXIT_INSTR_OFFSETS
	.align		4
        /*0244*/ 	.byte	0x04, 0x1c
        /*0246*/ 	.short	(.L_216 - .L_215)


	//   ....[0]....
.L_215:
        /*0248*/ 	.word	0x00000040


	//   ....[1]....
        /*024c*/ 	.word	0x00006450


	//   ....[2]....
        /*0250*/ 	.word	0x00006490


	//----- nvinfo : EIATTR_MAX_THREADS
	.align		4
.L_216:
        /*0254*/ 	.byte	0x04, 0x05
        /*0256*/ 	.short	(.L_218 - .L_217)
.L_217:
        /*0258*/ 	.word	0x00000100
        /*025c*/ 	.word	0x00000001
        /*0260*/ 	.word	0x00000001


	//----- nvinfo : EIATTR_CRS_STACK_SIZE
	.align		4
.L_218:
        /*0264*/ 	.byte	0x04, 0x1e
        /*0266*/ 	.short	(.L_220 - .L_219)
.L_219:
        /*0268*/ 	.word	0x00000000


	//----- nvinfo : EIATTR_CBANK_PARAM_SIZE
	.align		4
.L_220:
        /*026c*/ 	.byte	0x03, 0x19
        /*026e*/ 	.short	0x0021


	//----- nvinfo : EIATTR_PARAM_CBANK
	.align		4
        /*0270*/ 	.byte	0x04, 0x0a
        /*0272*/ 	.short	(.L_222 - .L_221)
	.align		4
.L_221:
        /*0274*/ 	.word	index@(.nv.constant0._ZN6thrust24THRUST_300001_SM_1000_NS8cuda_cub4core6detail13_kernel_agentINS1_8__reduce11ReduceAgentINS0_12zip_iteratorIN4cuda3std3__45tupleIJNS0_10device_ptrIdEENS0_17counting_iteratorIlNS0_11use_defaultESF_SF_EEEEEEEPNSB_IJdlEEESJ_lNS1_9__extrema9arg_max_fIdl10ComparatorEEEEJSI_SK_lSO_EEEvDpT0_)
        /*0278*/ 	.short	0x0380
        /*027a*/ 	.short	0x0021


	//----- nvinfo : EIATTR_SW_WAR
	.align		4
.L_222:
        /*027c*/ 	.byte	0x04, 0x36
        /*027e*/ 	.short	(.L_224 - .L_223)
.L_223:
        /*0280*/ 	.word	0x00000008
.L_224:


//--------------------- .nv.info._ZN6thrust24THRUST_300001_SM_1000_NS8cuda_cub4core6detail13_kernel_agentINS1_8__reduce11ReduceAgentIPN4cuda3std3__45tupleIJdlEEESC_SB_iNS1_9__extrema9arg_max_fIdl10ComparatorEEEEJSC_SC_iSG_EEEvDpT0_ --------------------------
	.section	.nv.info._ZN6thrust24THRUST_300001_SM_1000_NS8cuda_cub4core6detail13_kernel_agentINS1_8__reduce11ReduceAgentIPN4cuda3std3__45tupleIJdlEEESC_SB_iNS1_9__extrema9arg_max_fIdl10ComparatorEEEEJSC_SC_iSG_EEEvDpT0_,"",@"SHT_CUDA_INFO"
	.sectionflags	@""
	.align	4


	//----- nvinfo : EIATTR_CUDA_API_VERSION
	.align		4
        /*0000*/ 	.byte	0x04, 0x37
        /*0002*/ 	.short	(.L_226 - .L_225)
.L_225:
        /*0004*/ 	.word	0x00000082


	//----- nvinfo : EIATTR_KPARAM_INFO
	.align		4
.L_226:
        /*0008*/ 	.byte	0x04, 0x17
        /*000a*/ 	.short	(.L_228 - .L_227)
.L_227:
        /*000c*/ 	.word	0x00000000
        /*0010*/ 	.short	0x0003
        /*0012*/ 	.short	0x0014
        /*0014*/ 	.byte	0x00, 0xf0, 0x05, 0x00


	//----- nvinfo : EIATTR_KPARAM_INFO
	.align		4
.L_228:
        /*0018*/ 	.byte	0x04, 0x17
        /*001a*/ 	.short	(.L_230 - .L_229)
.L_229:
        /*001c*/ 	.word	0x00000000
        /*0020*/ 	.short	0x0002
        /*0022*/ 	.short	0x0010
        /*0024*/ 	.byte	0x00, 0xf0, 0x11, 0x00


	//----- nvinfo : EIATTR_KPARAM_INFO
	.align		4
.L_230:
        /*0028*/ 	.byte	0x04, 0x17
        /*002a*/ 	.short	(.L_232 - .L_231)
.L_231:
        /*002c*/ 	.word	0x00000000
        /*0030*/ 	.short	0x0001
        /*0032*/ 	.short	0x0008
        /*0034*/ 	.byte	0x00, 0xf5, 0x21, 0x00


	//----- nvinfo : EIATTR_KPARAM_INFO
	.align		4
.L_232:
        /*0038*/ 	.byte	0x04, 0x17
        /*003a*/ 	.short	(.L_234 - .L_233)
.L_233:
        /*003c*/ 	.word	0x00000000
        /*0040*/ 	.short	0x0000
        /*0042*/ 	.short	0x0000
        /*0044*/ 	.byte	0x00, 0xf5, 0x21, 0x00


	//----- nvinfo : EIATTR_SPARSE_MMA_MASK
	.align		4
.L_234:
        /*0048*/ 	.byte	0x03, 0x50
        /*004a*/ 	.short	0x0000


	//----- nvinfo : EIATTR_MAXREG_COUNT
	.align		4
        /*004c*/ 	.byte	0x03, 0x1b
        /*004e*/ 	.short	0x00ff


	//----- nvinfo : EIATTR_NUM_BARRIERS
	.align		4
        /*0050*/ 	.byte	0x02, 0x4c
        /*0052*/ 	.byte	0x01
	.zero		1


	//----- nvinfo : EIATTR_MERCURY_ISA_VERSION
	.align		4
        /*0054*/ 	.byte	0x03, 0x5f
        /*0056*/ 	.short	0x0101


	//----- nvinfo : EIATTR_COOP_GROUP_MASK_REGIDS
	.align		4
        /*0058*/ 	.byte	0x04, 0x29
        /*005a*/ 	.short	(.L_236 - .L_235)


	//   ....[0]....
.L_235:
        /*005c*/ 	.word	0xffffffff


	//   ....[1]....
        /*0060*/ 	.word	0xffffffff


	//   ....[2]....
        /*0064*/ 	.word	0xffffffff


	//   ....[3]....
        /*0068*/ 	.word	0xffffffff


	//   ....[4]....
        /*006c*/ 	.word	0xffffffff


	//   ....[5]....
        /*0070*/ 	.word	0xffffffff


	//   ....[6]....
        /*0074*/ 	.word	0xffffffff


	//   ....[7]....
        /*0078*/ 	.word	0xffffffff


	//   ....[8]....
        /*007c*/ 	.word	0xffffffff


	//   ....[9]....
        /*0080*/ 	.word	0xffffffff


	//   ....[10]....
        /*0084*/ 	.word	0xffffffff


	//   ....[11]....
        /*0088*/ 	.word	0xffffffff


	//   ....[12]....
        /*008c*/ 	.word	0xffffffff


	//   ....[13]....
        /*0090*/ 	.word	0xffffffff


	//   ....[14]....
        /*0094*/ 	.word	0xffffffff


	//   ....[15]....
        /*0098*/ 	.word	0xffffffff


	//   ....[16]....
        /*009c*/ 	.word	0xffffffff


	//   ....[17]....
        /*00a0*/ 	.word	0xffffffff


	//   ....[18]....
        /*00a4*/ 	.word	0xffffffff


	//   ....[19]....
        /*00a8*/ 	.word	0xffffffff


	//   ....[20]....
        /*00ac*/ 	.word	0xffffffff


	//   ....[21]....
        /*00b0*/ 	.word	0xffffffff


	//   ....[22]....
        /*00b4*/ 	.word	0xffffffff


	//   ....[23]....
        /*00b8*/ 	.word	0xffffffff


	//   ....[24]....
        /*00bc*/ 	.word	0xffffffff


	//   ....[25]....
        /*00c0*/ 	.word	0xffffffff


	//   ....[26]....
        /*00c4*/ 	.word	0xffffffff


	//   ....[27]....
        /*00c8*/ 	.word	0xffffffff


	//   ....[28]....
        /*00cc*/ 	.word	0xffffffff


	//   ....[29]....
        /*00d0*/ 	.word	0xffffffff


	//   ....[30]....
        /*00d4*/ 	.word	0xffffffff


	//   ....[31]....
        /*00d8*/ 	.word	0xffffffff


	//   ....[32]....
        /*00dc*/ 	.word	0xffffffff


	//   ....[33]....
        /*00e0*/ 	.word	0xffffffff


	//   ....[34]....
        /*00e4*/ 	.word	0xffffffff


	//   ....[35]....
        /*00e8*/ 	.word	0xffffffff


	//   ....[36]....
        /*00ec*/ 	.word	0xffffffff


	//   ....[37]....
        /*00f0*/ 	.word	0xffffffff


	//   ....[38]....
        /*00f4*/ 	.word	0xffffffff


	//   ....[39]....
        /*00f8*/ 	.word	0xffffffff


	//   ....[40]....
        /*00fc*/ 	.word	0xffffffff


	//   ....[41]....
        /*0100*/ 	.word	0xffffffff


	//   ....[42]....
        /*0104*/ 	.word	0xffffffff


	//   ....[43]....
        /*0108*/ 	.word	0xffffffff


	//   ....[44]....
        /*010c*/ 	.word	0xffffffff


	//   ....[45]....
        /*0110*/ 	.word	0xffffffff


	//   ....[46]....
        /*0114*/ 	.word	0xffffffff


	//   ....[47]....
        /*0118*/ 	.word	0xffffffff


	//   ....[48]....
        /*011c*/ 	.word	0xffffffff


	//   ....[49]....
        /*0120*/ 	.word	0xffffffff


	//   ....[50]....
        /*0124*/ 	.word	0xffffffff


	//   ....[51]....
        /*0128*/ 	.word	0xffffffff


	//   ....[52]....
        /*012c*/ 	.word	0xffffffff


	//   ....[53]....
        /*0130*/ 	.word	0xffffffff


	//   ....[54]....
        /*0134*/ 	.word	0xffffffff


	//   ....[55]....
        /*0138*/ 	.word	0xffffffff


	//   ....[56]....
        /*013c*/ 	.word	0xffffffff


	//   ....[57]....
        /*0140*/ 	.word	0xffffffff


	//   ....[58]....
        /*0144*/ 	.word	0xffffffff


	//   ....[59]....
        /*0148*/ 	.word	0xffffffff


	//----- nvinfo : EIATTR_COOP_GROUP_INSTR_OFFSETS
	.align		4
.L_236:
        /*014c*/ 	.byte	0x04, 0x28
        /*014e*/ 	.short	(.L_238 - .L_237)


	//   ....[0]....
.L_237:
        /*0150*/ 	.word	0x00000b70


	//   ....[1]....
        /*0154*/ 	.word	0x00000ba0


	//   ....[2]....
        /*0158*/ 	.word	0x00000bc0


	//   ....[3]....
        /*015c*/ 	.word	0x00000bd0


	//   ....[4]....
        /*0160*/ 	.word	0x00000d60


	//   ....[5]....
        /*0164*/ 	.word	0x00000d90


	//   ....[6]....
        /*0168*/ 	.word	0x00000dc0


	//   ....[7]....
        /*016c*/ 	.word	0x00000de0


	//   ....[8]....
        /*0170*/ 	.word	0x00000f60


	//   ....[9]....
        /*0174*/ 	.word	0x00000f90


	//   ....[10]....
        /*0178*/ 	.word	0x00000fc0


	//   ....[11]....
        /*017c*/ 	.word	0x00000fe0


	//   ....[12]....
        /*0180*/ 	.word	0x00001160


	//   ....[13]....
        /*0184*/ 	.word	0x00001190


	//   ....[14]....
        /*0188*/ 	.word	0x000011c0


	//   ....[15]....
        /*018c*/ 	.word	0x000011e0


	//   ....[16]....
        /*0190*/ 	.word	0x00001360


	//   ....[17]....
        /*0194*/ 	.word	0x000013a0


	//   ....[18]....
        /*0198*/ 	.word	0x000013d0


	//   ....[19]....
        /*019c*/ 	.word	0x000013e0


	//   ....[20]....
        /*01a0*/ 	.word	0x00002140


	//   ....[21]....
        /*01a4*/ 	.word	0x00002150


	//   ....[22]....
        /*01a8*/ 	.word	0x00002160


	//   ....[23]....
        /*01ac*/ 	.word	0x00002180


	//   ....[24]....
        /*01b0*/ 	.word	0x00002300


	//   ....[25]....
        /*01b4*/ 	.word	0x00002340


	//   ....[26]....
        /*01b8*/ 	.word	0x00002370


	//   ....[27]....
        /*01bc*/ 	.word	0x00002390


	//   ....[28]....
        /*01c0*/ 	.word	0x00002510


	//   ....[29]....
        /*01c4*/ 	.word	0x00002550


	//   ....[30]....
        /*01c8*/ 	.word	0x00002580


	//   ....[31]....
        /*01cc*/ 	.word	0x000025a0


	//   ....[32]....
        /*01d0*/ 	.word	0x00002720


	//   ....[33]....
        /*01d4*/ 	.word	0x00002760


	//   ....[34]....
        /*01d8*/ 	.word	0x00002790


	//   ....[35]....
        /*01dc*/ 	.word	0x000027b0


	//   ....[36]....
        /*01e0*/ 	.word	0x00002930


	//   ....[37]....
        /*01e4*/ 	.word	0x00002970


	//   ....[38]....
        /*01e8*/ 	.word	0x000029b0


	//   ....[39]....
        /*01ec*/ 	.word	0x000029c0


	//   ....[40]....
        /*01f0*/ 	.word	0x00004d80


	//   ....[41]....
        /*01f4*/ 	.word	0x00004db0


	//   ....[42]....
        /*01f8*/ 	.word	0x00004dd0


	//   ....[43]....
        /*01fc*/ 	.word	0x00004de0


	//   ....[44]....
        /*0200*/ 	.word	0x00004f70


	//   ....[45]....
        /*0204*/ 	.word	0x00004fa0


	//   ....[46]....
        /*0208*/ 	.word	0x00004fd0


	//   ....[47]....
        /*020c*/ 	.word	0x00004ff0


	//   ....[48]....
        /*0210*/ 	.word	0x00005170


	//   ....[49]....
        /*0214*/ 	.word	0x000051a0


	//   ....[50]....
        /*0218*/ 	.word	0x000051d0


	//   ....[51]....
        /*021c*/ 	.word	0x000051f0


	//   ....[52]....
        /*0220*/ 	.word	0x00005370


	//   ....[53]....
        /*0224*/ 	.word	0x000053a0


	//   ....[54]....
        /*0228*/ 	.word	0x000053d0


	//   ....[55]....
        /*022c*/ 	.word	0x000053f0


	//   ....[56]....
        /*0230*/ 	.word	0x00005570


	//   ....[57]....
        /*0234*/ 	.word	0x000055a0


	//   ....[58]....
        /*0238*/ 	.word	0x000055d0


	//   ....[59]....
        /*023c*/ 	.word	0x000055f0


	//----- nvinfo : EIATTR_VRC_CTA_INIT_COUNT
	.align		4
.L_238:
        /*0240*/ 	.byte	0x02, 0x4a
	.zero		1
	.zero		1


	//----- nvinfo : EIATTR_EXIT_INSTR_OFFSETS
	.align		4
        /*0244*/ 	.byte	0x04, 0x1c
        /*0246*/ 	.short	(.L_240 - .L_239)


	//   ....[0]....
.L_239:
        /*0248*/ 	.word	0x00000030


	//   ....[1]....
        /*024c*/ 	.word	0x00006290


	//   ....[2]....
        /*0250*/ 	.word	0x000062d0


	//----- nvinfo : EIATTR_MAX_THREADS
	.align		4
.L_240:
        /*0254*/ 	.byte	0x04, 0x05
        /*0256*/ 	.short	(.L_242 - .L_241)
.L_241:
        /*0258*/ 	.word	0x00000100
        /*025c*/ 	.word	0x00000001
        /*0260*/ 	.word	0x00000001


	//----- nvinfo : EIATTR_CRS_STACK_SIZE
	.align		4
.L_242:
        /*0264*/ 	.byte	0x04, 0x1e
        /*0266*/ 	.short	(.L_244 - .L_243)
.L_243:
        /*0268*/ 	.word	0x00000000


	//----- nvinfo : EIATTR_CBANK_PARAM_SIZE
	.align		4
.L_244:
        /*026c*/ 	.byte	0x03, 0x19
        /*026e*/ 	.short	0x0015


	//----- nvinfo : EIATTR_PARAM_CBANK
	.align		4
        /*0270*/ 	.byte	0x04, 0x0a
        /*0272*/ 	.short	(.L_246 - .L_245)
	.align		4
.L_245:
        /*0274*/ 	.word	index@(.nv.constant0._ZN6thrust24THRUST_300001_SM_1000_NS8cuda_cub4core6detail13_kernel_agentINS1_8__reduce11ReduceAgentIPN4cuda3std3__45tupleIJdlEEESC_SB_iNS1_9__extrema9arg_max_fIdl10ComparatorEEEEJSC_SC_iSG_EEEvDpT0_)
        /*0278*/ 	.short	0x0380
        /*027a*/ 	.short	0x0015


	//----- nvinfo : EIATTR_SW_WAR
	.align		4
.L_246:
        /*027c*/ 	.byte	0x04, 0x36
        /*027e*/ 	.short	(.L_248 - .L_247)
.L_247:
        /*0280*/ 	.word	0x00000008
.L_248:


//--------------------- .nv.info._ZN6thrust24THRUST_300001_SM_1000_NS8cuda_cub4core6detail13_kernel_agentINS1_8__reduce10DrainAgentIiEEJN3cub18CUB_300001_SM_10009GridQueueIjEEiEEEvDpT0_ --------------------------
	.section	.nv.info._ZN6thrust24THRUST_300001_SM_1000_NS8cuda_cub4core6detail13_kernel_agentINS1_8__reduce10DrainAgentIiEEJN3cub18CUB_300001_SM_10009GridQueueIjEEiEEEvDpT0_,"",@"SHT_CUDA_INFO"
	.sectionflags	@""
	.align	4


	//----- nvinfo : EIATTR_CUDA_API_VERSION
	.align		4
        /*0000*/ 	.byte	0x04, 0x37
        /*0002*/ 	.short	(.L_250 - .L_249)
.L_249:
        /*0004*/ 	.word	0x00000082


	//----- nvinfo : EIATTR_KPARAM_INFO
	.align		4
.L_250:
        /*0008*/ 	.byte	0x04, 0x17
        /*000a*/ 	.short	(.L_252 - .L_251)
.L_251:
        /*000c*/ 	.word	0x00000000
        /*0010*/ 	.short	0x0001
        /*0012*/ 	.short	0x0008
        /*0014*/ 	.byte	0x00, 0xf0, 0x11, 0x00


	//----- nvinfo : EIATTR_KPARAM_INFO
	.align		4
.L_252:
        /*0018*/ 	.byte	0x04, 0x17
        /*001a*/ 	.short	(.L_254 - .L_253)
.L_253:
        /*001c*/ 	.word	0x00000000
        /*0020*/ 	.short	0x0000
        /*0022*/ 	.short	0x0000
        /*0024*/ 	.byte	0x00, 0xf0, 0x21, 0x00


	//----- nvinfo : EIATTR_SPARSE_MMA_MASK
	.align		4
.L_254:
        /*0028*/ 	.byte	0x03, 0x50
        /*002a*/ 	.short	0x0000


	//----- nvinfo : EIATTR_MAXREG_COUNT
	.align		4
        /*002c*/ 	.byte	0x03, 0x1b
        /*002e*/ 	.short	0x00ff


	//----- nvinfo : EIATTR_MERCURY_ISA_VERSION
	.align		4
        /*0030*/ 	.byte	0x03, 0x5f
        /*0032*/ 	.short	0x0101


	//----- nvinfo : EIATTR_VRC_CTA_INIT_COUNT
	.align		4
        /*0034*/ 	.byte	0x02, 0x4a
	.zero		1
	.zero		1


	//----- nvinfo : EIATTR_EXIT_INSTR_OFFSETS
	.align		4
        /*0038*/ 	.byte	0x04, 0x1c
        /*003a*/ 	.short	(.L_256 - .L_255)


	//   ....[0]....
.L_255:
        /*003c*/ 	.word	0x00000060


	//----- nvinfo : EIATTR_MAX_THREADS
	.align		4
.L_256:
        /*0040*/ 	.byte	0x04, 0x05
        /*0042*/ 	.short	(.L_258 - .L_257)
.L_257:
        /*0044*/ 	.word	0x00000001
        /*0048*/ 	.word	0x00000001
        /*004c*/ 	.word	0x00000001


	//----- nvinfo : EIATTR_CBANK_PARAM_SIZE
	.align		4
.L_258:
        /*0050*/ 	.byte	0x03, 0x19
        /*0052*/ 	.short	0x000c


	//----- nvinfo : EIATTR_PARAM_CBANK
	.align		4
        /*0054*/ 	.byte	0x04, 0x0a
        /*0056*/ 	.short	(.L_260 - .L_259)
	.align		4
.L_259:
        /*0058*/ 	.word	index@(.nv.constant0._ZN6thrust24THRUST_300001_SM_1000_NS8cuda_cub4core6detail13_kernel_agentINS1_8__reduce10DrainAgentIiEEJN3cub18CUB_300001_SM_10009GridQueueIjEEiEEEvDpT0_)
        /*005c*/ 	.short	0x0380
        /*005e*/ 	.short	0x000c


	//----- nvinfo : EIATTR_SW_WAR
	.align		4
.L_260:
        /*0060*/ 	.byte	0x04, 0x36
        /*0062*/ 	.short	(.L_262 - .L_261)
.L_261:
        /*0064*/ 	.word	0x00000008
.L_262:


//--------------------- .nv.info._ZN6thrust24THRUST_300001_SM_1000_NS8cuda_cub4core6detail13_kernel_agentINS1_8__reduce11ReduceAgentINS0_12zip_iteratorIN4cuda3std3__45tupleIJNS0_10device_ptrIdEENS0_17counting_iteratorIlNS0_11use_defaultESF_SF_EEEEEEEPNSB_IJdlEEESJ_iNS1_9__extrema9arg_max_fIdl10ComparatorEEEEJSI_SK_iN3cub18CUB_300001_SM_100013GridEvenShareIiEENSR_9GridQueueIjEESO_EEEvDpT0_ --------------------------
	.section	.nv.info._ZN6thrust24THRUST_300001_SM_1000_NS8cuda_cub4core6detail13_kernel_agentINS1_8__reduce11ReduceAgentINS0_12zip_iteratorIN4cuda3std3__45tupleIJNS0_10device_ptrIdEENS0_17counting_iteratorIlNS0_11use_defaultESF_SF_EEEEEEEPNSB_IJdlEEESJ_iNS1_9__extrema9arg_max_fIdl10ComparatorEEEEJSI_SK_iN3cub18CUB_300001_SM_100013GridEvenShareIiEENSR_9GridQueueIjEESO_EEEvDpT0_,"",@"SHT_CUDA_INFO"
	.sectionflags	@""
	.align	4


	//----- nvinfo : EIATTR_CUDA_API_VERSION
	.align		4
        /*0000*/ 	.byte	0x04, 0x37
        /*0002*/ 	.short	(.L_264 - .L_263)
.L_263:
        /*0004*/ 	.word	0x00000082


	//----- nvinfo : EIATTR_KPARAM_INFO
	.align		4
.L_264:
        /*0008*/ 	.byte	0x04, 0x17
        /*000a*/ 	.short	(.L_266 - .L_265)
.L_265:
        /*000c*/ 	.word	0x00000000
        /*0010*/ 	.short	0x0005
        /*0012*/ 	.short	0x0050
        /*0014*/ 	.byte	0x00, 0xf0, 0x05, 0x00


	//----- nvinfo : EIATTR_KPARAM_INFO
	.align		4
.L_266:
        /*0018*/ 	.byte	0x04, 0x17
        /*001a*/ 	.short	(.L_268 - .L_267)
.L_267:
        /*001c*/ 	.word	0x00000000
        /*0020*/ 	.short	0x0004
        /*0022*/ 	.short	0x0048
        /*0024*/ 	.byte	0x00, 0xf0, 0x21, 0x00


	//----- nvinfo : EIATTR_KPARAM_INFO
	.align		4
.L_268:
        /*0028*/ 	.byte	0x04, 0x17
        /*002a*/ 	.short	(.L_270 - .L_269)
.L_269:
        /*002c*/ 	.word	0x00000000
        /*0030*/ 	.short	0x0003
        /*0032*/ 	.short	0x001c
        /*0034*/ 	.byte	0x00, 0xf0, 0xa1, 0x00


	//----- nvinfo : EIATTR_KPARAM_INFO
	.align		4
.L_270:
        /*0038*/ 	.byte	0x04, 0x17
        /*003a*/ 	.short	(.L_272 - .L_271)
.L_271:
        /*003c*/ 	.word	0x00000000
        /*0040*/ 	.short	0x0002
        /*0042*/ 	.short	0x0018
        /*0044*/ 	.byte	0x00, 0xf0, 0x11, 0x00


	//----- nvinfo : EIATTR_KPARAM_INFO
	.align		4
.L_272:
        /*0048*/ 	.byte	0x04, 0x17
        /*004a*/ 	.short	(.L_274 - .L_273)
.L_273:
        /*004c*/ 	.word	0x00000000
        /*0050*/ 	.short	0x0001
        /*0052*/ 	.short	0x0010
        /*0054*/ 	.byte	0x00, 0xf5, 0x21, 0x00


	//----- nvinfo : EIATTR_KPARAM_INFO
	.align		4
.L_274:
        /*0058*/ 	.byte	0x04, 0x17
        /*005a*/ 	.short	(.L_276 - .L_275)
.L_275:
        /*005c*/ 	.word	0x00000000
        /*0060*/ 	.short	0x0000
        /*0062*/ 	.short	0x0000
        /*0064*/ 	.byte	0x00, 0xf0, 0x41, 0x00


	//----- nvinfo : EIATTR_SPARSE_MMA_MASK
	.align		4
.L_276:
        /*0068*/ 	.byte	0x03, 0x50
        /*006a*/ 	.short	0x0000


	//----- nvinfo : EIATTR_MAXREG_COUNT
	.align		4
        /*006c*/ 	.byte	0x03, 0x1b
        /*006e*/ 	.short	0x00ff


	//----- nvinfo : EIATTR_NUM_BARRIERS
	.align		4
        /*0070*/ 	.byte	0x02, 0x4c
        /*0072*/ 	.byte	0x01
	.zero		1


	//----- nvinfo : EIATTR_MERCURY_ISA_VERSION
	.align		4
        /*0074*/ 	.byte	0x03, 0x5f
        /*0076*/ 	.short	0x0101


	//----- nvinfo : EIATTR_COOP_GROUP_MASK_REGIDS
	.align		4
        /*0078*/ 	.byte	0x04, 0x29
        /*007a*/ 	.short	(.L_278 - .L_277)


	//   ....[0]....
.L_277:
        /*007c*/ 	.word	0xffffffff


	//   ....[1]....
        /*0080*/ 	.word	0xffffffff


	//   ....[2]....
        /*0084*/ 	.word	0xffffffff


	//   ....[3]....
        /*0088*/ 	.word	0xffffffff


	//   ....[4]....
        /*008c*/ 	.word	0xffffffff


	//   ....[5]....
        /*0090*/ 	.word	0xffffffff


	//   ....[6]....
        /*0094*/ 	.word	0xffffffff


	//   ....[7]....
        /*0098*/ 	.word	0xffffffff


	//   ....[8]....
        /*009c*/ 	.word	0xffffffff


	//   ....[9]....
        /*00a0*/ 	.word	0xffffffff


	//   ....[10]....
        /*00a4*/ 	.word	0xffffffff


	//   ....[11]....
        /*00a8*/ 	.word	0xffffffff


	//   ....[12]....
        /*00ac*/ 	.word	0xffffffff


	//   ....[13]....
        /*00b0*/ 	.word	0xffffffff


	//   ....[14]....
        /*00b4*/ 	.word	0xffffffff


	//   ....[15]....
        /*00b8*/ 	.word	0xffffffff


	//   ....[16]....
        /*00bc*/ 	.word	0xffffffff


	//   ....[17]....
        /*00c0*/ 	.word	0xffffffff


	//   ....[18]....
        /*00c4*/ 	.word	0xffffffff


	//   ....[19]....
        /*00c8*/ 	.word	0xffffffff


	//   ....[20]....
        /*00cc*/ 	.word	0xffffffff


	//   ....[21]....
        /*00d0*/ 	.word	0xffffffff


	//   ....[22]....
        /*00d4*/ 	.word	0xffffffff


	//   ....[23]....
        /*00d8*/ 	.word	0xffffffff


	//   ....[24]....
        /*00dc*/ 	.word	0xffffffff


	//   ....[25]....
        /*00e0*/ 	.word	0xffffffff


	//   ....[26]....
        /*00e4*/ 	.word	0xffffffff


	//   ....[27]....
        /*00e8*/ 	.word	0xffffffff


	//   ....[28]....
        /*00ec*/ 	.word	0xffffffff


	//   ....[29]....
        /*00f0*/ 	.word	0xffffffff


	//   ....[30]....
        /*00f4*/ 	.word	0xffffffff


	//   ....[31]....
        /*00f8*/ 	.word	0xffffffff


	//   ....[32]....
        /*00fc*/ 	.word	0xffffffff


	//   ....[33]....
        /*0100*/ 	.word	0xffffffff


	//   ....[34]....
        /*0104*/ 	.word	0xffffffff


	//   ....[35]....
        /*0108*/ 	.word	0xffffffff


	//   ....[36]....
        /*010c*/ 	.word	0xffffffff


	//   ....[37]....
        /*0110*/ 	.word	0xffffffff


	//   ....[38]....
        /*0114*/ 	.word	0xffffffff


	//   ....[39]....
        /*0118*/ 	.word	0xffffffff


	//   ....[40]....
        /*011c*/ 	.word	0xffffffff


	//   ....[41]....
        /*0120*/ 	.word	0xffffffff


	//   ....[42]....
        /*0124*/ 	.word	0xffffffff


	//   ....[43]....
        /*0128*/ 	.word	0xffffffff


	//   ....[44]....
        /*012c*/ 	.word	0xffffffff


	//   ....[45]....
        /*0130*/ 	.word	0xffffffff


	//   ....[46]....
        /*0134*/ 	.word	0xffffffff


	//   ....[47]....
        /*0138*/ 	.word	0xffffffff


	//   ....[48]....
        /*013c*/ 	.word	0xffffffff


	//   ....[49]....
        /*0140*/ 	.word	0xffffffff


	//   ....[50]....
        /*0144*/ 	.word	0xffffffff


	//   ....[51]....
        /*0148*/ 	.word	0xffffffff


	//   ....[52]....
        /*014c*/ 	.word	0xffffffff


	//   ....[53]....
        /*0150*/ 	.word	0xffffffff


	//   ....[54]....
        /*0154*/ 	.word	0xffffffff


	//   ....[55]....
        /*0158*/ 	.word	0xffffffff


	//   ....[56]....
        /*015c*/ 	.word	0xffffffff


	//   ....[57]....
        /*0160*/ 	.word	0xffffffff


	//   ....[58]....
        /*0164*/ 	.word	0xffffffff


	//   ....[59]....
        /*0168*/ 	.word	0xffffffff


	//----- nvinfo : EIATTR_COOP_GROUP_INSTR_OFFSETS
	.align		4
.L_278:
        /*016c*/ 	.byte	0x04, 0x28
        /*016e*/ 	.short	(.L_280 - .L_279)


	//   ....[0]....
.L_279:
        /*0170*/ 	.word	0x00000cd0


	//   ....[1]....
        /*0174*/ 	.word	0x00000d00


	//   ....[2]....
        /*0178*/ 	.word	0x00000d20


	//   ....[3]....
        /*017c*/ 	.word	0x00000d30


	//   ....[4]....
        /*0180*/ 	.word	0x00000ec0


	//   ....[5]....
        /*0184*/ 	.word	0x00000ef0


	//   ....[6]....
        /*0188*/ 	.word	0x00000f20


	//   ....[7]....
        /*018c*/ 	.word	0x00000f40


	//   ....[8]....
        /*0190*/ 	.word	0x000010c0


	//   ....[9]....
        /*0194*/ 	.word	0x00001100


	//   ....[10]....
        /*0198*/ 	.word	0x00001130


	//   ....[11]....
        /*019c*/ 	.word	0x00001140


	//   ....[12]....
        /*01a0*/ 	.word	0x000012c0


	//   ....[13]....
        /*01a4*/ 	.word	0x000012f0


	//   ....[14]....
        /*01a8*/ 	.word	0x00001320


	//   ....[15]....
        /*01ac*/ 	.word	0x00001340


	//   ....[16]....
        /*01b0*/ 	.word	0x000014c0


	//   ....[17]....
        /*01b4*/ 	.word	0x000014f0


	//   ....[18]....
        /*01b8*/ 	.word	0x00001520


	//   ....[19]....
        /*01bc*/ 	.word	0x00001540


	//   ....[20]....
        /*01c0*/ 	.word	0x000022b0


	//   ....[21]....
        /*01c4*/ 	.word	0x000022c0


	//   ....[22]....
        /*01c8*/ 	.word	0x000022d0


	//   ....[23]....
        /*01cc*/ 	.word	0x000022f0


	//   ....[24]....
        /*01d0*/ 	.word	0x00002470


	//   ....[25]....
        /*01d4*/ 	.word	0x000024b0


	//   ....[26]....
        /*01d8*/ 	.word	0x000024e0


	//   ....[27]....
        /*01dc*/ 	.word	0x00002500


	//   ....[28]....
        /*01e0*/ 	.word	0x00002680


	//   ....[29]....
        /*01e4*/ 	.word	0x000026c0


	//   ....[30]....
        /*01e8*/ 	.word	0x000026f0


	//   ....[31]....
        /*01ec*/ 	.word	0x00002710


	//   ....[32]....
        /*01f0*/ 	.word	0x00002890


	//   ....[33]....
        /*01f4*/ 	.word	0x000028d0


	//   ....[34]....
        /*01f8*/ 	.word	0x00002900


	//   ....[35]....
        /*01fc*/ 	.word	0x00002920


	//   ....[36]....
        /*0200*/ 	.word	0x00002aa0


	//   ....[37]....
        /*0204*/ 	.word	0x00002ae0


	//   ....[38]....
        /*0208*/ 	.word	0x00002b10


	//   ....[39]....
        /*020c*/ 	.word	0x00002b30


	//   ....[40]....
        /*0210*/ 	.word	0x000051f0


	//   ....[41]....
        /*0214*/ 	.word	0x00005220


	//   ....[42]....
        /*0218*/ 	.word	0x00005240


	//   ....[43]....
        /*021c*/ 	.word	0x00005250


	//   ....[44]....
        /*0220*/ 	.word	0x000053e0


	//   ....[45]....
        /*0224*/ 	.word	0x00005410


	//   ....[46]....
        /*0228*/ 	.word	0x00005440


	//   ....[47]....
        /*022c*/ 	.word	0x00005460


	//   ....[48]....
        /*0230*/ 	.word	0x000055e0


	//   ....[49]....
        /*0234*/ 	.word	0x00005610


	//   ....[50]....
        /*0238*/ 	.word	0x00005640


	//   ....[51]....
        /*023c*/ 	.word	0x00005660


	//   ....[52]....
        /*0240*/ 	.word	0x000057e0


	//   ....[53]....
        /*0244*/ 	.word	0x00005810


	//   ....[54]....
        /*0248*/ 	.word	0x00005840


	//   ....[55]....
        /*024c*/ 	.word	0x00005860


	//   ....[56]....
        /*0250*/ 	.word	0x000059e0


	//   ....[57]....
        /*0254*/ 	.word	0x00005a10


	//   ....[58]....
        /*0258*/ 	.word	0x00005a40


	//   ....[59]....
        /*025c*/ 	.word	0x00005a60


	//----- nvinfo : EIATTR_VRC_CTA_INIT_COUNT
	.align		4
.L_280:
        /*0260*/ 	.byte	0x02, 0x4a
	.zero		1
	.zero		1


	//----- nvinfo : EIATTR_EXIT_INSTR_OFFSETS
	.align		4
        /*0264*/ 	.byte	0x04, 0x1c
        /*0266*/ 	.short	(.L_282 - .L_281)


	//   ....[0]....
.L_281:
        /*0268*/ 	.word	0x00006710


	//   ....[1]....
        /*026c*/ 	.word	0x00006770


	//----- nvinfo : EIATTR_MAX_THREADS
	.align		4
.L_282:
        /*0270*/ 	.byte	0x04, 0x05
        /*0272*/ 	.short	(.L_284 - .L_283)
.L_283:
        /*0274*/ 	.word	0x00000100
        /*0278*/ 	.word	0x00000001
        /*027c*/ 	.word	0x00000001


	//----- nvinfo : EIATTR_CRS_STACK_SIZE
	.align		4
.L_284:
        /*0280*/ 	.byte	0x04, 0x1e
        /*0282*/ 	.short	(.L_286 - .L_285)
.L_285:
        /*0284*/ 	.word	0x00000000


	//----- nvinfo : EIATTR_CBANK_PARAM_SIZE
	.align		4
.L_286:
        /*0288*/ 	.byte	0x03, 0x19
        /*028a*/ 	.short	0x0051


	//----- nvinfo : EIATTR_PARAM_CBANK
	.align		4
        /*028c*/ 	.byte	0x04, 0x0a
        /*028e*/ 	.short	(.L_288 - .L_287)
	.align		4
.L_287:
        /*0290*/ 	.word	index@(.nv.constant0._ZN6thrust24THRUST_300001_SM_1000_NS8cuda_cub4core6detail13_kernel_agentINS1_8__reduce11ReduceAgentINS0_12zip_iteratorIN4cuda3std3__45tupleIJNS0_10device_ptrIdEENS0_17counting_iteratorIlNS0_11use_defaultESF_SF_EEEEEEEPNSB_IJdlEEESJ_iNS1_9__extrema9arg_max_fIdl10ComparatorEEEEJSI_SK_iN3cub18CUB_300001_SM_100013GridEvenShareIiEENSR_9GridQueueIjEESO_EEEvDpT0_)
        /*0294*/ 	.short	0x0380
        /*0296*/ 	.short	0x0051


	//----- nvinfo : EIATTR_SW_WAR
	.align		4
.L_288:
        /*0298*/ 	.byte	0x04, 0x36
        /*029a*/ 	.short	(.L_290 - .L_289)
.L_289:
        /*029c*/ 	.word	0x00000008
.L_290:


//--------------------- .nv.info._ZN6thrust24THRUST_300001_SM_1000_NS8cuda_cub4core6detail13_kernel_agentINS1_8__reduce11ReduceAgentINS0_12zip_iteratorIN4cuda3std3__45tupleIJNS0_10device_ptrIdEENS0_17counting_iteratorIlNS0_11use_defaultESF_SF_EEEEEEEPNSB_IJdlEEESJ_iNS1_9__extrema9arg_max_fIdl10ComparatorEEEEJSI_SK_iSO_EEEvDpT0_ --------------------------
	.section	.nv.info._ZN6thrust24THRUST_300001_SM_1000_NS8cuda_cub4core6detail13_kernel_agentINS1_8__reduce11ReduceAgentINS0_12zip_iteratorIN4cuda3std3__45tupleIJNS0_10device_ptrIdEENS0_17counting_iteratorIlNS0_11use_defaultESF_SF_EEEEEEEPNSB_IJdlEEESJ_iNS1_9__extrema9arg_max_fIdl10ComparatorEEEEJSI_SK_iSO_EEEvDpT0_,"",@"SHT_CUDA_INFO"
	.sectionflags	@""
	.align	4


	//----- nvinfo : EIATTR_CUDA_API_VERSION
	.align		4
        /*0000*/ 	.byte	0x04, 0x37
        /*0002*/ 	.short	(.L_292 - .L_291)
.L_291:
        /*0004*/ 	.word	0x00000082


	//----- nvinfo : EIATTR_KPARAM_INFO
	.align		4
.L_292:
        /*0008*/ 	.byte	0x04, 0x17
        /*000a*/ 	.short	(.L_294 - .L_293)
.L_293:
        /*000c*/ 	.word	0x00000000
        /*0010*/ 	.short	0x0003
        /*0012*/ 	.short	0x001c
        /*0014*/ 	.byte	0x00, 0xf0, 0x05, 0x00


	//----- nvinfo : EIATTR_KPARAM_INFO
	.align		4
.L_294:
        /*0018*/ 	.byte	0x04, 0x17
        /*001a*/ 	.short	(.L_296 - .L_295)
.L_295:
        /*001c*/ 	.word	0x00000000
        /*0020*/ 	.short	0x0002
        /*0022*/ 	.short	0x0018
        /*0024*/ 	.byte	0x00, 0xf0, 0x11, 0x00


	//----- nvinfo : EIATTR_KPARAM_INFO
	.align		4
.L_296:
        /*0028*/ 	.byte	0x04, 0x17
        /*002a*/ 	.short	(.L_298 - .L_297)
.L_297:
        /*002c*/ 	.word	0x00000000
        /*0030*/ 	.short	0x0001
        /*0032*/ 	.short	0x0010
        /*0034*/ 	.byte	0x00, 0xf5, 0x21, 0x00


	//----- nvinfo : EIATTR_KPARAM_INFO
	.align		4
.L_298:
        /*0038*/ 	.byte	0x04, 0x17
        /*003a*/ 	.short	(.L_300 - .L_299)
.L_299:
        /*003c*/ 	.word	0x00000000
        /*0040*/ 	.short	0x0000
        /*0042*/ 	.short	0x0000
        /*0044*/ 	.byte	0x00, 0xf0, 0x41, 0x00


	//----- nvinfo : EIATTR_SPARSE_MMA_MASK
	.align		4
.L_300:
        /*0048*/ 	.byte	0x03, 0x50
        /*004a*/ 	.short	0x0000


	//----- nvinfo : EIATTR_MAXREG_COUNT
	.align		4
        /*004c*/ 	.byte	0x03, 0x1b
        /*004e*/ 	.short	0x00ff


	//----- nvinfo : EIATTR_NUM_BARRIERS
	.align		4
        /*0050*/ 	.byte	0x02, 0x4c
        /*0052*/ 	.byte	0x01
	.zero		1


	//----- nvinfo : EIATTR_MERCURY_ISA_VERSION
	.align		4
        /*0054*/ 	.byte	0x03, 0x5f
        /*0056*/ 	.short	0x0101


	//----- nvinfo : EIATTR_COOP_GROUP_MASK_REGIDS
	.align		4
        /*0058*/ 	.byte	0x04, 0x29
        /*005a*/ 	.short	(.L_302 - .L_301)


	//   ....[0]....
.L_301:
        /*005c*/ 	.word	0xffffffff


	//   ....[1]....
        /*0060*/ 	.word	0xffffffff


	//   ....[2]....
        /*0064*/ 	.word	0xffffffff


	//   ....[3]....
        /*0068*/ 	.word	0xffffffff


	//   ....[4]....
        /*006c*/ 	.word	0xffffffff


	//   ....[5]....
        /*0070*/ 	.word	0xffffffff


	//   ....[6]....
        /*0074*/ 	.word	0xffffffff


	//   ....[7]....
        /*0078*/ 	.word	0xffffffff


	//   ....[8]....
        /*007c*/ 	.word	0xffffffff


	//   ....[9]....
        /*0080*/ 	.word	0xffffffff


	//   ....[10]....
        /*0084*/ 	.word	0xffffffff


	//   ....[11]....
        /*0088*/ 	.word	0xffffffff


	//   ....[12]....
        /*008c*/ 	.word	0xffffffff


	//   ....[13]....
        /*0090*/ 	.word	0xffffffff


	//   ....[14]....
        /*0094*/ 	.word	0xffffffff


	//   ....[15]....
        /*0098*/ 	.word	0xffffffff


	//   ....[16]....
        /*009c*/ 	.word	0xffffffff


	//   ....[17]....
        /*00a0*/ 	.word	0xffffffff


	//   ....[18]....
        /*00a4*/ 	.word	0xffffffff


	//   ....[19]....
        /*00a8*/ 	.word	0xffffffff


	//   ....[20]....
        /*00ac*/ 	.word	0xffffffff


	//   ....[21]....
        /*00b0*/ 	.word	0xffffffff


	//   ....[22]....
        /*00b4*/ 	.word	0xffffffff


	//   ....[23]....
        /*00b8*/ 	.word	0xffffffff


	//   ....[24]....
        /*00bc*/ 	.word	0xffffffff


	//   ....[25]....
        /*00c0*/ 	.word	0xffffffff


	//   ....[26]....
        /*00c4*/ 	.word	0xffffffff


	//   ....[27]....
        /*00c8*/ 	.word	0xffffffff


	//   ....[28]....
        /*00cc*/ 	.word	0xffffffff


	//   ....[29]....
        /*00d0*/ 	.word	0xffffffff


	//   ....[30]....
        /*00d4*/ 	.word	0xffffffff


	//   ....[31]....
        /*00d8*/ 	.word	0xffffffff


	//   ....[32]....
        /*00dc*/ 	.word	0xffffffff


	//   ....[33]....
        /*00e0*/ 	.word	0xffffffff


	//   ....[34]....
        /*00e4*/ 	.word	0xffffffff


	//   ....[35]....
        /*00e8*/ 	.word	0xffffffff


	//   ....[36]....
        /*00ec*/ 	.word	0xffffffff


	//   ....[37]....
        /*00f0*/ 	.word	0xffffffff


	//   ....[38]....
        /*00f4*/ 	.word	0xffffffff


	//   ....[39]....
        /*00f8*/ 	.word	0xffffffff


	//   ....[40]....
        /*00fc*/ 	.word	0xffffffff


	//   ....[41]....
        /*0100*/ 	.word	0xffffffff


	//   ....[42]....
        /*0104*/ 	.word	0xffffffff


	//   ....[43]....
        /*0108*/ 	.word	0xffffffff


	//   ....[44]....
        /*010c*/ 	.word	0xffffffff


	//   ....[45]....
        /*0110*/ 	.word	0xffffffff


	//   ....[46]....
        /*0114*/ 	.word	0xffffffff


	//   ....[47]....
        /*0118*/ 	.word	0xffffffff


	//   ....[48]....
        /*011c*/ 	.word	0xffffffff


	//   ....[49]....
        /*0120*/ 	.word	0xffffffff


	//   ....[50]....
        /*0124*/ 	.word	0xffffffff


	//   ....[51]....
        /*0128*/ 	.word	0xffffffff


	//   ....[52]....
        /*012c*/ 	.word	0xffffffff


	//   ....[53]....
        /*0130*/ 	.word	0xffffffff


	//   ....[54]....
        /*0134*/ 	.word	0xffffffff


	//   ....[55]....
        /*0138*/ 	.word	0xffffffff


	//   ....[56]....
        /*013c*/ 	.word	0xffffffff


	//   ....[57]....
        /*0140*/ 	.word	0xffffffff


	//   ....[58]....
        /*0144*/ 	.word	0xffffffff


	//   ....[59]....
        /*0148*/ 	.word	0xffffffff


	//----- nvinfo : EIATTR_COOP_GROUP_INSTR_OFFSETS
	.align		4
.L_302:
        /*014c*/ 	.byte	0x04, 0x28
        /*014e*/ 	.short	(.L_304 - .L_303)


	//   ....[0]....
.L_303:
        /*0150*/ 	.word	0x00000c90


	//   ....[1]....
        /*0154*/ 	.word	0x00000cc0


	//   ....[2]....
        /*0158*/ 	.word	0x00000ce0


	//   ....[3]....
        /*015c*/ 	.word	0x00000cf0


	//   ....[4]....
        /*0160*/ 	.word	0x00000e80


	//   ....[5]....
        /*0164*/ 	.word	0x00000eb0


	//   ....[6]....
        /*0168*/ 	.word	0x00000ee0


	//   ....[7]....
        /*016c*/ 	.word	0x00000f00


	//   ....[8]....
        /*0170*/ 	.word	0x00001080


	//   ....[9]....
        /*0174*/ 	.word	0x000010b0


	//   ....[10]....
        /*0178*/ 	.word	0x000010e0


	//   ....[11]....
        /*017c*/ 	.word	0x00001100


	//   ....[12]....
        /*0180*/ 	.word	0x00001280


	//   ....[13]....
        /*0184*/ 	.word	0x000012b0


	//   ....[14]....
        /*0188*/ 	.word	0x000012e0


	//   ....[15]....
        /*018c*/ 	.word	0x00001300


	//   ....[16]....
        /*0190*/ 	.word	0x00001480


	//   ....[17]....
        /*0194*/ 	.word	0x000014b0


	//   ....[18]....
        /*0198*/ 	.word	0x000014e0


	//   ....[19]....
        /*019c*/ 	.word	0x00001500


	//   ....[20]....
        /*01a0*/ 	.word	0x00002260


	//   ....[21]....
        /*01a4*/ 	.word	0x00002270


	//   ....[22]....
        /*01a8*/ 	.word	0x00002280


	//   ....[23]....
        /*01ac*/ 	.word	0x000022a0


	//   ....[24]....
        /*01b0*/ 	.word	0x00002420


	//   ....[25]....
        /*01b4*/ 	.word	0x00002460


	//   ....[26]....
        /*01b8*/ 	.word	0x00002490


	//   ....[27]....
        /*01bc*/ 	.word	0x000024b0


	//   ....[28]....
        /*01c0*/ 	.word	0x00002630


	//   ....[29]....
        /*01c4*/ 	.word	0x00002670


	//   ....[30]....
        /*01c8*/ 	.word	0x000026a0


	//   ....[31]....
        /*01cc*/ 	.word	0x000026c0


	//   ....[32]....
        /*01d0*/ 	.word	0x00002840


	//   ....[33]....
        /*01d4*/ 	.word	0x00002880


	//   ....[34]....
        /*01d8*/ 	.word	0x000028b0


	//   ....[35]....
        /*01dc*/ 	.word	0x000028d0


	//   ....[36]....
        /*01e0*/ 	.word	0x00002a50


	//   ....[37]....
        /*01e4*/ 	.word	0x00002a90


	//   ....[38]....
        /*01e8*/ 	.word	0x00002ac0


	//   ....[39]....
        /*01ec*/ 	.word	0x00002ae0


	//   ....[40]....
        /*01f0*/ 	.word	0x00004f90


	//   ....[41]....
        /*01f4*/ 	.word	0x00004fc0


	//   ....[42]....
        /*01f8*/ 	.word	0x00004fe0


	//   ....[43]....
        /*01fc*/ 	.word	0x00004ff0


	//   ....[44]....
        /*0200*/ 	.word	0x00005180


	//   ....[45]....
        /*0204*/ 	.word	0x000051b0


	//   ....[46]....
        /*0208*/ 	.word	0x000051e0


	//   ....[47]....
        /*020c*/ 	.word	0x00005200


	//   ....[48]....
        /*0210*/ 	.word	0x00005380


	//   ....[49]....
        /*0214*/ 	.word	0x000053b0


	//   ....[50]....
        /*0218*/ 	.word	0x000053e0


	//   ....[51]....
        /*021c*/ 	.word	0x00005400


	//   ....[52]....
        /*0220*/ 	.word	0x00005580


	//   ....[53]....
        /*0224*/ 	.word	0x000055c0


	//   ....[54]....
        /*0228*/ 	.word	0x000055f0


	//   ....[55]....
        /*022c*/ 	.word	0x00005600


	//   ....[56]....
        /*0230*/ 	.word	0x00005780


	//   ....[57]....
        /*0234*/ 	.word	0x000057b0


	//   ....[58]....
        /*0238*/ 	.word	0x000057e0


	//   ....[59]....
        /*023c*/ 	.word	0x00005800


	//----- nvinfo : EIATTR_VRC_CTA_INIT_COUNT
	.align		4
.L_304:
        /*0240*/ 	.byte	0x02, 0x4a
	.zero		1
	.zero		1


	//----- nvinfo : EIATTR_EXIT_INSTR_OFFSETS
	.align		4
        /*0244*/ 	.byte	0x04, 0x1c
        /*0246*/ 	.short	(.L_306 - .L_305)


	//   ....[0]....
.L_305:
        /*0248*/ 	.word	0x00000030


	//   ....[1]....
        /*024c*/ 	.word	0x000064a0


	//   ....[2]....
        /*0250*/ 	.word	0x000064e0


	//----- nvinfo : EIATTR_MAX_THREADS
	.align		4
.L_306:
        /*0254*/ 	.byte	0x04, 0x05
        /*0256*/ 	.short	(.L_308 - .L_307)
.L_307:
        /*0258*/ 	.word	0x00000100
        /*025c*/ 	.word	0x00000001
        /*0260*/ 	.word	0x00000001


	//----- nvinfo : EIATTR_CRS_STACK_SIZE
	.align		4
.L_308:
        /*0264*/ 	.byte	0x04, 0x1e
        /*0266*/ 	.short	(.L_310 - .L_309)
.L_309:
        /*0268*/ 	.word	0x00000000


	//----- nvinfo : EIATTR_CBANK_PARAM_SIZE
	.align		4
.L_310:
        /*026c*/ 	.byte	0x03, 0x19
        /*026e*/ 	.short	0x001d


	//----- nvinfo : EIATTR_PARAM_CBANK
	.align		4
        /*0270*/ 	.byte	0x04, 0x0a
        /*0272*/ 	.short	(.L_312 - .L_311)
	.align		4
.L_311:
        /*0274*/ 	.word	index@(.nv.constant0._ZN6thrust24THRUST_300001_SM_1000_NS8cuda_cub4core6detail13_kernel_agentINS1_8__reduce11ReduceAgentINS0_12zip_iteratorIN4cuda3std3__45tupleIJNS0_10device_ptrIdEENS0_17counting_iteratorIlNS0_11use_defaultESF_SF_EEEEEEEPNSB_IJdlEEESJ_iNS1_9__extrema9arg_max_fIdl10ComparatorEEEEJSI_SK_iSO_EEEvDpT0_)
        /*0278*/ 	.short	0x0380
        /*027a*/ 	.short	0x001d


	//----- nvinfo : EIATTR_SW_WAR
	.align		4
.L_312:
        /*027c*/ 	.byte	0x04, 0x36
        /*027e*/ 	.short	(.L_314 - .L_313)
.L_313:
        /*0280*/ 	.word	0x00000008
.L_314:


//--------------------- .nv.info._Z11BasedKernelPdS_i --------------------------
	.section	.nv.info._Z11BasedKernelPdS_i,"",@"SHT_CUDA_INFO"
	.sectionflags	@""
	.align	4


	//----- nvinfo : EIATTR_CUDA_API_VERSION
	.align		4
        /*0000*/ 	.byte	0x04, 0x37
        /*0002*/ 	.short	(.L_316 - .L_315)
.L_315:
        /*0004*/ 	.word	0x00000082


	//----- nvinfo : EIATTR_KPARAM_INFO
	.align		4
.L_316:
        /*0008*/ 	.byte	0x04, 0x17
        /*000a*/ 	.short	(.L_318 - .L_317)
.L_317:
        /*000c*/ 	.word	0x00000000
        /*0010*/ 	.short	0x0002
        /*0012*/ 	.short	0x0010
        /*0014*/ 	.byte	0x00, 0xf0, 0x11, 0x00


	//----- nvinfo : EIATTR_KPARAM_INFO
	.align		4
.L_318:
        /*0018*/ 	.byte	0x04, 0x17
        /*001a*/ 	.short	(.L_320 - .L_319)
.L_319:
        /*001c*/ 	.word	0x00000000
        /*0020*/ 	.short	0x0001
        /*0022*/ 	.short	0x0008
        /*0024*/ 	.byte	0x00, 0xf5, 0x21, 0x00


	//----- nvinfo : EIATTR_KPARAM_INFO
	.align		4
.L_320:
        /*0028*/ 	.byte	0x04, 0x17
        /*002a*/ 	.short	(.L_322 - .L_321)
.L_321:
        /*002c*/ 	.word	0x00000000
        /*0030*/ 	.short	0x0000
        /*0032*/ 	.short	0x0000
        /*0034*/ 	.byte	0x00, 0xf5, 0x21, 0x00


	//----- nvinfo : EIATTR_SPARSE_MMA_MASK
	.align		4
.L_322:
        /*0038*/ 	.byte	0x03, 0x50
        /*003a*/ 	.short	0x0000


	//----- nvinfo : EIATTR_MAXREG_COUNT
	.align		4
        /*003c*/ 	.byte	0x03, 0x1b
        /*003e*/ 	.short	0x00ff


	//----- nvinfo : EIATTR_MERCURY_ISA_VERSION
	.align		4
        /*0040*/ 	.byte	0x03, 0x5f
        /*0042*/ 	.short	0x0101


	//----- nvinfo : EIATTR_VRC_CTA_INIT_COUNT
	.align		4
        /*0044*/ 	.byte	0x02, 0x4a
	.zero		1
	.zero		1


	//----- nvinfo : EIATTR_EXIT_INSTR_OFFSETS
	.align		4
        /*0048*/ 	.byte	0x04, 0x1c
        /*004a*/ 	.short	(.L_324 - .L_323)


	//   ....[0]....
.L_323:
        /*004c*/ 	.word	0x000000d0


	//   ....[1]....
        /*0050*/ 	.word	0x00001180


	//----- nvinfo : EIATTR_CRS_STACK_SIZE
	.align		4
.L_324:
        /*0054*/ 	.byte	0x04, 0x1e
        /*0056*/ 	.short	(.L_326 - .L_325)
.L_325:
        /*0058*/ 	.word	0x00000000


	//----- nvinfo : EIATTR_CBANK_PARAM_SIZE
	.align		4
.L_326:
        /*005c*/ 	.byte	0x03, 0x19
        /*005e*/ 	.short	0x0014


	//----- nvinfo : EIATTR_PARAM_CBANK
	.align		4
        /*0060*/ 	.byte	0x04, 0x0a
        /*0062*/ 	.short	(.L_328 - .L_327)
	.align		4
.L_327:
        /*0064*/ 	.word	index@(.nv.constant0._Z11BasedKernelPdS_i)
        /*0068*/ 	.short	0x0380
        /*006a*/ 	.short	0x0014


	//----- nvinfo : EIATTR_SW_WAR
	.align		4
.L_328:
        /*006c*/ 	.byte	0x04, 0x36
        /*006e*/ 	.short	(.L_330 - .L_329)
.L_329:
        /*0070*/ 	.word	0x00000008
.L_330:


//--------------------- .nv.info._Z10Triangle_2PdS_ii --------------------------
	.section	.nv.info._Z10Triangle_2PdS_ii,"",@"SHT_CUDA_INFO"
	.sectionflags	@""
	.align	4


	//----- nvinfo : EIATTR_CUDA_API_VERSION
	.align		4
        /*0000*/ 	.byte	0x04, 0x37
        /*0002*/ 	.short	(.L_332 - .L_331)
.L_331:
        /*0004*/ 	.word	0x00000082


	//----- nvinfo : EIATTR_KPARAM_INFO
	.align		4
.L_332:
        /*0008*/ 	.byte	0x04, 0x17
        /*000a*/ 	.short	(.L_334 - .L_333)
.L_333:
        /*000c*/ 	.word	0x00000000
        /*0010*/ 	.short	0x0003
        /*0012*/ 	.short	0x0014
        /*0014*/ 	.byte	0x00, 0xf0, 0x11, 0x00


	//----- nvinfo : EIATTR_KPARAM_INFO
	.align		4
.L_334:
        /*0018*/ 	.byte	0x04, 0x17
        /*001a*/ 	.short	(.L_336 - .L_335)
.L_335:
        /*001c*/ 	.word	0x00000000
        /*0020*/ 	.short	0x0002
        /*0022*/ 	.short	0x0010
        /*0024*/ 	.byte	0x00, 0xf0, 0x11, 0x00


	//----- nvinfo : EIATTR_KPARAM_INFO
	.align		4
.L_336:
        /*0028*/ 	.byte	0x04, 0x17
        /*002a*/ 	.short	(.L_338 - .L_337)
.L_337:
        /*002c*/ 	.word	0x00000000
        /*0030*/ 	.short	0x0001
        /*0032*/ 	.short	0x0008
        /*0034*/ 	.byte	0x00, 0xf5, 0x21, 0x00


	//----- nvinfo : EIATTR_KPARAM_INFO
	.align		4
.L_338:
        /*0038*/ 	.byte	0x04, 0x17
        /*003a*/ 	.short	(.L_340 - .L_339)
.L_339:
        /*003c*/ 	.word	0x00000000
        /*0040*/ 	.short	0x0000
        /*0042*/ 	.short	0x0000
        /*0044*/ 	.byte	0x00, 0xf5, 0x21, 0x00


	//----- nvinfo : EIATTR_SPARSE_MMA_MASK
	.align		4
.L_340:
        /*0048*/ 	.byte	0x03, 0x50
        /*004a*/ 	.short	0x0000


	//----- nvinfo : EIATTR_MAXREG_COUNT
	.align		4
        /*004c*/ 	.byte	0x03, 0x1b
        /*004e*/ 	.short	0x00ff


	//----- nvinfo : EIATTR_MERCURY_ISA_VERSION
	.align		4
        /*0050*/ 	.byte	0x03, 0x5f
        /*0052*/ 	.short	0x0101


	//----- nvinfo : EIATTR_VRC_CTA_INIT_COUNT
	.align		4
        /*0054*/ 	.byte	0x02, 0x4a
	.zero		1
	.zero		1


	//----- nvinfo : EIATTR_EXIT_INSTR_OFFSETS
	.align		4
        /*0058*/ 	.byte	0x04, 0x1c
        /*005a*/ 	.short	(.L_342 - .L_341)


	//   ....[0]....
.L_341:
        /*005c*/ 	.word	0x000000f0


	//   ....[1]....
        /*0060*/ 	.word	0x00000a30


	//----- nvinfo : EIATTR_CRS_STACK_SIZE
	.align		4
.L_342:
        /*0064*/ 	.byte	0x04, 0x1e
        /*0066*/ 	.short	(.L_344 - .L_343)
.L_343:
        /*0068*/ 	.word	0x00000000


	//----- nvinfo : EIATTR_CBANK_PARAM_SIZE
	.align		4
.L_344:
        /*006c*/ 	.byte	0x03, 0x19
        /*006e*/ 	.short	0x0018


	//----- nvinfo : EIATTR_PARAM_CBANK
	.align		4
        /*0070*/ 	.byte	0x04, 0x0a
        /*0072*/ 	.short	(.L_346 - .L_345)
	.align		4
.L_345:
        /*0074*/ 	.word	index@(.nv.constant0._Z10Triangle_2PdS_ii)
        /*0078*/ 	.short	0x0380
        /*007a*/ 	.short	0x0018


	//----- nvinfo : EIATTR_SW_WAR
	.align		4
.L_346:
        /*007c*/ 	.byte	0x04, 0x36
        /*007e*/ 	.short	(.L_348 - .L_347)
.L_347:
        /*0080*/ 	.word	0x00000008
.L_348:


//--------------------- .nv.info._Z10Triangle_1PdS_ii --------------------------
	.section	.nv.info._Z10Triangle_1PdS_ii,"",@"SHT_CUDA_INFO"
	.sectionflags	@""
	.align	4


	//----- nvinfo : EIATTR_CUDA_API_VERSION
	.align		4
        /*0000*/ 	.byte	0x04, 0x37
        /*0002*/ 	.short	(.L_350 - .L_349)
.L_349:
        /*0004*/ 	.word	0x00000082


	//----- nvinfo : EIATTR_KPARAM_INFO
	.align		4
.L_350:
        /*0008*/ 	.byte	0x04, 0x17
        /*000a*/ 	.short	(.L_352 - .L_351)
.L_351:
        /*000c*/ 	.word	0x00000000
        /*0010*/ 	.short	0x0003
        /*0012*/ 	.short	0x0014
        /*0014*/ 	.byte	0x00, 0xf0, 0x11, 0x00


	//----- nvinfo : EIATTR_KPARAM_INFO
	.align		4
.L_352:
        /*0018*/ 	.byte	0x04, 0x17
        /*001a*/ 	.short	(.L_354 - .L_353)
.L_353:
        /*001c*/ 	.word	0x00000000
        /*0020*/ 	.short	0x0002
        /*0022*/ 	.short	0x0010
        /*0024*/ 	.byte	0x00, 0xf0, 0x11, 0x00


	//----- nvinfo : EIATTR_KPARAM_INFO
	.align		4
.L_354:
        /*0028*/ 	.byte	0x04, 0x17
        /*002a*/ 	.short	(.L_356 - .L_355)
.L_355:
        /*002c*/ 	.word	0x00000000
        /*0030*/ 	.short	0x0001
        /*0032*/ 	.short	0x0008
        /*0034*/ 	.byte	0x00, 0xf5, 0x21, 0x00


	//----- nvinfo : EIATTR_KPARAM_INFO
	.align		4
.L_356:
        /*0038*/ 	.byte	0x04, 0x17
        /*003a*/ 	.short	(.L_358 - .L_357)
.L_357:
        /*003c*/ 	.word	0x00000000
        /*0040*/ 	.short	0x0000
        /*0042*/ 	.short	0x0000
        /*0044*/ 	.byte	0x00, 0xf5, 0x21, 0x00


	//----- nvinfo : EIATTR_SPARSE_MMA_MASK
	.align		4
.L_358:
        /*0048*/ 	.byte	0x03, 0x50
        /*004a*/ 	.short	0x0000


	//----- nvinfo : EIATTR_MAXREG_COUNT
	.align		4
        /*004c*/ 	.byte	0x03, 0x1b
        /*004e*/ 	.short	0x00ff


	//----- nvinfo : EIATTR_MERCURY_ISA_VERSION
	.align		4
        /*0050*/ 	.byte	0x03, 0x5f
        /*0052*/ 	.short	0x0101


	//----- nvinfo : EIATTR_VRC_CTA_INIT_COUNT
	.align		4
        /*0054*/ 	.byte	0x02, 0x4a
	.zero		1
	.zero		1


	//----- nvinfo : EIATTR_EXIT_INSTR_OFFSETS
	.align		4
        /*0058*/ 	.byte	0x04, 0x1c
        /*005a*/ 	.short	(.L_360 - .L_359)


	//   ....[0]....
.L_359:
        /*005c*/ 	.word	0x000000b0


	//   ....[1]....
        /*0060*/ 	.word	0x00001140


	//----- nvinfo : EIATTR_CRS_STACK_SIZE
	.align		4
.L_360:
        /*0064*/ 	.byte	0x04, 0x1e
        /*0066*/ 	.short	(.L_362 - .L_361)
.L_361:
        /*0068*/ 	.word	0x00000000


	//----- nvinfo : EIATTR_CBANK_PARAM_SIZE
	.align		4
.L_362:
        /*006c*/ 	.byte	0x03, 0x19
        /*006e*/ 	.short	0x0018


	//----- nvinfo : EIATTR_PARAM_CBANK
	.align		4
        /*0070*/ 	.byte	0x04, 0x0a
        /*0072*/ 	.short	(.L_364 - .L_363)
	.align		4
.L_363:
        /*0074*/ 	.word	index@(.nv.constant0._Z10Triangle_1PdS_ii)
        /*0078*/ 	.short	0x0380
        /*007a*/ 	.short	0x0018


	//----- nvinfo : EIATTR_SW_WAR
	.align		4
.L_364:
        /*007c*/ 	.byte	0x04, 0x36
        /*007e*/ 	.short	(.L_366 - .L_365)
.L_365:
        /*0080*/ 	.word	0x00000008
.L_366:


//--------------------- .nv.info._Z6kernelPdS_iii --------------------------
	.section	.nv.info._Z6kernelPdS_iii,"",@"SHT_CUDA_INFO"
	.sectionflags	@""
	.align	4


	//----- nvinfo : EIATTR_CUDA_API_VERSION
	.align		4
        /*0000*/ 	.byte	0x04, 0x37
        /*0002*/ 	.short	(.L_368 - .L_367)
.L_367:
        /*0004*/ 	.word	0x00000082


	//----- nvinfo : EIATTR_KPARAM_INFO
	.align		4
.L_368:
        /*0008*/ 	.byte	0x04, 0x17
        /*000a*/ 	.short	(.L_370 - .L_369)
.L_369:
        /*000c*/ 	.word	0x00000000
        /*0010*/ 	.short	0x0004
        /*0012*/ 	.short	0x0018
        /*0014*/ 	.byte	0x00, 0xf0, 0x11, 0x00


	//----- nvinfo : EIATTR_KPARAM_INFO
	.align		4
.L_370:
        /*0018*/ 	.byte	0x04, 0x17
        /*001a*/ 	.short	(.L_372 - .L_371)
.L_371:
        /*001c*/ 	.word	0x00000000
        /*0020*/ 	.short	0x0003
        /*0022*/ 	.short	0x0014
        /*0024*/ 	.byte	0x00, 0xf0, 0x11, 0x00


	//----- nvinfo : EIATTR_KPARAM_INFO
	.align		4
.L_372:
        /*0028*/ 	.byte	0x04, 0x17
        /*002a*/ 	.short	(.L_374 - .L_373)
.L_373:
        /*002c*/ 	.word	0x00000000
        /*0030*/ 	.short	0x0002
        /*0032*/ 	.short	0x0010
        /*0034*/ 	.byte	0x00, 0xf0, 0x11, 0x00


	//----- nvinfo : EIATTR_KPARAM_INFO
	.align		4
.L_374:
        /*0038*/ 	.byte	0x04, 0x17
        /*003a*/ 	.short	(.L_376 - .L_375)
.L_375:
        /*003c*/ 	.word	0x00000000
        /*0040*/ 	.short	0x0001
        /*0042*/ 	.short	0x0008
        /*0044*/ 	.byte	0x00, 0xf5, 0x21, 0x00


	//----- nvinfo : EIATTR_KPARAM_INFO
	.align		4
.L_376:
        /*0048*/ 	.byte	0x04, 0x17
        /*004a*/ 	.short	(.L_378 - .L_377)
.L_377:
        /*004c*/ 	.word	0x00000000
        /*0050*/ 	.short	0x0000
        /*0052*/ 	.short	0x0000
        /*0054*/ 	.byte	0x00, 0xf5, 0x21, 0x00


	//----- nvinfo : EIATTR_SPARSE_MMA_MASK
	.align		4
.L_378:
        /*0058*/ 	.byte	0x03, 0x50
        /*005a*/ 	.short	0x0000


	//----- nvinfo : EIATTR_MAXREG_COUNT
	.align		4
        /*005c*/ 	.byte	0x03, 0x1b
        /*005e*/ 	.short	0x00ff


	//----- nvinfo : EIATTR_MERCURY_ISA_VERSION
	.align		4
        /*0060*/ 	.byte	0x03, 0x5f
        /*0062*/ 	.short	0x0101


	//----- nvinfo : EIATTR_VRC_CTA_INIT_COUNT
	.align		4
        /*0064*/ 	.byte	0x02, 0x4a
	.zero		1
	.zero		1


	//----- nvinfo : EIATTR_EXIT_INSTR_OFFSETS
	.align		4
        /*0068*/ 	.byte	0x04, 0x1c
        /*006a*/ 	.short	(.L_380 - .L_379)


	//   ....[0]....
.L_379:
        /*006c*/ 	.word	0x00000090


	//   ....[1]....
        /*0070*/ 	.word	0x00000440


	//   ....[2]....
        /*0074*/ 	.word	0x00000870


	//----- nvinfo : EIATTR_CRS_STACK_SIZE
	.align		4
.L_380:
        /*0078*/ 	.byte	0x04, 0x1e
        /*007a*/ 	.short	(.L_382 - .L_381)
.L_381:
        /*007c*/ 	.word	0x00000000


	//----- nvinfo : EIATTR_CBANK_PARAM_SIZE
	.align		4
.L_382:
        /*0080*/ 	.byte	0x03, 0x19
        /*0082*/ 	.short	0x001c


	//----- nvinfo : EIATTR_PARAM_CBANK
	.align		4
        /*0084*/ 	.byte	0x04, 0x0a
        /*0086*/ 	.short	(.L_384 - .L_383)
	.align		4
.L_383:
        /*0088*/ 	.word	index@(.nv.constant0._Z6kernelPdS_iii)
        /*008c*/ 	.short	0x0380
        /*008e*/ 	.short	0x001c


	//----- nvinfo : EIATTR_SW_WAR
	.align		4
.L_384:
        /*0090*/ 	.byte	0x04, 0x36
        /*0092*/ 	.short	(.L_386 - .L_385)
.L_385:
        /*0094*/ 	.word	0x00000008
.L_386:


//--------------------- .nv.callgraph             --------------------------
	.section	.nv.callgraph,"",@"SHT_CUDA_CALLGRAPH"
	.align	4
	.sectionentsize	8
	.align		4
        /*0000*/ 	.word	0x00000000
	.align		4
        /*0004*/ 	.word	0xffffffff
	.align		4
        /*0008*/ 	.word	0x00000000
	.align		4
        /*000c*/ 	.word	0xfffffffe
	.align		4
        /*0010*/ 	.word	0x00000000
	.align		4
        /*0014*/ 	.word	0xfffffffd
	.align		4
        /*0018*/ 	.word	0x00000000
	.align		4
        /*001c*/ 	.word	0xfffffffc


//--------------------- .nv.constant4             --------------------------
	.section	.nv.constant4,"a",@progbits
	.align	8
	.align		8
.nv.constant4:
        /*0000*/ 	.dword	_ZN34_INTERNAL_736c61e1_4_k_cu_2aab558f4cuda3std3__45__cpo5beginE
	.align		8
        /*0008*/ 	.dword	_ZN34_INTERNAL_736c61e1_4_k_cu_2aab558f4cuda3std3__45__cpo3endE
	.align		8
        /*0010*/ 	.dword	_ZN34_INTERNAL_736c61e1_4_k_cu_2aab558f4cuda3std3__45__cpo6cbeginE
	.align		8
        /*0018*/ 	.dword	_ZN34_INTERNAL_736c61e1_4_k_cu_2aab558f4cuda3std3__45__cpo4cendE
	.align		8
        /*0020*/ 	.dword	_ZN34_INTERNAL_736c61e1_4_k_cu_2aab558f4cuda3std3__45__cpo6rbeginE
	.align		8
        /*0028*/ 	.dword	_ZN34_INTERNAL_736c61e1_4_k_cu_2aab558f4cuda3std3__45__cpo4rendE
	.align		8
        /*0030*/ 	.dword	_ZN34_INTERNAL_736c61e1_4_k_cu_2aab558f4cuda3std3__45__cpo7crbeginE
	.align		8
        /*0038*/ 	.dword	_ZN34_INTERNAL_736c61e1_4_k_cu_2aab558f4cuda3std3__45__cpo5crendE
	.align		8
        /*0040*/ 	.dword	_ZN34_INTERNAL_736c61e1_4_k_cu_2aab558f4cuda3std3__436_GLOBAL__N__736c61e1_4_k_cu_2aab558f6ignoreE
	.align		8
        /*0048*/ 	.dword	_ZN34_INTERNAL_736c61e1_4_k_cu_2aab558f4cuda3std3__419piecewise_constructE
	.align		8
        /*0050*/ 	.dword	_ZN34_INTERNAL_736c61e1_4_k_cu_2aab558f4cuda3std3__48in_placeE
	.align		8
        /*0058*/ 	.dword	_ZN34_INTERNAL_736c61e1_4_k_cu_2aab558f4cuda3std3__420unreachable_sentinelE
	.align		8
        /*0060*/ 	.dword	_ZN34_INTERNAL_736c61e1_4_k_cu_2aab558f4cuda3std3__47nulloptE
	.align		8
        /*0068*/ 	.dword	_ZN34_INTERNAL_736c61e1_4_k_cu_2aab558f4cuda3std3__48unexpectE
	.align		8
        /*0070*/ 	.dword	_ZN34_INTERNAL_736c61e1_4_k_cu_2aab558f4cuda3std6ranges3__45__cpo4swapE
	.align		8
        /*0078*/ 	.dword	_ZN34_INTERNAL_736c61e1_4_k_cu_2aab558f4cuda3std6ranges3__45__cpo9iter_moveE
	.align		8
        /*0080*/ 	.dword	_ZN34_INTERNAL_736c61e1_4_k_cu_2aab558f4cuda3std6ranges3__45__cpo5beginE
	.align		8
        /*0088*/ 	.dword	_ZN34_INTERNAL_736c61e1_4_k_cu_2aab558f4cuda3std6ranges3__45__cpo3endE
	.align		8
        /*0090*/ 	.dword	_ZN34_INTERNAL_736c61e1_4_k_cu_2aab558f4cuda3std6ranges3__45__cpo6cbeginE
	.align		8
        /*0098*/ 	.dword	_ZN34_INTERNAL_736c61e1_4_k_cu_2aab558f4cuda3std6ranges3__45__cpo4cendE
	.align		8
        /*00a0*/ 	.dword	_ZN34_INTERNAL_736c61e1_4_k_cu_2aab558f4cuda3std6ranges3__45__cpo7advanceE
	.align		8
        /*00a8*/ 	.dword	_ZN34_INTERNAL_736c61e1_4_k_cu_2aab558f4cuda3std6ranges3__45__cpo9iter_swapE
	.align		8
        /*00b0*/ 	.dword	_ZN34_INTERNAL_736c61e1_4_k_cu_2aab558f4cuda3std6ranges3__45__cpo4nextE
	.align		8
        /*00b8*/ 	.dword	_ZN34_INTERNAL_736c61e1_4_k_cu_2aab558f4cuda3std6ranges3__45__cpo4prevE
	.align		8
        /*00c0*/ 	.dword	_ZN34_INTERNAL_736c61e1_4_k_cu_2aab558f4cuda3std6ranges3__45__cpo4dataE
	.align		8
        /*00c8*/ 	.dword	_ZN34_INTERNAL_736c61e1_4_k_cu_2aab558f4cuda3std6ranges3__45__cpo5cdataE
	.align		8
        /*00d0*/ 	.dword	_ZN34_INTERNAL_736c61e1_4_k_cu_2aab558f4cuda3std6ranges3__45__cpo4sizeE
	.align		8
        /*00d8*/ 	.dword	_ZN34_INTERNAL_736c61e1_4_k_cu_2aab558f4cuda3std6ranges3__45__cpo5ssizeE
	.align		8
        /*00e0*/ 	.dword	_ZN34_INTERNAL_736c61e1_4_k_cu_2aab558f4cuda3std6ranges3__45__cpo8distanceE
	.align		8
        /*00e8*/ 	.dword	_ZN34_INTERNAL_736c61e1_4_k_cu_2aab558f6thrust24THRUST_300001_SM_1000_NS8cuda_cub3parE
	.align		8
        /*00f0*/ 	.dword	_ZN34_INTERNAL_736c61e1_4_k_cu_2aab558f6thrust24THRUST_300001_SM_1000_NS8cuda_cub10par_nosyncE
	.align		8
        /*00f8*/ 	.dword	_ZN34_INTERNAL_736c61e1_4_k_cu_2aab558f6thrust24THRUST_300001_SM_1000_NS6system6detail10sequential3seqE
	.align		8
        /*0100*/ 	.dword	_ZN34_INTERNAL_736c61e1_4_k_cu_2aab558f6thrust24THRUST_300001_SM_1000_NS6system3cpp3parE
	.align		8
        /*0108*/ 	.dword	_ZN34_INTERNAL_736c61e1_4_k_cu_2aab558f6thrust24THRUST_300001_SM_1000_NS12placeholders2_1E
	.align		8
        /*0110*/ 	.dword	_ZN34_INTERNAL_736c61e1_4_k_cu_2aab558f6thrust24THRUST_300001_SM_1000_NS12placeholders2_2E
	.align		8
        /*0118*/ 	.dword	_ZN34_INTERNAL_736c61e1_4_k_cu_2aab558f6thrust24THRUST_300001_SM_1000_NS12placeholders2_3E
	.align		8
        /*0120*/ 	.dword	_ZN34_INTERNAL_736c61e1_4_k_cu_2aab558f6thrust24THRUST_300001_SM_1000_NS12placeholders2_4E
	.align		8
        /*0128*/ 	.dword	_ZN34_INTERNAL_736c61e1_4_k_cu_2aab558f6thrust24THRUST_300001_SM_1000_NS12placeholders2_5E
	.align		8
        /*0130*/ 	.dword	_ZN34_INTERNAL_736c61e1_4_k_cu_2aab558f6thrust24THRUST_300001_SM_1000_NS12placeholders2_6E
	.align		8
        /*0138*/ 	.dword	_ZN34_INTERNAL_736c61e1_4_k_cu_2aab558f6thrust24THRUST_300001_SM_1000_NS12placeholders2_7E
	.align		8
        /*0140*/ 	.dword	_ZN34_INTERNAL_736c61e1_4_k_cu_2aab558f6thrust24THRUST_300001_SM_1000_NS12placeholders2_8E
	.align		8
        /*0148*/ 	.dword	_ZN34_INTERNAL_736c61e1_4_k_cu_2aab558f6thrust24THRUST_300001_SM_1000_NS12placeholders2_9E
	.align		8
        /*0150*/ 	.dword	_ZN34_INTERNAL_736c61e1_4_k_cu_2aab558f6thrust24THRUST_300001_SM_1000_NS12placeholders3_10E
	.align		8
        /*0158*/ 	.dword	_ZN34_INTERNAL_736c61e1_4_k_cu_2aab558f6thrust24THRUST_300001_SM_1000_NS3seqE
	.align		8
        /*0160*/ 	.dword	_ZN34_INTERNAL_736c61e1_4_k_cu_2aab558f6thrust24THRUST_300001_SM_1000_NS6deviceE


//--------------------- .text._ZN3cub18CUB_300001_SM_10006detail11EmptyKernelIvEEvv --------------------------
	.section	.text._ZN3cub18CUB_300001_SM_10006detail11EmptyKernelIvEEvv,"ax",@progbits
	.align	128
        .global         _ZN3cub18CUB_300001_SM_10006detail11EmptyKernelIvEEvv
        .type           _ZN3cub18CUB_300001_SM_10006detail11EmptyKernelIvEEvv,@function
        .size           _ZN3cub18CUB_300001_SM_10006detail11EmptyKernelIvEEvv,(.L_x_765 - _ZN3cub18CUB_300001_SM_10006detail11EmptyKernelIvEEvv)
        .other          _ZN3cub18CUB_300001_SM_10006detail11EmptyKernelIvEEvv,@"STO_CUDA_ENTRY STV_DEFAULT"
_ZN3cub18CUB_300001_SM_10006detail11EmptyKernelIvEEvv:
.text._ZN3cub18CUB_300001_SM_10006detail11EmptyKernelIvEEvv:
[----:B------:R-:W-:Y:S01]  /*0000*/  LDC R1, c[0x0][0x37c] ;  /* 0x0000df00ff017b82 */ /* 0x000fe20000000800 */
[----:B------:R-:W-:Y:S05]  /*0010*/  EXIT ;  /* 0x000000000000794d */ /* 0x000fea0003800000 */
.L_x_0:
[----:B------:R-:W-:-:S00]  /*0020*/  BRA `(.L_x_0) ;  /* 0xfffffffc00fc7947 */ /* 0x000fc0000383ffff */
[----:B------:R-:W-:-:S00]  /*0030*/  NOP ;  /* 0x0000000000007918 */ /* 0x000fc00000000000 */
        /* <DEDUP_REMOVED lines=12> */
.L_x_765:


//--------------------- .text._ZN6thrust24THRUST_300001_SM_1000_NS8cuda_cub4core6detail13_kernel_agentINS1_8__reduce11ReduceAgentIPN4cuda3std3__45tupleIJdlEEESC_SB_lNS1_9__extrema9arg_max_fIdl10ComparatorEEEEJSC_SC_iSG_EEEvDpT0_ --------------------------
	.section	.text._ZN6thrust24THRUST_300001_SM_1000_NS8cuda_cub4core6detail13_kernel_agentINS1_8__reduce11ReduceAgentIPN4cuda3std3__45tupleIJdlEEESC_SB_lNS1_9__extrema9arg_max_fIdl10ComparatorEEEEJSC_SC_iSG_EEEvDpT0_,"ax",@progbits
	.align	128
        .global         _ZN6thrust24THRUST_300001_SM_1000_NS8cuda_cub4core6detail13_kernel_agentINS1_8__reduce11ReduceAgentIPN4cuda3std3__45tupleIJdlEEESC_SB_lNS1_9__extrema9arg_max_fIdl10ComparatorEEEEJSC_SC_iSG_EEEvDpT0_
        .type           _ZN6thrust24THRUST_300001_SM_1000_NS8cuda_cub4core6detail13_kernel_agentINS1_8__reduce11ReduceAgentIPN4cuda3std3__45tupleIJdlEEESC_SB_lNS1_9__extrema9arg_max_fIdl10ComparatorEEEEJSC_SC_iSG_EEEvDpT0_,@function
        .size           _ZN6thrust24THRUST_300001_SM_1000_NS8cuda_cub4core6detail13_kernel_agentINS1_8__reduce11ReduceAgentIPN4cuda3std3__45tupleIJdlEEESC_SB_lNS1_9__extrema9arg_max_fIdl10ComparatorEEEEJSC_SC_iSG_EEEvDpT0_,(.L_x_766 - _ZN6thrust24THRUST_300001_SM_1000_NS8cuda_cub4core6detail13_kernel_agentINS1_8__reduce11ReduceAgentIPN4cuda3std3__45tupleIJdlEEESC_SB_lNS1_9__extrema9arg_max_fIdl10ComparatorEEEEJSC_SC_iSG_EEEvDpT0_)
        .other          _ZN6thrust24THRUST_300001_SM_1000_NS8cuda_cub4core6detail13_kernel_agentINS1_8__reduce11ReduceAgentIPN4cuda3std3__45tupleIJdlEEESC_SB_lNS1_9__extrema9arg_max_fIdl10ComparatorEEEEJSC_SC_iSG_EEEvDpT0_,@"STO_CUDA_ENTRY STV_DEFAULT"
_ZN6thrust24THRUST_300001_SM_1000_NS8cuda_cub4core6detail13_kernel_agentINS1_8__reduce11ReduceAgentIPN4cuda3std3__45tupleIJdlEEESC_SB_lNS1_9__extrema9arg_max_fIdl10ComparatorEEEEJSC_SC_iSG_EEEvDpT0_:
.text._ZN6thrust24THRUST_300001_SM_1000_NS8cuda_cub4core6detail13_kernel_agentINS1_8__reduce11ReduceAgentIPN4cuda3std3__45tupleIJdlEEESC_SB_lNS1_9__extrema9arg_max_fIdl10ComparatorEEEEJSC_SC_iSG_EEEvDpT0_:
[----:B------:R-:W-:Y:S01]  /*0000*/  LDC R1, c[0x0][0x37c] ;  /* 0x0000df00ff017b82 */ /* 0x000fe20000000800 */
[----:B------:R-:W0:Y:S02]  /*0010*/  LDCU UR8, c[0x0][0x390] ;  /* 0x00007200ff0877ac */ /* 0x000e240008000800 */
[----:B0-----:R-:W-:-:S13]  /*0020*/  ISETP.NE.AND P0, PT, RZ, UR8, PT ;  /* 0x00000008ff007c0c */ /* 0x001fda000bf05270 */
[----:B------:R-:W-:Y:S05]  /*0030*/  @!P0 EXIT ;  /* 0x000000000000894d */ /* 0x000fea0003800000 */
[----:B------:R-:W-:Y:S01]  /*0040*/  UISETP.GT.AND UP0, UPT, UR8, 0x4ff, UPT ;  /* 0x000004ff0800788c */ /* 0x000fe2000bf04270 */
[----:B------:R-:W-:Y:S01]  /*0050*/  BSSY.RECONVERGENT B0, `(.L_x_1) ;  /* 0x00006c1000007945 */ /* 0x000fe20003800200 */
[----:B------:R-:W0:Y:S07]  /*0060*/  LDCU.64 UR10, c[0x0][0x358] ;  /* 0x00006b00ff0a77ac */ /* 0x000e2e0008000a00 */
[----:B------:R-:W-:Y:S05]  /*0070*/  BRA.U UP0, `(.L_x_2) ;  /* 0x0000003900807547 */ /* 0x000fea000b800000 */
[----:B------:R-:W1:Y:S01]  /*0080*/  S2R R0, SR_TID.X ;  /* 0x0000000000007919 */ /* 0x000e620000002100 */
[----:B------:R-:W2:Y:S01]  /*0090*/  LDCU UR4, c[0x0][0x390] ;  /* 0x00007200ff0477ac */ /* 0x000ea20008000800 */
[----:B------:R-:W-:Y:S01]  /*00a0*/  BSSY.RECONVERGENT B1, `(.L_x_3) ;  /* 0x000000b000017945 */ /* 0x000fe20003800200 */
[----:B------:R-:W-:Y:S02]  /*00b0*/  CS2R R14, SRZ ;  /* 0x00000000000e7805 */ /* 0x000fe4000001ff00 */
[----:B------:R-:W-:Y:S02]  /*00c0*/  CS2R R12, SRZ ;  /* 0x00000000000c7805 */ /* 0x000fe4000001ff00 */
[----:B-1----:R-:W-:Y:S01]  /*00d0*/  ISETP.GE.AND P0, PT, R0, UR8, PT ;  /* 0x0000000800007c0c */ /* 0x002fe2000bf06270 */
[----:B------:R-:W-:-:S12]  /*00e0*/  IMAD.MOV.U32 R19, RZ, RZ, R0 ;  /* 0x000000ffff137224 */ /* 0x000fd800078e0000 */
[----:B--2---:R-:W-:Y:S05]  /*00f0*/  @P0 BRA `(.L_x_4) ;  /* 0x0000000000140947 */ /* 0x004fea0003800000 */
[----:B------:R-:W1:Y:S02]  /*0100*/  LDC.64 R2, c[0x0][0x380] ;  /* 0x0000e000ff027b82 */ /* 0x000e640000000a00 */
[----:B-1----:R-:W-:-:S05]  /*0110*/  IMAD.WIDE.U32 R2, R0, 0x10, R2 ;  /* 0x0000001000027825 */ /* 0x002fca00078e0002 */
[----:B0-----:R1:W5:Y:S04]  /*0120*/  LDG.E.64.CONSTANT R14, desc[UR10][R2.64] ;  /* 0x0000000a020e7981 */ /* 0x001368000c1e9b00 */
[----:B------:R1:W5:Y:S01]  /*0130*/  LDG.E.64.CONSTANT R12, desc[UR10][R2.64+0x8] ;  /* 0x0000080a020c7981 */ /* 0x000362000c1e9b00 */
[----:B------:R-:W-:-:S07]  /*0140*/  VIADD R19, R0, 0x100 ;  /* 0x0000010000137836 */ /* 0x000fce0000000000 */
.L_x_4:
[----:B0-----:R-:W-:Y:S05]  /*0150*/  BSYNC.RECONVERGENT B1 ;  /* 0x0000000000017941 */ /* 0x001fea0003800200 */
.L_x_3:
[----:B------:R-:W-:Y:S01]  /*0160*/  ISETP.GE.AND P0, PT, R19, UR8, PT ;  /* 0x0000000813007c0c */ /* 0x000fe2000bf06270 */
[----:B------:R-:W-:-:S12]  /*0170*/  BSSY.RECONVERGENT B1, `(.L_x_5) ;  /* 0x0000099000017945 */ /* 0x000fd80003800200 */
[----:B------:R-:W-:Y:S05]  /*0180*/  @P0 BRA `(.L_x_6) ;  /* 0x00000008005c0947 */ /* 0x000fea0003800000 */
[----:B------:R-:W-:Y:S01]  /*0190*/  LOP3.LUT R4, RZ, R19, RZ, 0x33, !PT ;  /* 0x00000013ff047212 */ /* 0x000fe200078e33ff */
[----:B------:R-:W-:Y:S04]  /*01a0*/  BSSY.RECONVERGENT B2, `(.L_x_7) ;  /* 0x000002e000027945 */ /* 0x000fe80003800200 */
[----:B------:R-:W-:-:S05]  /*01b0*/  VIADD R4, R4, UR8 ;  /* 0x0000000804047c36 */ /* 0x000fca0008000000 */
[----:B-1----:R-:W-:-:S04]  /*01c0*/  LOP3.LUT R2, R4, 0x300, RZ, 0xc0, !PT ;  /* 0x0000030004027812 */ /* 0x002fc800078ec0ff */
[----:B------:R-:W-:-:S13]  /*01d0*/  ISETP.NE.AND P0, PT, R2, 0x300, PT ;  /* 0x000003000200780c */ /* 0x000fda0003f05270 */
[----:B------:R-:W-:Y:S05]  /*01e0*/  @!P0 BRA `(.L_x_8) ;  /* 0x0000000000a48947 */ /* 0x000fea0003800000 */
[----:B------:R-:W0:Y:S01]  /*01f0*/  LDC.64 R2, c[0x0][0x380] ;  /* 0x0000e000ff027b82 */ /* 0x000e220000000a00 */
[----:B------:R-:W-:-:S04]  /*0200*/  LEA.HI R5, R4, 0x1, RZ, 0x18 ;  /* 0x0000000104057811 */ /* 0x000fc800078fc0ff */
[----:B------:R-:W-:-:S05]  /*0210*/  LOP3.LUT R5, R5, 0x3, RZ, 0xc0, !PT ;  /* 0x0000000305057812 */ /* 0x000fca00078ec0ff */
[----:B------:R-:W-:Y:S02]  /*0220*/  IMAD.MOV R5, RZ, RZ, -R5 ;  /* 0x000000ffff057224 */ /* 0x000fe400078e0a05 */
[----:B0-----:R-:W-:-:S04]  /*0230*/  IMAD.WIDE.U32 R2, R19, 0x10, R2 ;  /* 0x0000001013027825 */ /* 0x001fc800078e0002 */
[----:B------:R-:W-:-:S07]  /*0240*/  IMAD.MOV.U32 R16, RZ, RZ, R2 ;  /* 0x000000ffff107224 */ /* 0x000fce00078e0002 */
.L_x_11:
[----:B------:R-:W-:-:S05]  /*0250*/  IMAD.MOV.U32 R2, RZ, RZ, R16 ;  /* 0x000000ffff027224 */ /* 0x000fca00078e0010 */
[----:B------:R-:W2:Y:S04]  /*0260*/  LDG.E.64.CONSTANT R8, desc[UR10][R2.64] ;  /* 0x0000000a02087981 */ /* 0x000ea8000c1e9b00 */
[----:B------:R-:W3:Y:S01]  /*0270*/  LDG.E.64.CONSTANT R10, desc[UR10][R2.64+0x8] ;  /* 0x0000080a020a7981 */ /* 0x000ee2000c1e9b00 */
[----:B------:R-:W-:Y:S01]  /*0280*/  VIADD R5, R5, 0x1 ;  /* 0x0000000105057836 */ /* 0x000fe20000000000 */
[----:B------:R-:W-:Y:S01]  /*0290*/  BSSY.RECONVERGENT B3, `(.L_x_9) ;  /* 0x000001b000037945 */ /* 0x000fe20003800200 */
[----:B-----5:R-:W-:Y:S01]  /*02a0*/  IMAD.MOV.U32 R21, RZ, RZ, R13 ;  /* 0x000000ffff157224 */ /* 0x020fe200078e000d */
[----:B------:R-:W-:Y:S01]  /*02b0*/  IADD3 R16, P3, PT, R2, 0x1000, RZ ;  /* 0x0000100002107810 */ /* 0x000fe20007f7e0ff */
[----:B------:R-:W-:Y:S01]  /*02c0*/  IMAD.MOV.U32 R17, RZ, RZ, R12 ;  /* 0x000000ffff117224 */ /* 0x000fe200078e000c */
[----:B------:R-:W-:Y:S01]  /*02d0*/  ISETP.NE.AND P2, PT, R5, RZ, PT ;  /* 0x000000ff0500720c */ /* 0x000fe20003f45270 */
[----:B------:R-:W-:-:S02]  /*02e0*/  IMAD.MOV.U32 R6, RZ, RZ, R14 ;  /* 0x000000ffff067224 */ /* 0x000fc400078e000e */
[----:B------:R-:W-:Y:S01]  /*02f0*/  IMAD.MOV.U32 R7, RZ, RZ, R15 ;  /* 0x000000ffff077224 */ /* 0x000fe200078e000f */
[----:B--2---:R-:W-:Y:S01]  /*0300*/  DSETP.GEU.AND P0, PT, |R14|, |R8|, PT ;  /* 0x400000080e00722a */ /* 0x004fe20003f0e200 */
[----:B------:R-:W-:Y:S02]  /*0310*/  IMAD.MOV.U32 R14, RZ, RZ, R8 ;  /* 0x000000ffff0e7224 */ /* 0x000fe400078e0008 */
[----:B---3--:R-:W-:Y:S02]  /*0320*/  IMAD.MOV.U32 R12, RZ, RZ, R10 ;  /* 0x000000ffff0c7224 */ /* 0x008fe400078e000a */
[----:B------:R-:W-:Y:S02]  /*0330*/  IMAD.MOV.U32 R13, RZ, RZ, R11 ;  /* 0x000000ffff0d7224 */ /* 0x000fe400078e000b */
[----:B------:R-:W-:-:S07]  /*0340*/  IMAD.MOV.U32 R15, RZ, RZ, R9 ;  /* 0x000000ffff0f7224 */ /* 0x000fce00078e0009 */
[----:B------:R-:W-:Y:S05]  /*0350*/  @!P0 BRA `(.L_x_10) ;  /* 0x0000000000388947 */ /* 0x000fea0003800000 */
[----:B------:R-:W-:Y:S01]  /*0360*/  DSETP.GEU.AND P0, PT, |R8|, |R6|, PT ;  /* 0x400000060800722a */ /* 0x000fe20003f0e200 */
[----:B------:R-:W-:Y:S02]  /*0370*/  IMAD.MOV.U32 R14, RZ, RZ, R6 ;  /* 0x000000ffff0e7224 */ /* 0x000fe400078e0006 */
[----:B------:R-:W-:Y:S02]  /*0380*/  IMAD.MOV.U32 R15, RZ, RZ, R7 ;  /* 0x000000ffff0f7224 */ /* 0x000fe400078e0007 */
[----:B------:R-:W-:Y:S02]  /*0390*/  IMAD.MOV.U32 R12, RZ, RZ, R17 ;  /* 0x000000ffff0c7224 */ /* 0x000fe400078e0011 */
[----:B------:R-:W-:-:S07]  /*03a0*/  IMAD.MOV.U32 R13, RZ, RZ, R21 ;  /* 0x000000ffff0d7224 */ /* 0x000fce00078e0015 */
[----:B------:R-:W-:Y:S05]  /*03b0*/  @!P0 BRA `(.L_x_10) ;  /* 0x0000000000208947 */ /* 0x000fea0003800000 */
[CC--:B------:R-:W-:Y:S02]  /*03c0*/  ISETP.GE.U32.AND P1, PT, R17.reuse, R10.reuse, PT ;  /* 0x0000000a1100720c */ /* 0x0c0fe40003f26070 */
[----:B------:R-:W-:Y:S02]  /*03d0*/  ISETP.LT.U32.AND P0, PT, R17, R10, PT ;  /* 0x0000000a1100720c */ /* 0x000fe40003f01070 */
[CC--:B------:R-:W-:Y:S02]  /*03e0*/  ISETP.GE.AND.EX P1, PT, R21.reuse, R11.reuse, PT, P1 ;  /* 0x0000000b1500720c */ /* 0x0c0fe40003f26310 */
[----:B------:R-:W-:Y:S02]  /*03f0*/  ISETP.LT.AND.EX P0, PT, R21, R11, PT, P0 ;  /* 0x0000000b1500720c */ /* 0x000fe40003f01300 */
[----:B------:R-:W-:Y:S02]  /*0400*/  FSEL R14, R6, R8, !P1 ;  /* 0x00000008060e7208 */ /* 0x000fe40004800000 */
[----:B------:R-:W-:-:S02]  /*0410*/  FSEL R15, R7, R9, !P1 ;  /* 0x00000009070f7208 */ /* 0x000fc40004800000 */
[----:B------:R-:W-:Y:S02]  /*0420*/  SEL R12, R17, R10, P0 ;  /* 0x0000000a110c7207 */ /* 0x000fe40000000000 */
[----:B------:R-:W-:-:S07]  /*0430*/  SEL R13, R21, R11, P0 ;  /* 0x0000000b150d7207 */ /* 0x000fce0000000000 */
.L_x_10:
[----:B------:R-:W-:Y:S05]  /*0440*/  BSYNC.RECONVERGENT B3 ;  /* 0x0000000000037941 */ /* 0x000fea0003800200 */
.L_x_9:
[----:B------:R-:W-:Y:S02]  /*0450*/  IMAD.X R3, RZ, RZ, R3, P3 ;  /* 0x000000ffff037224 */ /* 0x000fe400018e0603 */
[----:B------:R-:W-:Y:S01]  /*0460*/  VIADD R19, R19, 0x100 ;  /* 0x0000010013137836 */ /* 0x000fe20000000000 */
[----:B------:R-:W-:Y:S06]  /*0470*/  @P2 BRA `(.L_x_11) ;  /* 0xfffffffc00742947 */ /* 0x000fec000383ffff */
.L_x_8:
[----:B------:R-:W-:Y:S05]  /*0480*/  BSYNC.RECONVERGENT B2 ;  /* 0x0000000000027941 */ /* 0x000fea0003800200 */
.L_x_7:
[----:B------:R-:W0:Y:S01]  /*0490*/  LDC.64 R8, c[0x0][0x380] ;  /* 0x0000e000ff087b82 */ /* 0x000e220000000a00 */
[----:B------:R-:W-:-:S13]  /*04a0*/  ISETP.GE.U32.AND P0, PT, R4, 0x300, PT ;  /* 0x000003000400780c */ /* 0x000fda0003f06070 */
[----:B------:R-:W-:Y:S05]  /*04b0*/  @!P0 BRA `(.L_x_6) ;  /* 0x0000000400908947 */ /* 0x000fea0003800000 */
.L_x_20:
[----:B0-----:R-:W-:-:S05]  /*04c0*/  IMAD.WIDE R20, R19, 0x10, R8 ;  /* 0x0000001013147825 */ /* 0x001fca00078e0208 */
[----:B------:R-:W2:Y:S04]  /*04d0*/  LDG.E.64.CONSTANT R10, desc[UR10][R20.64] ;  /* 0x0000000a140a7981 */ /* 0x000ea8000c1e9b00 */
[----:B------:R-:W3:Y:S04]  /*04e0*/  LDG.E.64.CONSTANT R16, desc[UR10][R20.64+0x8] ;  /* 0x0000080a14107981 */ /* 0x000ee8000c1e9b00 */
[----:B-----5:R0:W5:Y:S04]  /*04f0*/  LDG.E.64.CONSTANT R6, desc[UR10][R20.64+0x1000] ;  /* 0x0010000a14067981 */ /* 0x020168000c1e9b00 */
[----:B------:R0:W5:Y:S01]  /*0500*/  LDG.E.64.CONSTANT R4, desc[UR10][R20.64+0x1008] ;  /* 0x0010080a14047981 */ /* 0x000162000c1e9b00 */
[----:B------:R-:W-:Y:S01]  /*0510*/  BSSY.RECONVERGENT B2, `(.L_x_12) ;  /* 0x0000015000027945 */ /* 0x000fe20003800200 */
[----:B--2---:R-:W-:Y:S01]  /*0520*/  DSETP.GEU.AND P0, PT, |R14|, |R10|, PT ;  /* 0x4000000a0e00722a */ /* 0x004fe20003f0e200 */
[----:B------:R-:W-:-:S02]  /*0530*/  IMAD.MOV.U32 R2, RZ, RZ, R10 ;  /* 0x000000ffff027224 */ /* 0x000fc400078e000a */
[----:B------:R-:W-:Y:S02]  /*0540*/  IMAD.MOV.U32 R3, RZ, RZ, R11 ;  /* 0x000000ffff037224 */ /* 0x000fe400078e000b */
[----:B---3--:R-:W-:Y:S02]  /*0550*/  IMAD.MOV.U32 R23, RZ, RZ, R16 ;  /* 0x000000ffff177224 */ /* 0x008fe400078e0010 */
[----:B------:R-:W-:-:S07]  /*0560*/  IMAD.MOV.U32 R25, RZ, RZ, R17 ;  /* 0x000000ffff197224 */ /* 0x000fce00078e0011 */
[----:B0-----:R-:W-:Y:S05]  /*0570*/  @!P0 BRA `(.L_x_13) ;  /* 0x0000000000388947 */ /* 0x001fea0003800000 */
[----:B------:R-:W-:Y:S01]  /*0580*/  DSETP.GEU.AND P0, PT, |R10|, |R14|, PT ;  /* 0x4000000e0a00722a */ /* 0x000fe20003f0e200 */
[----:B------:R-:W-:Y:S02]  /*0590*/  IMAD.MOV.U32 R23, RZ, RZ, R12 ;  /* 0x000000ffff177224 */ /* 0x000fe400078e000c */
[----:B------:R-:W-:Y:S02]  /*05a0*/  IMAD.MOV.U32 R25, RZ, RZ, R13 ;  /* 0x000000ffff197224 */ /* 0x000fe400078e000d */
[----:B------:R-:W-:Y:S02]  /*05b0*/  IMAD.MOV.U32 R2, RZ, RZ, R14 ;  /* 0x000000ffff027224 */ /* 0x000fe400078e000e */
[----:B------:R-:W-:-:S07]  /*05c0*/  IMAD.MOV.U32 R3, RZ, RZ, R15 ;  /* 0x000000ffff037224 */ /* 0x000fce00078e000f */
[----:B------:R-:W-:Y:S05]  /*05d0*/  @!P0 BRA `(.L_x_13) ;  /* 0x0000000000208947 */ /* 0x000fea0003800000 */
[CC--:B------:R-:W-:Y:S02]  /*05e0*/  ISETP.LT.U32.AND P1, PT, R12.reuse, R16.reuse, PT ;  /* 0x000000100c00720c */ /* 0x0c0fe40003f21070 */
[CC--:B------:R-:W-:Y:S02]  /*05f0*/  ISETP.GE.U32.AND P0, PT, R12.reuse, R16.reuse, PT ;  /* 0x000000100c00720c */ /* 0x0c0fe40003f06070 */
[CC--:B------:R-:W-:Y:S02]  /*0600*/  ISETP.LT.AND.EX P1, PT, R13.reuse, R17.reuse, PT, P1 ;  /* 0x000000110d00720c */ /* 0x0c0fe40003f21310 */
[CC--:B------:R-:W-:Y:S02]  /*0610*/  ISETP.GE.AND.EX P0, PT, R13.reuse, R17.reuse, PT, P0 ;  /* 0x000000110d00720c */ /* 0x0c0fe40003f06300 */
[----:B------:R-:W-:Y:S02]  /*0620*/  SEL R23, R12, R16, P1 ;  /* 0x000000100c177207 */ /* 0x000fe40000800000 */
[----:B------:R-:W-:-:S02]  /*0630*/  SEL R25, R13, R17, P1 ;  /* 0x000000110d197207 */ /* 0x000fc40000800000 */
[----:B------:R-:W-:Y:S02]  /*0640*/  FSEL R2, R14, R10, !P0 ;  /* 0x0000000a0e027208 */ /* 0x000fe40004000000 */
[----:B------:R-:W-:-:S07]  /*0650*/  FSEL R3, R15, R11, !P0 ;  /* 0x0000000b0f037208 */ /* 0x000fce0004000000 */
.L_x_13:
[----:B------:R-:W-:Y:S05]  /*0660*/  BSYNC.RECONVERGENT B2 ;  /* 0x0000000000027941 */ /* 0x000fea0003800200 */
.L_x_12:
[----:B------:R0:W5:Y:S04]  /*0670*/  LDG.E.64.CONSTANT R14, desc[UR10][R20.64+0x2000] ;  /* 0x0020000a140e7981 */ /* 0x000168000c1e9b00 */
[----:B------:R0:W5:Y:S04]  /*0680*/  LDG.E.64.CONSTANT R12, desc[UR10][R20.64+0x2008] ;  /* 0x0020080a140c7981 */ /* 0x000168000c1e9b00 */
[----:B------:R0:W5:Y:S04]  /*0690*/  LDG.E.64.CONSTANT R10, desc[UR10][R20.64+0x3000] ;  /* 0x0030000a140a7981 */ /* 0x000168000c1e9b00 */
[----:B------:R0:W5:Y:S02]  /*06a0*/  LDG.E.64.CONSTANT R16, desc[UR10][R20.64+0x3008] ;  /* 0x0030080a14107981 */ /* 0x000164000c1e9b00 */
[----:B-----5:R-:W-:Y:S01]  /*06b0*/  DSETP.GEU.AND P0, PT, |R2|, |R6|, PT ;  /* 0x400000060200722a */ /* 0x020fe20003f0e200 */
[----:B------:R-:W-:Y:S01]  /*06c0*/  BSSY.RECONVERGENT B2, `(.L_x_14) ;  /* 0x0000014000027945 */ /* 0x000fe20003800200 */
[----:B------:R-:W-:-:S02]  /*06d0*/  IMAD.MOV.U32 R26, RZ, RZ, R6 ;  /* 0x000000ffff1a7224 */ /* 0x000fc400078e0006 */
[----:B------:R-:W-:Y:S02]  /*06e0*/  IMAD.MOV.U32 R27, RZ, RZ, R7 ;  /* 0x000000ffff1b7224 */ /* 0x000fe400078e0007 */
[----:B------:R-:W-:Y:S02]  /*06f0*/  IMAD.MOV.U32 R29, RZ, RZ, R4 ;  /* 0x000000ffff1d7224 */ /* 0x000fe400078e0004 */
[----:B------:R-:W-:-:S06]  /*0700*/  IMAD.MOV.U32 R18, RZ, RZ, R5 ;  /* 0x000000ffff127224 */ /* 0x000fcc00078e0005 */
[----:B0-----:R-:W-:Y:S05]  /*0710*/  @!P0 BRA `(.L_x_15) ;  /* 0x0000000000388947 */ /* 0x001fea0003800000 */
        /* <DEDUP_REMOVED lines=14> */
.L_x_15:
[----:B------:R-:W-:Y:S05]  /*0800*/  BSYNC.RECONVERGENT B2 ;  /* 0x0000000000027941 */ /* 0x000fea0003800200 */
.L_x_14:
[----:B------:R-:W-:Y:S01]  /*0810*/  DSETP.GEU.AND P0, PT, |R26|, |R14|, PT ;  /* 0x4000000e1a00722a */ /* 0x000fe20003f0e200 */
[----:B------:R-:W-:Y:S01]  /*0820*/  BSSY.RECONVERGENT B2, `(.L_x_16) ;  /* 0x0000014000027945 */ /* 0x000fe20003800200 */
[----:B------:R-:W-:Y:S02]  /*0830*/  IMAD.MOV.U32 R2, RZ, RZ, R14 ;  /* 0x000000ffff027224 */ /* 0x000fe400078e000e */
[----:B------:R-:W-:Y:S02]  /*0840*/  IMAD.MOV.U32 R3, RZ, RZ, R15 ;  /* 0x000000ffff037224 */ /* 0x000fe400078e000f */
[----:B------:R-:W-:Y:S02]  /*0850*/  IMAD.MOV.U32 R5, RZ, RZ, R12 ;  /* 0x000000ffff057224 */ /* 0x000fe400078e000c */
[----:B------:R-:W-:-:S06]  /*0860*/  IMAD.MOV.U32 R7, RZ, RZ, R13 ;  /* 0x000000ffff077224 */ /* 0x000fcc00078e000d */
        /* <DEDUP_REMOVED lines=15> */
.L_x_17:
[----:B------:R-:W-:Y:S05]  /*0960*/  BSYNC.RECONVERGENT B2 ;  /* 0x0000000000027941 */ /* 0x000fea0003800200 */
.L_x_16:
        /* <DEDUP_REMOVED lines=21> */
.L_x_19:
[----:B------:R-:W-:Y:S05]  /*0ac0*/  BSYNC.RECONVERGENT B2 ;  /* 0x0000000000027941 */ /* 0x000fea0003800200 */
.L_x_18:
[----:B------:R-:W-:-:S05]  /*0ad0*/  VIADD R19, R19, 0x400 ;  /* 0x0000040013137836 */ /* 0x000fca0000000000 */
[----:B------:R-:W-:-:S13]  /*0ae0*/  ISETP.GE.AND P0, PT, R19, UR4, PT ;  /* 0x0000000413007c0c */ /* 0x000fda000bf06270 */
[----:B------:R-:W-:Y:S05]  /*0af0*/  @!P0 BRA `(.L_x_20) ;  /* 0xfffffff800708947 */ /* 0x000fea000383ffff */
.L_x_6:
[----:B------:R-:W-:Y:S05]  /*0b00*/  BSYNC.RECONVERGENT B1 ;  /* 0x0000000000017941 */ /* 0x000fea0003800200 */
.L_x_5:
[----:B------:R-:W2:Y:S02]  /*0b10*/  LDCU UR6, c[0x0][0x390] ;  /* 0x00007200ff0677ac */ /* 0x000ea40008000800 */
[----:B--2---:R-:W-:-:S09]  /*0b20*/  UISETP.GE.AND UP0, UPT, UR6, 0x100, UPT ;  /* 0x000001000600788c */ /* 0x004fd2000bf06270 */
[----:B------:R-:W-:Y:S05]  /*0b30*/  BRA.U !UP0, `(.L_x_21) ;  /* 0x0000001508507547 */ /* 0x000fea000b800000 */
[----:B0-----:R-:W0:Y:S01]  /*0b40*/  S2R R9, SR_LANEID ;  /* 0x0000000000097919 */ /* 0x001e220000000000 */
[----:B------:R-:W-:Y:S01]  /*0b50*/  BSSY.RECONVERGENT B1, `(.L_x_22) ;  /* 0x000001f000017945 */ /* 0x000fe20003800200 */
[----:B-----5:R-:W-:Y:S01]  /*0b60*/  IMAD.MOV.U32 R11, RZ, RZ, R12 ;  /* 0x000000ffff0b7224 */ /* 0x020fe200078e000c */
[----:B------:R2:W3:Y:S01]  /*0b70*/  SHFL.DOWN PT, R4, R14, 0x1, 0x1f ;  /* 0x08201f000e047f89 */ /* 0x0004e200000e0000 */
[----:B------:R-:W-:Y:S02]  /*0b80*/  IMAD.MOV.U32 R16, RZ, RZ, R13 ;  /* 0x000000ffff107224 */ /* 0x000fe400078e000d */
[----:B-1----:R-:W-:Y:S01]  /*0b90*/  IMAD.MOV.U32 R2, RZ, RZ, R14 ;  /* 0x000000ffff027224 */ /* 0x002fe200078e000e */
[----:B------:R2:W1:Y:S01]  /*0ba0*/  SHFL.DOWN PT, R5, R15, 0x1, 0x1f ;  /* 0x08201f000f057f89 */ /* 0x00046200000e0000 */
[----:B------:R-:W-:-:S03]  /*0bb0*/  IMAD.MOV.U32 R3, RZ, RZ, R15 ;  /* 0x000000ffff037224 */ /* 0x000fc600078e000f */
[----:B------:R2:W4:Y:S04]  /*0bc0*/  SHFL.DOWN PT, R7, R12, 0x1, 0x1f ;  /* 0x08201f000c077f89 */ /* 0x00052800000e0000 */
[----:B------:R2:W1:Y:S01]  /*0bd0*/  SHFL.DOWN PT, R17, R13, 0x1, 0x1f ;  /* 0x08201f000d117f89 */ /* 0x00046200000e0000 */
[----:B0-----:R-:W-:-:S13]  /*0be0*/  ISETP.GT.AND P0, PT, R9, 0x1e, PT ;  /* 0x0000001e0900780c */ /* 0x001fda0003f04270 */
[----:B-1234-:R-:W-:Y:S05]  /*0bf0*/  @P0 BRA `(.L_x_23) ;  /* 0x0000000000500947 */ /* 0x01efea0003800000 */
[----:B------:R-:W-:Y:S01]  /*0c00*/  DSETP.GEU.AND P0, PT, |R14|, |R4|, PT ;  /* 0x400000040e00722a */ /* 0x000fe20003f0e200 */
[----:B------:R-:W-:Y:S02]  /*0c10*/  IMAD.MOV.U32 R11, RZ, RZ, R7 ;  /* 0x000000ffff0b7224 */ /* 0x000fe400078e0007 */
[----:B------:R-:W-:Y:S02]  /*0c20*/  IMAD.MOV.U32 R16, RZ, RZ, R17 ;  /* 0x000000ffff107224 */ /* 0x000fe400078e0011 */
        /* <DEDUP_REMOVED lines=9> */
[CC--:B------:R-:W-:Y:S02]  /*0cc0*/  ISETP.LT.U32.AND P1, PT, R12.reuse, R7.reuse, PT ;  /* 0x000000070c00720c */ /* 0x0c0fe40003f21070 */
[C---:B------:R-:W-:Y:S02]  /*0cd0*/  ISETP.GE.U32.AND P0, PT, R12.reuse, R7, PT ;  /* 0x000000070c00720c */ /* 0x040fe40003f06070 */
[CC--:B------:R-:W-:Y:S02]  /*0ce0*/  ISETP.LT.AND.EX P1, PT, R13.reuse, R17.reuse, PT, P1 ;  /* 0x000000110d00720c */ /* 0x0c0fe40003f21310 */
[C---:B------:R-:W-:Y:S02]  /*0cf0*/  ISETP.GE.AND.EX P0, PT, R13.reuse, R17, PT, P0 ;  /* 0x000000110d00720c */ /* 0x040fe40003f06300 */
[----:B------:R-:W-:Y:S02]  /*0d00*/  SEL R11, R12, R7, P1 ;  /* 0x000000070c0b7207 */ /* 0x000fe40000800000 */
[----:B------:R-:W-:-:S02]  /*0d10*/  SEL R16, R13, R17, P1 ;  /* 0x000000110d107207 */ /* 0x000fc40000800000 */
[----:B------:R-:W-:Y:S02]  /*0d20*/  FSEL R2, R14, R4, !P0 ;  /* 0x000000040e027208 */ /* 0x000fe40004000000 */
[----:B------:R-:W-:-:S07]  /*0d30*/  FSEL R3, R15, R5, !P0 ;  /* 0x000000050f037208 */ /* 0x000fce0004000000 */
.L_x_23:
[----:B------:R-:W-:Y:S05]  /*0d40*/  BSYNC.RECONVERGENT B1 ;  /* 0x0000000000017941 */ /* 0x000fea0003800200 */
.L_x_22:
[----:B------:R-:W-:Y:S01]  /*0d50*/  ISETP.GT.AND P0, PT, R9, 0x1d, PT ;  /* 0x0000001d0900780c */ /* 0x000fe20003f04270 */
[----:B------:R0:W1:Y:S01]  /*0d60*/  SHFL.DOWN PT, R6, R2, 0x2, 0x1f ;  /* 0x08401f0002067f89 */ /* 0x00006200000e0000 */
[----:B------:R-:W-:Y:S01]  /*0d70*/  BSSY.RECONVERGENT B1, `(.L_x_24) ;  /* 0x000001d000017945 */ /* 0x000fe20003800200 */
[----:B------:R-:W-:Y:S02]  /*0d80*/  IMAD.MOV.U32 R8, RZ, RZ, R11 ;  /* 0x000000ffff087224 */ /* 0x000fe400078e000b */
[----:B------:R0:W2:Y:S01]  /*0d90*/  SHFL.DOWN PT, R7, R3, 0x2, 0x1f ;  /* 0x08401f0003077f89 */ /* 0x0000a200000e0000 */
[----:B------:R-:W-:Y:S02]  /*0da0*/  IMAD.MOV.U32 R10, RZ, RZ, R16 ;  /* 0x000000ffff0a7224 */ /* 0x000fe400078e0010 */
[----:B------:R-:W-:Y:S01]  /*0db0*/  IMAD.MOV.U32 R4, RZ, RZ, R2 ;  /* 0x000000ffff047224 */ /* 0x000fe200078e0002 */
[----:B------:R0:W3:Y:S01]  /*0dc0*/  SHFL.DOWN PT, R12, R11, 0x2, 0x1f ;  /* 0x08401f000b0c7f89 */ /* 0x0000e200000e0000 */
[----:B------:R-:W-:-:S03]  /*0dd0*/  IMAD.MOV.U32 R5, RZ, RZ, R3 ;  /* 0x000000ffff057224 */ /* 0x000fc600078e0003 */
[----:B------:R0:W4:Y:S01]  /*0de0*/  SHFL.DOWN PT, R13, R16, 0x2, 0x1f ;  /* 0x08401f00100d7f89 */ /* 0x00012200000e0000 */
[----:B------:R-:W-:Y:S05]  /*0df0*/  @P0 BRA `(.L_x_25) ;  /* 0x0000000000500947 */ /* 0x000fea0003800000 */
[----:B-12---:R-:W-:Y:S01]  /*0e00*/  DSETP.GEU.AND P0, PT, |R2|, |R6|, PT ;  /* 0x400000060200722a */ /* 0x006fe20003f0e200 */
[----:B---3--:R-:W-:Y:S02]  /*0e10*/  IMAD.MOV.U32 R8, RZ, RZ, R12 ;  /* 0x000000ffff087224 */ /* 0x008fe400078e000c */
[----:B----4-:R-:W-:Y:S02]  /*0e20*/  IMAD.MOV.U32 R10, RZ, RZ, R13 ;  /* 0x000000ffff0a7224 */ /* 0x010fe400078e000d */
        /* <DEDUP_REMOVED lines=17> */
.L_x_25:
[----:B------:R-:W-:Y:S05]  /*0f40*/  BSYNC.RECONVERGENT B1 ;  /* 0x0000000000017941 */ /* 0x000fea0003800200 */
.L_x_24:
[----:B------:R-:W-:Y:S01]  /*0f50*/  ISETP.GT.AND P0, PT, R9, 0x1b, PT ;  /* 0x0000001b0900780c */ /* 0x000fe20003f04270 */
[----:B-1----:R1:W1:Y:S01]  /*0f60*/  SHFL.DOWN PT, R6, R4, 0x4, 0x1f ;  /* 0x08801f0004067f89 */ /* 0x00226200000e0000 */
[----:B------:R-:W-:Y:S01]  /*0f70*/  BSSY.RECONVERGENT B1, `(.L_x_26) ;  /* 0x000001d000017945 */ /* 0x000fe20003800200 */
[----:B0-----:R-:W-:Y:S02]  /*0f80*/  IMAD.MOV.U32 R11, RZ, RZ, R8 ;  /* 0x000000ffff0b7224 */ /* 0x001fe400078e0008 */
[----:B--2---:R0:W2:Y:S01]  /*0f90*/  SHFL.DOWN PT, R7, R5, 0x4, 0x1f ;  /* 0x08801f0005077f89 */ /* 0x0040a200000e0000 */
[----:B---3--:R-:W-:Y:S02]  /*0fa0*/  IMAD.MOV.U32 R12, RZ, RZ, R10 ;  /* 0x000000ffff0c7224 */ /* 0x008fe400078e000a */
[----:B------:R-:W-:Y:S01]  /*0fb0*/  IMAD.MOV.U32 R2, RZ, RZ, R4 ;  /* 0x000000ffff027224 */ /* 0x000fe200078e0004 */
[----:B----4-:R0:W3:Y:S01]  /*0fc0*/  SHFL.DOWN PT, R13, R8, 0x4, 0x1f ;  /* 0x08801f00080d7f89 */ /* 0x0100e200000e0000 */
        /* <DEDUP_REMOVED lines=23> */
.L_x_27:
[----:B------:R-:W-:Y:S05]  /*1140*/  BSYNC.RECONVERGENT B1 ;  /* 0x0000000000017941 */ /* 0x000fea0003800200 */
.L_x_26:
[----:B------:R-:W-:Y:S01]  /*1150*/  ISETP.GT.AND P0, PT, R9, 0x17, PT ;  /* 0x000000170900780c */ /* 0x000fe20003f04270 */
[----:B-1----:R1:W1:Y:S01]  /*1160*/  SHFL.DOWN PT, R6, R2, 0x8, 0x1f ;  /* 0x09001f0002067f89 */ /* 0x00226200000e0000 */
[----:B------:R-:W-:Y:S01]  /*1170*/  BSSY.RECONVERGENT B1, `(.L_x_28) ;  /* 0x000001d000017945 */ /* 0x000fe20003800200 */
[----:B0-----:R-:W-:Y:S02]  /*1180*/  IMAD.MOV.U32 R8, RZ, RZ, R11 ;  /* 0x000000ffff087224 */ /* 0x001fe400078e000b */
[----:B--2---:R0:W2:Y:S01]  /*1190*/  SHFL.DOWN PT, R7, R3, 0x8, 0x1f ;  /* 0x09001f0003077f89 */ /* 0x0040a200000e0000 */
[----:B------:R-:W-:Y:S02]  /*11a0*/  IMAD.MOV.U32 R10, RZ, RZ, R12 ;  /* 0x000000ffff0a7224 */ /* 0x000fe400078e000c */
[----:B------:R-:W-:Y:S01]  /*11b0*/  IMAD.MOV.U32 R4, RZ, RZ, R2 ;  /* 0x000000ffff047224 */ /* 0x000fe200078e0002 */
[----:B------:R0:W0:Y:S01]  /*11c0*/  SHFL.DOWN PT, R14, R11, 0x8, 0x1f ;  /* 0x09001f000b0e7f89 */ /* 0x00002200000e0000 */
[----:B------:R-:W-:-:S03]  /*11d0*/  IMAD.MOV.U32 R5, RZ, RZ, R3 ;  /* 0x000000ffff057224 */ /* 0x000fc600078e0003 */
[----:B---3--:R3:W0:Y:S01]  /*11e0*/  SHFL.DOWN PT, R13, R12, 0x8, 0x1f ;  /* 0x09001f000c0d7f89 */ /* 0x00862200000e0000 */
[----:B------:R-:W-:Y:S05]  /*11f0*/  @P0 BRA `(.L_x_29) ;  /* 0x0000000000500947 */ /* 0x000fea0003800000 */
[----:B-12---:R-:W-:Y:S01]  /*1200*/  DSETP.GEU.AND P0, PT, |R2|, |R6|, PT ;  /* 0x400000060200722a */ /* 0x006fe20003f0e200 */
[----:B0-----:R-:W-:Y:S02]  /*1210*/  IMAD.MOV.U32 R8, RZ, RZ, R14 ;  /* 0x000000ffff087224 */ /* 0x001fe400078e000e */
        /* <DEDUP_REMOVED lines=18> */
.L_x_29:
[----:B------:R-:W-:Y:S05]  /*1340*/  BSYNC.RECONVERGENT B1 ;  /* 0x0000000000017941 */ /* 0x000fea0003800200 */
.L_x_28:
[----:B------:R-:W-:Y:S01]  /*1350*/  ISETP.GT.AND P0, PT, R9, 0xf, PT ;  /* 0x0000000f0900780c */ /* 0x000fe20003f04270 */
[----:B-1----:R1:W1:Y:S01]  /*1360*/  SHFL.DOWN PT, R6, R4, 0x10, 0x1f ;  /* 0x0a001f0004067f89 */ /* 0x00226200000e0000 */
[----:B------:R-:W-:Y:S01]  /*1370*/  BSSY.RECONVERGENT B1, `(.L_x_30) ;  /* 0x000001d000017945 */ /* 0x000fe20003800200 */
[----:B0-----:R-:W-:Y:S02]  /*1380*/  IMAD.MOV.U32 R14, RZ, RZ, R8 ;  /* 0x000000ffff0e7224 */ /* 0x001fe400078e0008 */
[----:B--2---:R0:W2:Y:S01]  /*1390*/  SHFL.DOWN PT, R7, R5, 0x10, 0x1f ;  /* 0x0a001f0005077f89 */ /* 0x0040a200000e0000 */
[----:B----4-:R-:W-:Y:S02]  /*13a0*/  IMAD.MOV.U32 R15, RZ, RZ, R10 ;  /* 0x000000ffff0f7224 */ /* 0x010fe400078e000a */
[----:B------:R-:W-:Y:S01]  /*13b0*/  IMAD.MOV.U32 R2, RZ, RZ, R4 ;  /* 0x000000ffff027224 */ /* 0x000fe200078e0004 */
[----:B------:R0:W4:Y:S01]  /*13c0*/  SHFL.DOWN PT, R11, R8, 0x10, 0x1f ;  /* 0x0a001f00080b7f89 */ /* 0x00012200000e0000 */
[----:B------:R-:W-:-:S03]  /*13d0*/  IMAD.MOV.U32 R3, RZ, RZ, R5 ;  /* 0x000000ffff037224 */ /* 0x000fc600078e0005 */
[----:B------:R0:W0:Y:S01]  /*13e0*/  SHFL.DOWN PT, R13, R10, 0x10, 0x1f ;  /* 0x0a001f000a0d7f89 */ /* 0x00002200000e0000 */
[----:B------:R-:W-:Y:S05]  /*13f0*/  @P0 BRA `(.L_x_31) ;  /* 0x0000000000500947 */ /* 0x000fea0003800000 */
[----:B-12---:R-:W-:Y:S01]  /*1400*/  DSETP.GEU.AND P0, PT, |R4|, |R6|, PT ;  /* 0x400000060400722a */ /* 0x006fe20003f0e200 */
[----:B----4-:R-:W-:Y:S02]  /*1410*/  IMAD.MOV.U32 R14, RZ, RZ, R11 ;  /* 0x000000ffff0e7224 */ /* 0x010fe400078e000b */
[----:B0-----:R-:W-:Y:S02]  /*1420*/  IMAD.MOV.U32 R15, RZ, RZ, R13 ;  /* 0x000000ffff0f7224 */ /* 0x001fe400078e000d */
        /* <DEDUP_REMOVED lines=17> */
.L_x_31:
[----:B------:R-:W-:Y:S05]  /*1540*/  BSYNC.RECONVERGENT B1 ;  /* 0x0000000000017941 */ /* 0x000fea0003800200 */
.L_x_30:
[----:B------:R-:W-:Y:S01]  /*1550*/  ISETP.NE.AND P0, PT, R9, RZ, PT ;  /* 0x000000ff0900720c */ /* 0x000fe20003f05270 */
[----:B------:R-:W-:-:S12]  /*1560*/  BSSY.RECONVERGENT B1, `(.L_x_32) ;  /* 0x000000a000017945 */ /* 0x000fd80003800200 */
[----:B------:R-:W-:Y:S05]  /*1570*/  @P0 BRA `(.L_x_33) ;  /* 0x0000000000200947 */ /* 0x000fea0003800000 */
[----:B-1----:R-:W1:Y:S01]  /*1580*/  S2R R6, SR_CgaCtaId ;  /* 0x0000000000067919 */ /* 0x002e620000008800 */
[----:B0-----:R-:W-:Y:S02]  /*1590*/  MOV R5, 0x400 ;  /* 0x0000040000057802 */ /* 0x001fe40000000f00 */
[----:B------:R-:W-:-:S04]  /*15a0*/  SHF.R.U32.HI R4, RZ, 0x1, R0 ;  /* 0x00000001ff047819 */ /* 0x000fc80000011600 */
[----:B------:R-:W-:Y:S02]  /*15b0*/  LOP3.LUT R4, R4, 0x1f0, RZ, 0xc0, !PT ;  /* 0x000001f004047812 */ /* 0x000fe400078ec0ff */
[----:B-1----:R-:W-:-:S05]  /*15c0*/  LEA R5, R6, R5, 0x18 ;  /* 0x0000000506057211 */ /* 0x002fca00078ec0ff */
[----:B------:R-:W-:-:S05]  /*15d0*/  IMAD.IADD R5, R4, 0x1, R5 ;  /* 0x0000000104057824 */ /* 0x000fca00078e0205 */
[----:B------:R0:W-:Y:S04]  /*15e0*/  STS.64 [R5+0x10], R14 ;  /* 0x0000100e05007388 */ /* 0x0001e80000000a00 */
[----:B------:R0:W-:Y:S02]  /*15f0*/  STS.64 [R5+0x8], R2 ;  /* 0x0000080205007388 */ /* 0x0001e40000000a00 */
.L_x_33:
[----:B------:R-:W-:Y:S05]  /*1600*/  BSYNC.RECONVERGENT B1 ;  /* 0x0000000000017941 */ /* 0x000fea0003800200 */
.L_x_32:
[----:B------:R-:W-:Y:S01]  /*1610*/  BAR.SYNC.DEFER_BLOCKING 0x0 ;  /* 0x0000000000007b1d */ /* 0x000fe20000010000 */
[----:B------:R-:W-:-:S13]  /*1620*/  ISETP.NE.AND P1, PT, R0, RZ, PT ;  /* 0x000000ff0000720c */ /* 0x000fda0003f25270 */
[----:B------:R-:W-:Y:S05]  /*1630*/  @P1 BRA `(.L_x_34) ;  /* 0x0000005400881947 */ /* 0x000fea0003800000 */
[----:B0-----:R-:W0:Y:S01]  /*1640*/  S2R R5, SR_CgaCtaId ;  /* 0x0000000000057919 */ /* 0x001e220000008800 */
[----:B------:R-:W-:Y:S01]  /*1650*/  MOV R0, 0x400 ;  /* 0x0000040000007802 */ /* 0x000fe20000000f00 */
[----:B------:R-:W-:Y:S03]  /*1660*/  BSSY.RECONVERGENT B1, `(.L_x_35) ;  /* 0x000001a000017945 */ /* 0x000fe60003800200 */
[----:B0-----:R-:W-:-:S05]  /*1670*/  LEA R0, R5, R0, 0x18 ;  /* 0x0000000005007211 */ /* 0x001fca00078ec0ff */
[----:B------:R-:W0:Y:S04]  /*1680*/  LDS.64 R16, [R0+0x18] ;  /* 0x0000180000107984 */ /* 0x000e280000000a00 */
[----:B-12---:R-:W1:Y:S04]  /*1690*/  LDS.128 R4, [R0+0x20] ;  /* 0x0000200000047984 */ /* 0x006e680000000c00 */
[----:B---3--:R2:W3:Y:S04]  /*16a0*/  LDS.64 R12, [R0+0x80] ;  /* 0x00008000000c7984 */ /* 0x0084e80000000a00 */
[----:B----4-:R2:W4:Y:S01]  /*16b0*/  LDS.128 R8, [R0+0x30] ;  /* 0x0000300000087984 */ /* 0x0105220000000c00 */
[----:B0-----:R-:W-:Y:S01]  /*16c0*/  DSETP.GEU.AND P0, PT, |R2|, |R16|, PT ;  /* 0x400000100200722a */ /* 0x001fe20003f0e200 */
[----:B------:R-:W-:-:S02]  /*16d0*/  IMAD.MOV.U32 R24, RZ, RZ, R16 ;  /* 0x000000ffff187224 */ /* 0x000fc400078e0010 */
[----:B------:R-:W-:Y:S02]  /*16e0*/  IMAD.MOV.U32 R25, RZ, RZ, R17 ;  /* 0x000000ffff197224 */ /* 0x000fe400078e0011 */
[----:B-1----:R-:W-:Y:S02]  /*16f0*/  IMAD.MOV.U32 R26, RZ, RZ, R4 ;  /* 0x000000ffff1a7224 */ /* 0x002fe400078e0004 */
[----:B------:R-:W-:-:S07]  /*1700*/  IMAD.MOV.U32 R27, RZ, RZ, R5 ;  /* 0x000000ffff1b7224 */ /* 0x000fce00078e0005 */
[----:B--234-:R-:W-:Y:S05]  /*1710*/  @!P0 BRA `(.L_x_36) ;  /* 0x0000000000388947 */ /* 0x01cfea0003800000 */
        /* <DEDUP_REMOVED lines=14> */
.L_x_36:
[----:B------:R-:W-:Y:S05]  /*1800*/  BSYNC.RECONVERGENT B1 ;  /* 0x0000000000017941 */ /* 0x000fea0003800200 */
.L_x_35:
[----:B------:R0:W1:Y:S01]  /*1810*/  LDS.128 R16, [R0+0x40] ;  /* 0x0000400000107984 */ /* 0x0000620000000c00 */
[----:B------:R-:W-:Y:S01]  /*1820*/  DSETP.GEU.AND P0, PT, |R24|, |R6|, PT ;  /* 0x400000061800722a */ /* 0x000fe20003f0e200 */
[----:B------:R-:W-:Y:S01]  /*1830*/  BSSY.RECONVERGENT B1, `(.L_x_37) ;  /* 0x0000015000017945 */ /* 0x000fe20003800200 */
[----:B------:R-:W-:Y:S01]  /*1840*/  IMAD.MOV.U32 R4, RZ, RZ, R6 ;  /* 0x000000ffff047224 */ /* 0x000fe200078e0006 */
[----:B------:R0:W2:Y:S01]  /*1850*/  LDS.128 R20, [R0+0x50] ;  /* 0x0000500000147984 */ /* 0x0000a20000000c00 */
        /* <DEDUP_REMOVED lines=18> */
.L_x_38:
[----:B------:R-:W-:Y:S05]  /*1980*/  BSYNC.RECONVERGENT B1 ;  /* 0x0000000000017941 */ /* 0x000fea0003800200 */
.L_x_37:
[----:B------:R-:W-:Y:S01]  /*1990*/  DSETP.GEU.AND P0, PT, |R4|, |R10|, PT ;  /* 0x4000000a0400722a */ /* 0x000fe20003f0e200 */
[----:B------:R-:W-:Y:S01]  /*19a0*/  BSSY.RECONVERGENT B1, `(.L_x_39) ;  /* 0x0000014000017945 */ /* 0x000fe20003800200 */
[----:B------:R-:W-:Y:S02]  /*19b0*/  IMAD.MOV.U32 R2, RZ, RZ, R10 ;  /* 0x000000ffff027224 */ /* 0x000fe400078e000a */
[----:B------:R-:W-:Y:S02]  /*19c0*/  IMAD.MOV.U32 R3, RZ, RZ, R11 ;  /* 0x000000ffff037224 */ /* 0x000fe400078e000b */
[----:B-1----:R-:W-:Y:S02]  /*19d0*/  IMAD.MOV.U32 R27, RZ, RZ, R16 ;  /* 0x000000ffff1b7224 */ /* 0x002fe400078e0010 */
        /* <DEDUP_REMOVED lines=16> */
.L_x_40:
[----:B------:R-:W-:Y:S05]  /*1ae0*/  BSYNC.RECONVERGENT B1 ;  /* 0x0000000000017941 */ /* 0x000fea0003800200 */
.L_x_39:
[----:B------:R0:W1:Y:S01]  /*1af0*/  LDS.128 R8, [R0+0x60] ;  /* 0x0000600000087984 */ /* 0x0000620000000c00 */
[----:B------:R-:W-:Y:S01]  /*1b00*/  DSETP.GEU.AND P0, PT, |R2|, |R18|, PT ;  /* 0x400000120200722a */ /* 0x000fe20003f0e200 */
[----:B------:R-:W-:Y:S01]  /*1b10*/  BSSY.RECONVERGENT B1, `(.L_x_41) ;  /* 0x0000015000017945 */ /* 0x000fe20003800200 */
[----:B------:R-:W-:Y:S01]  /*1b20*/  IMAD.MOV.U32 R14, RZ, RZ, R18 ;  /* 0x000000ffff0e7224 */ /* 0x000fe200078e0012 */
[----:B------:R0:W3:Y:S01]  /*1b30*/  LDS.128 R4, [R0+0x70] ;  /* 0x0000700000047984 */ /* 0x0000e20000000c00 */
[----:B------:R-:W-:Y:S02]  /*1b40*/  IMAD.MOV.U32 R15, RZ, RZ, R19 ;  /* 0x000000ffff0f7224 */ /* 0x000fe400078e0013 */
[----:B--2---:R-:W-:Y:S02]  /*1b50*/  IMAD.MOV.U32 R17, RZ, RZ, R20 ;  /* 0x000000ffff117224 */ /* 0x004fe400078e0014 */
        /* <DEDUP_REMOVED lines=16> */
.L_x_42:
[----:B------:R-:W-:Y:S05]  /*1c60*/  BSYNC.RECONVERGENT B1 ;  /* 0x0000000000017941 */ /* 0x000fea0003800200 */
.L_x_41:
        /* <DEDUP_REMOVED lines=21> */
.L_x_44:
[----:B------:R-:W-:Y:S05]  /*1dc0*/  BSYNC.RECONVERGENT B1 ;  /* 0x0000000000017941 */ /* 0x000fea0003800200 */
.L_x_43:
[----:B------:R-:W-:Y:S01]  /*1dd0*/  DSETP.GEU.AND P0, PT, |R2|, |R10|, PT ;  /* 0x4000000a0200722a */ /* 0x000fe20003f0e200 */
[----:B------:R-:W-:Y:S01]  /*1de0*/  BSSY.RECONVERGENT B1, `(.L_x_45) ;  /* 0x0000014000017945 */ /* 0x000fe20003800200 */
[----:B------:R-:W-:Y:S02]  /*1df0*/  IMAD.MOV.U32 R8, RZ, RZ, R10 ;  /* 0x000000ffff087224 */ /* 0x000fe400078e000a */
[----:B------:R-:W-:Y:S02]  /*1e00*/  IMAD.MOV.U32 R9, RZ, RZ, R11 ;  /* 0x000000ffff097224 */ /* 0x000fe400078e000b */
[----:B---3--:R-:W-:Y:S02]  /*1e10*/  IMAD.MOV.U32 R17, RZ, RZ, R4 ;  /* 0x000000ffff117224 */ /* 0x008fe400078e0004 */
        /* <DEDUP_REMOVED lines=16> */
.L_x_46:
[----:B------:R-:W-:Y:S05]  /*1f20*/  BSYNC.RECONVERGENT B1 ;  /* 0x0000000000017941 */ /* 0x000fea0003800200 */
.L_x_45:
        /* <DEDUP_REMOVED lines=19> */
[----:B------:R-:W-:Y:S01]  /*2060*/  SEL R15, R0, R13, P2 ;  /* 0x0000000d000f7207 */ /* 0x000fe20001000000 */
[----:B------:R-:W-:Y:S06]  /*2070*/  BRA `(.L_x_34) ;  /* 0x0000004800f87947 */ /* 0x000fec0003800000 */
.L_x_21:
[----:B------:R-:W2:Y:S01]  /*2080*/  S2R R4, SR_LANEID ;  /* 0x0000000000047919 */ /* 0x000ea20000000000 */
[----:B-1----:R-:W-:Y:S01]  /*2090*/  LOP3.LUT R2, R0, 0x3e0, RZ, 0xc0, !PT ;  /* 0x000003e000027812 */ /* 0x002fe200078ec0ff */
[----:B------:R-:W-:Y:S01]  /*20a0*/  BSSY.RECONVERGENT B1, `(.L_x_47) ;  /* 0x0000024000017945 */ /* 0x000fe20003800200 */
[----:B-----5:R-:W-:Y:S02]  /*20b0*/  IMAD.MOV.U32 R16, RZ, RZ, R12 ;  /* 0x000000ffff107224 */ /* 0x020fe400078e000c */
[----:B------:R-:W-:Y:S02]  /*20c0*/  IMAD.MOV.U32 R18, RZ, RZ, R13 ;  /* 0x000000ffff127224 */ /* 0x000fe400078e000d */
[----:B------:R-:W-:Y:S01]  /*20d0*/  VIADD R3, R2, 0x20 ;  /* 0x0000002002037836 */ /* 0x000fe20000000000 */
[----:B------:R-:W-:-:S04]  /*20e0*/  LOP3.LUT R2, RZ, R2, RZ, 0x33, !PT ;  /* 0x00000002ff027212 */ /* 0x000fc800078e33ff */
[----:B------:R-:W-:Y:S01]  /*20f0*/  ISETP.GT.AND P0, PT, R3, UR6, PT ;  /* 0x0000000603007c0c */ /* 0x000fe2000bf04270 */
[----:B------:R-:W-:Y:S02]  /*2100*/  VIADD R2, R2, UR6 ;  /* 0x0000000602027c36 */ /* 0x000fe40008000000 */
[----:B------:R-:W-:-:S03]  /*2110*/  IMAD.MOV.U32 R3, RZ, RZ, R15 ;  /* 0x000000ffff037224 */ /* 0x000fc600078e000f */
[----:B------:R-:W-:Y:S01]  /*2120*/  SEL R5, R2, 0x1f, P0 ;  /* 0x0000001f02057807 */ /* 0x000fe20000000000 */
[----:B------:R-:W-:-:S04]  /*2130*/  IMAD.MOV.U32 R2, RZ, RZ, R14 ;  /* 0x000000ffff027224 */ /* 0x000fc800078e000e */
[----:B------:R1:W3:Y:S04]  /*2140*/  SHFL.DOWN PT, R6, R14, 0x1, R5 ;  /* 0x082000000e067989 */ /* 0x0002e800000e0005 */
[----:B------:R1:W4:Y:S04]  /*2150*/  SHFL.DOWN PT, R7, R15, 0x1, R5 ;  /* 0x082000000f077989 */ /* 0x00032800000e0005 */
[----:B0-----:R1:W0:Y:S01]  /*2160*/  SHFL.DOWN PT, R9, R12, 0x1, R5 ;  /* 0x082000000c097989 */ /* 0x00122200000e0005 */
[----:B--2---:R-:W-:-:S03]  /*2170*/  ISETP.GE.AND P0, PT, R4, R5, PT ;  /* 0x000000050400720c */ /* 0x004fc60003f06270 */
[----:B------:R1:W2:Y:S10]  /*2180*/  SHFL.DOWN PT, R11, R13, 0x1, R5 ;  /* 0x082000000d0b7989 */ /* 0x0002b400000e0005 */
[----:B-1----:R-:W-:Y:S05]  /*2190*/  @P0 BRA `(.L_x_48) ;  /* 0x0000000000500947 */ /* 0x002fea0003800000 */
[----:B---34-:R-:W-:Y:S01]  /*21a0*/  DSETP.GEU.AND P0, PT, |R14|, |R6|, PT ;  /* 0x400000060e00722a */ /* 0x018fe20003f0e200 */
[----:B0-----:R-:W-:Y:S02]  /*21b0*/  IMAD.MOV.U32 R16, RZ, RZ, R9 ;  /* 0x000000ffff107224 */ /* 0x001fe400078e0009 */
[----:B--2---:R-:W-:Y:S02]  /*21c0*/  IMAD.MOV.U32 R18, RZ, RZ, R11 ;  /* 0x000000ffff127224 */ /* 0x004fe400078e000b */
        /* <DEDUP_REMOVED lines=17> */
.L_x_48:
[----:B------:R-:W-:Y:S05]  /*22e0*/  BSYNC.RECONVERGENT B1 ;  /* 0x0000000000017941 */ /* 0x000fea0003800200 */
.L_x_47:
[----:B---3--:R-:W-:Y:S01]  /*22f0*/  VIADD R6, R4, 0x2 ;  /* 0x0000000204067836 */ /* 0x008fe20000000000 */
[----:B------:R1:W3:Y:S01]  /*2300*/  SHFL.DOWN PT, R8, R2, 0x2, R5 ;  /* 0x0840000002087989 */ /* 0x0002e200000e0005 */
[----:B------:R-:W-:Y:S01]  /*2310*/  BSSY.RECONVERGENT B1, `(.L_x_49) ;  /* 0x000001e000017945 */ /* 0x000fe20003800200 */
[----:B------:R-:W-:Y:S02]  /*2320*/  IMAD.MOV.U32 R10, RZ, RZ, R16 ;  /* 0x000000ffff0a7224 */ /* 0x000fe400078e0010 */
[----:B------:R-:W-:Y:S01]  /*2330*/  ISETP.GT.AND P0, PT, R6, R5, PT ;  /* 0x000000050600720c */ /* 0x000fe20003f04270 */
[----:B0-----:R1:W0:Y:S01]  /*2340*/  SHFL.DOWN PT, R9, R3, 0x2, R5 ;  /* 0x0840000003097989 */ /* 0x00122200000e0005 */
[----:B------:R-:W-:Y:S02]  /*2350*/  IMAD.MOV.U32 R12, RZ, RZ, R18 ;  /* 0x000000ffff0c7224 */ /* 0x000fe400078e0012 */
[----:B------:R-:W-:Y:S01]  /*2360*/  IMAD.MOV.U32 R6, RZ, RZ, R2 ;  /* 0x000000ffff067224 */ /* 0x000fe200078e0002 */
[----:B--2---:R1:W2:Y:S01]  /*2370*/  SHFL.DOWN PT, R11, R16, 0x2, R5 ;  /* 0x08400000100b7989 */ /* 0x0042a200000e0005 */
[----:B----4-:R-:W-:-:S03]  /*2380*/  IMAD.MOV.U32 R7, RZ, RZ, R3 ;  /* 0x000000ffff077224 */ /* 0x010fc600078e0003 */
[----:B------:R1:W4:Y:S04]  /*2390*/  SHFL.DOWN PT, R13, R18, 0x2, R5 ;  /* 0x08400000120d7989 */ /* 0x00032800000e0005 */
[----:B------:R-:W-:Y:S05]  /*23a0*/  @P0 BRA `(.L_x_50) ;  /* 0x0000000000500947 */ /* 0x000fea0003800000 */
[----:B0--3--:R-:W-:Y:S01]  /*23b0*/  DSETP.GEU.AND P0, PT, |R2|, |R8|, PT ;  /* 0x400000080200722a */ /* 0x009fe20003f0e200 */
[----:B--2---:R-:W-:Y:S02]  /*23c0*/  IMAD.MOV.U32 R10, RZ, RZ, R11 ;  /* 0x000000ffff0a7224 */ /* 0x004fe400078e000b */
        /* <DEDUP_REMOVED lines=18> */
.L_x_50:
[----:B------:R-:W-:Y:S05]  /*24f0*/  BSYNC.RECONVERGENT B1 ;  /* 0x0000000000017941 */ /* 0x000fea0003800200 */
.L_x_49:
[----:B-1----:R-:W-:Y:S01]  /*2500*/  VIADD R2, R4, 0x4 ;  /* 0x0000000404027836 */ /* 0x002fe20000000000 */
[----:B---3--:R1:W3:Y:S01]  /*2510*/  SHFL.DOWN PT, R8, R6, 0x4, R5 ;  /* 0x0880000006087989 */ /* 0x0082e200000e0005 */
[----:B------:R-:W-:Y:S01]  /*2520*/  BSSY.RECONVERGENT B1, `(.L_x_51) ;  /* 0x000001e000017945 */ /* 0x000fe20003800200 */
[----:B------:R-:W-:Y:S02]  /*2530*/  IMAD.MOV.U32 R14, RZ, RZ, R10 ;  /* 0x000000ffff0e7224 */ /* 0x000fe400078e000a */
[----:B------:R-:W-:Y:S01]  /*2540*/  ISETP.GT.AND P0, PT, R2, R5, PT ;  /* 0x000000050200720c */ /* 0x000fe20003f04270 */
[----:B0-----:R1:W0:Y:S01]  /*2550*/  SHFL.DOWN PT, R9, R7, 0x4, R5 ;  /* 0x0880000007097989 */ /* 0x00122200000e0005 */
[----:B------:R-:W-:Y:S02]  /*2560*/  IMAD.MOV.U32 R16, RZ, RZ, R12 ;  /* 0x000000ffff107224 */ /* 0x000fe400078e000c */
[----:B------:R-:W-:Y:S01]  /*2570*/  IMAD.MOV.U32 R2, RZ, RZ, R6 ;  /* 0x000000ffff027224 */ /* 0x000fe200078e0006 */
[----:B--2---:R1:W2:Y:S01]  /*2580*/  SHFL.DOWN PT, R11, R10, 0x4, R5 ;  /* 0x088000000a0b7989 */ /* 0x0042a200000e0005 */
[----:B------:R-:W-:-:S03]  /*2590*/  IMAD.MOV.U32 R3, RZ, RZ, R7 ;  /* 0x000000ffff037224 */ /* 0x000fc600078e0007 */
[----:B----4-:R1:W4:Y:S04]  /*25a0*/  SHFL.DOWN PT, R13, R12, 0x4, R5 ;  /* 0x088000000c0d7989 */ /* 0x01032800000e0005 */
        /* <DEDUP_REMOVED lines=21> */
.L_x_52:
[----:B------:R-:W-:Y:S05]  /*2700*/  BSYNC.RECONVERGENT B1 ;  /* 0x0000000000017941 */ /* 0x000fea0003800200 */
.L_x_51:
        /* <DEDUP_REMOVED lines=32> */
.L_x_54:
[----:B------:R-:W-:Y:S05]  /*2910*/  BSYNC.RECONVERGENT B1 ;  /* 0x0000000000017941 */ /* 0x000fea0003800200 */
.L_x_53:
        /* <DEDUP_REMOVED lines=32> */
.L_x_56:
[----:B------:R-:W-:Y:S05]  /*2b20*/  BSYNC.RECONVERGENT B1 ;  /* 0x0000000000017941 */ /* 0x000fea0003800200 */
.L_x_55:
[----:B------:R-:W-:Y:S01]  /*2b30*/  ISETP.NE.AND P0, PT, R4, RZ, PT ;  /* 0x000000ff0400720c */ /* 0x000fe20003f05270 */
[----:B------:R-:W-:-:S12]  /*2b40*/  BSSY.RECONVERGENT B1, `(.L_x_57) ;  /* 0x000000a000017945 */ /* 0x000fd80003800200 */
[----:B------:R-:W-:Y:S05]  /*2b50*/  @P0 BRA `(.L_x_58) ;  /* 0x0000000000200947 */ /* 0x000fea0003800000 */
[----:B-1----:R-:W1:Y:S01]  /*2b60*/  S2R R6, SR_CgaCtaId ;  /* 0x0000000000067919 */ /* 0x002e620000008800 */
[----:B------:R-:W-:Y:S02]  /*2b70*/  MOV R5, 0x400 ;  /* 0x0000040000057802 */ /* 0x000fe40000000f00 */
[----:B------:R-:W-:-:S04]  /*2b80*/  SHF.R.U32.HI R4, RZ, 0x1, R0 ;  /* 0x00000001ff047819 */ /* 0x000fc80000011600 */
[----:B------:R-:W-:Y:S02]  /*2b90*/  LOP3.LUT R4, R4, 0x1f0, RZ, 0xc0, !PT ;  /* 0x000001f004047812 */ /* 0x000fe400078ec0ff */
[----:B-1----:R-:W-:-:S05]  /*2ba0*/  LEA R5, R6, R5, 0x18 ;  /* 0x0000000506057211 */ /* 0x002fca00078ec0ff */
[----:B------:R-:W-:-:S05]  /*2bb0*/  IMAD.IADD R5, R4, 0x1, R5 ;  /* 0x0000000104057824 */ /* 0x000fca00078e0205 */
[----:B------:R1:W-:Y:S04]  /*2bc0*/  STS.64 [R5+0x10], R14 ;  /* 0x0000100e05007388 */ /* 0x0003e80000000a00 */
[----:B------:R1:W-:Y:S02]  /*2bd0*/  STS.64 [R5+0x8], R2 ;  /* 0x0000080205007388 */ /* 0x0003e40000000a00 */
.L_x_58:
[----:B------:R-:W-:Y:S05]  /*2be0*/  BSYNC.RECONVERGENT B1 ;  /* 0x0000000000017941 */ /* 0x000fea0003800200 */
.L_x_57:
[----:B------:R-:W-:Y:S01]  /*2bf0*/  BAR.SYNC.DEFER_BLOCKING 0x0 ;  /* 0x0000000000007b1d */ /* 0x000fe20000010000 */
[----:B------:R-:W-:-:S13]  /*2c00*/  ISETP.NE.AND P1, PT, R0, RZ, PT ;  /* 0x000000ff0000720c */ /* 0x000fda0003f25270 */
[----:B------:R-:W-:Y:S05]  /*2c10*/  @P1 BRA `(.L_x_34) ;  /* 0x0000004000101947 */ /* 0x000fea0003800000 */
[----:B------:R-:W-:Y:S01]  /*2c20*/  UISETP.GE.AND UP0, UPT, UR6, 0x21, UPT ;  /* 0x000000210600788c */ /* 0x000fe2000bf06270 */
[----:B--2---:R-:W-:Y:S02]  /*2c30*/  IMAD.MOV.U32 R11, RZ, RZ, R14 ;  /* 0x000000ffff0b7224 */ /* 0x004fe400078e000e */
[----:B---3--:R-:W-:Y:S02]  /*2c40*/  IMAD.MOV.U32 R8, RZ, RZ, R15 ;  /* 0x000000ffff087224 */ /* 0x008fe400078e000f */
[----:B------:R-:W-:Y:S02]  /*2c50*/  IMAD.MOV.U32 R4, RZ, RZ, R2 ;  /* 0x000000ffff047224 */ /* 0x000fe400078e0002 */
[----:B-1----:R-:W-:Y:S02]  /*2c60*/  IMAD.MOV.U32 R5, RZ, RZ, R3 ;  /* 0x000000ffff057224 */ /* 0x002fe400078e0003 */
[----:B------:R-:W-:Y:S05]  /*2c70*/  BRA.U !UP0, `(.L_x_59) ;  /* 0x00000001086c7547 */ /* 0x000fea000b800000 */
[----:B------:R-:W1:Y:S01]  /*2c80*/  S2UR UR5, SR_CgaCtaId ;  /* 0x00000000000579c3 */ /* 0x000e620000008800 */
[----:B------:R-:W-:Y:S01]  /*2c90*/  UMOV UR4, 0x400 ;  /* 0x0000040000047882 */ /* 0x000fe20000000000 */
[----:B------:R-:W-:Y:S01]  /*2ca0*/  BSSY.RECONVERGENT B1, `(.L_x_59) ;  /* 0x0000018000017945 */ /* 0x000fe20003800200 */
[----:B-1----:R-:W-:-:S09]  /*2cb0*/  ULEA UR4, UR5, UR4, 0x18 ;  /* 0x0000000405047291 */ /* 0x002fd2000f8ec0ff */
[----:B------:R-:W1:Y:S04]  /*2cc0*/  LDS.64 R6, [UR4+0x18] ;  /* 0x00001804ff067984 */ /* 0x000e680008000a00 */
[----:B----4-:R-:W2:Y:S01]  /*2cd0*/  LDS.64 R12, [UR4+0x20] ;  /* 0x00002004ff0c7984 */ /* 0x010ea20008000a00 */
[----:B-1----:R-:W-:Y:S01]  /*2ce0*/  DSETP.GEU.AND P0, PT, |R2|, |R6|, PT ;  /* 0x400000060200722a */ /* 0x002fe20003f0e200 */
[----:B------:R-:W-:Y:S02]  /*2cf0*/  IMAD.MOV.U32 R4, RZ, RZ, R6 ;  /* 0x000000ffff047224 */ /* 0x000fe400078e0006 */
[----:B------:R-:W-:Y:S02]  /*2d00*/  IMAD.MOV.U32 R5, RZ, RZ, R7 ;  /* 0x000000ffff057224 */ /* 0x000fe400078e0007 */
[----:B--2---:R-:W-:-:S02]  /*2d10*/  IMAD.MOV.U32 R11, RZ, RZ, R12 ;  /* 0x000000ffff0b7224 */ /* 0x004fc400078e000c */
        /* <DEDUP_REMOVED lines=16> */
.L_x_60:
[----:B------:R-:W-:Y:S05]  /*2e20*/  BSYNC.RECONVERGENT B1 ;  /* 0x0000000000017941 */ /* 0x000fea0003800200 */
.L_x_59:
[----:B------:R-:W-:Y:S01]  /*2e30*/  UISETP.GE.AND UP0, UPT, UR6, 0x41, UPT ;  /* 0x000000410600788c */ /* 0x000fe2000bf06270 */
[----:B0-----:R-:W-:Y:S02]  /*2e40*/  IMAD.MOV.U32 R9, RZ, RZ, R11 ;  /* 0x000000ffff097224 */ /* 0x001fe400078e000b */
[----:B------:R-:W-:Y:S02]  /*2e50*/  IMAD.MOV.U32 R0, RZ, RZ, R8 ;  /* 0x000000ffff007224 */ /* 0x000fe400078e0008 */
[----:B------:R-:W-:Y:S02]  /*2e60*/  IMAD.MOV.U32 R2, RZ, RZ, R4 ;  /* 0x000000ffff027224 */ /* 0x000fe400078e0004 */
[----:B------:R-:W-:Y:S02]  /*2e70*/  IMAD.MOV.U32 R3, RZ, RZ, R5 ;  /* 0x000000ffff037224 */ /* 0x000fe400078e0005 */
[----:B------:R-:W-:Y:S05]  /*2e80*/  BRA.U !UP0, `(.L_x_61) ;  /* 0x00000001086c7547 */ /* 0x000fea000b800000 */
[----:B------:R-:W0:Y:S01]  /*2e90*/  S2UR UR5, SR_CgaCtaId ;  /* 0x00000000000579c3 */ /* 0x000e220000008800 */
[----:B------:R-:W-:Y:S01]  /*2ea0*/  UMOV UR4, 0x400 ;  /* 0x0000040000047882 */ /* 0x000fe20000000000 */
[----:B------:R-:W-:Y:S01]  /*2eb0*/  BSSY.RECONVERGENT B1, `(.L_x_61) ;  /* 0x0000018000017945 */ /* 0x000fe20003800200 */
[----:B0-----:R-:W-:-:S09]  /*2ec0*/  ULEA UR4, UR5, UR4, 0x18 ;  /* 0x0000000405047291 */ /* 0x001fd2000f8ec0ff */
[----:B------:R-:W0:Y:S04]  /*2ed0*/  LDS.64 R6, [UR4+0x28] ;  /* 0x00002804ff067984 */ /* 0x000e280008000a00 */
[----:B----4-:R-:W1:Y:S01]  /*2ee0*/  LDS.64 R12, [UR4+0x30] ;  /* 0x00003004ff0c7984 */ /* 0x010e620008000a00 */
[----:B0-----:R-:W-:Y:S01]  /*2ef0*/  DSETP.GEU.AND P0, PT, |R4|, |R6|, PT ;  /* 0x400000060400722a */ /* 0x001fe20003f0e200 */
[----:B------:R-:W-:Y:S02]  /*2f00*/  IMAD.MOV.U32 R2, RZ, RZ, R6 ;  /* 0x000000ffff027224 */ /* 0x000fe400078e0006 */
[----:B------:R-:W-:Y:S02]  /*2f10*/  IMAD.MOV.U32 R3, RZ, RZ, R7 ;  /* 0x000000ffff037224 */ /* 0x000fe400078e0007 */
[----:B-1----:R-:W-:-:S02]  /*2f20*/  IMAD.MOV.U32 R9, RZ, RZ, R12 ;  /* 0x000000ffff097224 */ /* 0x002fc400078e000c */
        /* <DEDUP_REMOVED lines=16> */
.L_x_62:
[----:B------:R-:W-:Y:S05]  /*3030*/  BSYNC.RECONVERGENT B1 ;  /* 0x0000000000017941 */ /* 0x000fea0003800200 */
.L_x_61:
[----:B------:R-:W-:Y:S01]  /*3040*/  UISETP.GE.AND UP0, UPT, UR6, 0x61, UPT ;  /* 0x000000610600788c */ /* 0x000fe2000bf06270 */
[----:B------:R-:W-:Y:S02]  /*3050*/  IMAD.MOV.U32 R11, RZ, RZ, R9 ;  /* 0x000000ffff0b7224 */ /* 0x000fe400078e0009 */
        /* <DEDUP_REMOVED lines=30> */
.L_x_64:
[----:B------:R-:W-:Y:S05]  /*3240*/  BSYNC.RECONVERGENT B1 ;  /* 0x0000000000017941 */ /* 0x000fea0003800200 */
.L_x_63:
        /* <DEDUP_REMOVED lines=32> */
.L_x_66:
[----:B------:R-:W-:Y:S05]  /*3450*/  BSYNC.RECONVERGENT B1 ;  /* 0x0000000000017941 */ /* 0x000fea0003800200 */
.L_x_65:
        /* <DEDUP_REMOVED lines=32> */
.L_x_68:
[----:B------:R-:W-:Y:S05]  /*3660*/  BSYNC.RECONVERGENT B1 ;  /* 0x0000000000017941 */ /* 0x000fea0003800200 */
.L_x_67:
        /* <DEDUP_REMOVED lines=32> */
.L_x_70:
[----:B------:R-:W-:Y:S05]  /*3870*/  BSYNC.RECONVERGENT B1 ;  /* 0x0000000000017941 */ /* 0x000fea0003800200 */
.L_x_69:
[----:B------:R-:W-:Y:S01]  /*3880*/  UISETP.GE.AND UP0, UPT, UR6, 0xe1, UPT ;  /* 0x000000e10600788c */ /* 0x000fe2000bf06270 */
[----:B------:R-:W-:Y:S02]  /*3890*/  IMAD.MOV.U32 R14, RZ, RZ, R9 ;  /* 0x000000ffff0e7224 */ /* 0x000fe400078e0009 */
[----:B------:R-:W-:Y:S02]  /*38a0*/  IMAD.MOV.U32 R15, RZ, RZ, R0 ;  /* 0x000000ffff0f7224 */ /* 0x000fe400078e0000 */
[----:B------:R-:W-:Y:S02]  /*38b0*/  IMAD.MOV.U32 R2, RZ, RZ, R6 ;  /* 0x000000ffff027224 */ /* 0x000fe400078e0006 */
[----:B------:R-:W-:Y:S02]  /*38c0*/  IMAD.MOV.U32 R3, RZ, RZ, R7 ;  /* 0x000000ffff037224 */ /* 0x000fe400078e0007 */
[----:B------:R-:W-:Y:S05]  /*38d0*/  BRA.U !UP0, `(.L_x_34) ;  /* 0x0000003108e07547 */ /* 0x000fea000b800000 */
[----:B------:R-:W0:Y:S01]  /*38e0*/  S2UR UR5, SR_CgaCtaId ;  /* 0x00000000000579c3 */ /* 0x000e220000008800 */
[----:B------:R-:W-:Y:S02]  /*38f0*/  UMOV UR4, 0x400 ;  /* 0x0000040000047882 */ /* 0x000fe40000000000 */
[----:B0-----:R-:W-:-:S09]  /*3900*/  ULEA UR4, UR5, UR4, 0x18 ;  /* 0x0000000405047291 */ /* 0x001fd2000f8ec0ff */
[----:B------:R-:W0:Y:S04]  /*3910*/  LDS.64 R4, [UR4+0x78] ;  /* 0x00007804ff047984 */ /* 0x000e280008000a00 */
[----:B------:R-:W1:Y:S01]  /*3920*/  LDS.64 R10, [UR4+0x80] ;  /* 0x00008004ff0a7984 */ /* 0x000e620008000a00 */
        /* <DEDUP_REMOVED lines=21> */
.L_x_2:
[----:B------:R-:W1:Y:S01]  /*3a80*/  S2R R0, SR_TID.X ;  /* 0x0000000000007919 */ /* 0x000e620000002100 */
[----:B------:R-:W1:Y:S02]  /*3a90*/  LDC.64 R2, c[0x0][0x380] ;  /* 0x0000e000ff027b82 */ /* 0x000e640000000a00 */
[----:B-1----:R-:W-:-:S05]  /*3aa0*/  IMAD.WIDE.U32 R18, R0, 0x10, R2 ;  /* 0x0000001000127825 */ /* 0x002fca00078e0002 */
[----:B0-----:R-:W2:Y:S04]  /*3ab0*/  LDG.E.64.CONSTANT R20, desc[UR10][R18.64] ;  /* 0x0000000a12147981 */ /* 0x001ea8000c1e9b00 */
[----:B------:R-:W2:Y:S04]  /*3ac0*/  LDG.E.64.CONSTANT R14, desc[UR10][R18.64+0x1000] ;  /* 0x0010000a120e7981 */ /* 0x000ea8000c1e9b00 */
[----:B------:R-:W3:Y:S04]  /*3ad0*/  LDG.E.64.CONSTANT R12, desc[UR10][R18.64+0x8] ;  /* 0x0000080a120c7981 */ /* 0x000ee8000c1e9b00 */
[----:B------:R-:W3:Y:S04]  /*3ae0*/  LDG.E.64.CONSTANT R10, desc[UR10][R18.64+0x1008] ;  /* 0x0010080a120a7981 */ /* 0x000ee8000c1e9b00 */
[----:B------:R-:W4:Y:S04]  /*3af0*/  LDG.E.64.CONSTANT R8, desc[UR10][R18.64+0x2000] ;  /* 0x0020000a12087981 */ /* 0x000f28000c1e9b00 */
[----:B------:R-:W5:Y:S04]  /*3b00*/  LDG.E.64.CONSTANT R6, desc[UR10][R18.64+0x2008] ;  /* 0x0020080a12067981 */ /* 0x000f68000c1e9b00 */
[----:B------:R-:W5:Y:S04]  /*3b10*/  LDG.E.64.CONSTANT R4, desc[UR10][R18.64+0x3000] ;  /* 0x0030000a12047981 */ /* 0x000f68000c1e9b00 */
[----:B------:R-:W5:Y:S04]  /*3b20*/  LDG.E.64.CONSTANT R2, desc[UR10][R18.64+0x3008] ;  /* 0x0030080a12027981 */ /* 0x000f68000c1e9b00 */
[----:B------:R-:W5:Y:S04]  /*3b30*/  LDG.E.64.CONSTANT R16, desc[UR10][R18.64+0x4000] ;  /* 0x0040000a12107981 */ /* 0x000f68000c1e9b00 */
[----:B------:R-:W5:Y:S01]  /*3b40*/  LDG.E.64.CONSTANT R22, desc[UR10][R18.64+0x4008] ;  /* 0x0040080a12167981 */ /* 0x000f62000c1e9b00 */
[----:B------:R-:W-:Y:S01]  /*3b50*/  UISETP.GE.U32.AND UP0, UPT, UR8, 0xa00, UPT ;  /* 0x00000a000800788c */ /* 0x000fe2000bf06070 */
[----:B--2---:R-:W-:-:S14]  /*3b60*/  DSETP.GEU.AND P2, PT, |R20|, |R14|, PT ;  /* 0x4000000e1400722a */ /* 0x004fdc0003f4e200 */
[----:B---3--:R-:W-:-:S04]  /*3b70*/  @P2 ISETP.GE.U32.AND P0, PT, R12, R10, PT ;  /* 0x0000000a0c00220c */ /* 0x008fc80003f06070 */
[----:B------:R-:W-:-:S13]  /*3b80*/  @P2 ISETP.GE.AND.EX P0, PT, R13, R11, PT, P0 ;  /* 0x0000000b0d00220c */ /* 0x000fda0003f06300 */
[----:B------:R-:W-:-:S06]  /*3b90*/  @P2 DSETP.LT.OR P0, PT, |R14|, |R20|, !P0 ;  /* 0x400000140e00222a */ /* 0x000fcc0004701600 */
[----:B------:R-:W-:Y:S02]  /*3ba0*/  @P2 FSEL R20, R20, R14, P0 ;  /* 0x0000000e14142208 */ /* 0x000fe40000000000 */
[----:B------:R-:W-:Y:S02]  /*3bb0*/  @P2 FSEL R21, R21, R15, P0 ;  /* 0x0000000f15152208 */ /* 0x000fe40000000000 */
[----:B------:R-:W-:Y:S01]  /*3bc0*/  @P2 SEL R10, R12, R10, P0 ;  /* 0x0000000a0c0a2207 */ /* 0x000fe20000000000 */
[----:B------:R-:W-:Y:S01]  /*3bd0*/  @P2 IMAD.MOV.U32 R14, RZ, RZ, R20 ;  /* 0x000000ffff0e2224 */ /* 0x000fe200078e0014 */
[----:B------:R-:W-:Y:S01]  /*3be0*/  @P2 SEL R11, R13, R11, P0 ;  /* 0x0000000b0d0b2207 */ /* 0x000fe20000000000 */
[----:B------:R-:W-:-:S06]  /*3bf0*/  @P2 IMAD.MOV.U32 R15, RZ, RZ, R21 ;  /* 0x000000ffff0f2224 */ /* 0x000fcc00078e0015 */
[----:B----4-:R-:W-:-:S14]  /*3c00*/  DSETP.GEU.AND P1, PT, |R14|, |R8|, PT ;  /* 0x400000080e00722a */ /* 0x010fdc0003f2e200 */
[----:B-----5:R-:W-:-:S04]  /*3c10*/  @P1 ISETP.GE.U32.AND P0, PT, R10, R6, PT ;  /* 0x000000060a00120c */ /* 0x020fc80003f06070 */
        /* <DEDUP_REMOVED lines=8> */
[----:B------:R-:W-:-:S14]  /*3ca0*/  DSETP.GEU.AND P2, PT, |R8|, |R4|, PT ;  /* 0x400000040800722a */ /* 0x000fdc0003f4e200 */
[----:B------:R-:W-:-:S04]  /*3cb0*/  @P2 ISETP.GE.U32.AND P0, PT, R6, R2, PT ;  /* 0x000000020600220c */ /* 0x000fc80003f06070 */
        /* <DEDUP_REMOVED lines=15> */
[----:B------:R-:W-:Y:S01]  /*3db0*/  IMAD.MOV.U32 R2, RZ, RZ, RZ ;  /* 0x000000ffff027224 */ /* 0x000fe200078e00ff */
[----:B------:R-:W-:Y:S01]  /*3dc0*/  @P1 SEL R23, R3, R23, P0 ;  /* 0x0000001703171207 */ /* 0x000fe20000000000 */
[----:B------:R-:W-:Y:S02]  /*3dd0*/  IMAD.MOV.U32 R3, RZ, RZ, 0x500 ;  /* 0x00000500ff037424 */ /* 0x000fe400078e00ff */
[----:B------:R-:W-:Y:S02]  /*3de0*/  @P1 IMAD.MOV.U32 R16, RZ, RZ, R4 ;  /* 0x000000ffff101224 */ /* 0x000fe400078e0004 */
[----:B------:R-:W-:Y:S01]  /*3df0*/  @P1 IMAD.MOV.U32 R17, RZ, RZ, R5 ;  /* 0x000000ffff111224 */ /* 0x000fe200078e0005 */
[----:B------:R-:W-:Y:S06]  /*3e00*/  BRA.U !UP0, `(.L_x_71) ;  /* 0x0000000d08987547 */ /* 0x000fec000b800000 */
[----:B------:R-:W-:Y:S01]  /*3e10*/  UIADD3 UR9, UP0, UPT, UR8, -0xa00, URZ ;  /* 0xfffff60008097890 */ /* 0x000fe2000ff1e0ff */
[----:B------:R-:W-:Y:S02]  /*3e20*/  IMAD.MOV.U32 R3, RZ, RZ, 0x500 ;  /* 0x00000500ff037424 */ /* 0x000fe400078e00ff */
[----:B------:R-:W-:Y:S01]  /*3e30*/  IMAD.MOV.U32 R2, RZ, RZ, RZ ;  /* 0x000000ffff027224 */ /* 0x000fe200078e00ff */
[----:B------:R-:W-:Y:S02]  /*3e40*/  ULEA.HI.X.SX32 UR8, UR8, 0xffffffff, 0x1, UP0 ;  /* 0xffffffff08087891 */ /* 0x000fe400080f0eff */
[----:B------:R-:W-:Y:S02]  /*3e50*/  UIMAD.WIDE.U32 UR12, UR9, -0x33333333, URZ ;  /* 0xcccccccd090c78a5 */ /* 0x000fe4000f8e00ff */
[----:B------:R-:W-:Y:S02]  /*3e60*/  UIMAD.WIDE.U32 UR4, UR8, -0x33333333, URZ ;  /* 0xcccccccd080478a5 */ /* 0x000fe4000f8e00ff */
[----:B------:R-:W-:-:S02]  /*3e70*/  UISETP.GE.U32.AND UP1, UPT, UR9, 0x500, UPT ;  /* 0x000005000900788c */ /* 0x000fc4000bf26070 */
[----:B------:R-:W-:Y:S02]  /*3e80*/  UIMAD.WIDE.U32 UR4, UP0, UR9, -0x33333334, UR4 ;  /* 0xcccccccc090478a5 */ /* 0x000fe4000f800004 */
[----:B------:R-:W-:Y:S02]  /*3e90*/  UISETP.GE.U32.AND.EX UP1, UPT, UR8, URZ, UPT, UP1 ;  /* 0x000000ff0800728c */ /* 0x000fe4000bf26110 */
[----:B------:R-:W-:Y:S02]  /*3ea0*/  UIADD3.X UR7, UPT, UPT, URZ, URZ, URZ, UP0, !UPT ;  /* 0x000000ffff077290 */ /* 0x000fe400087fe4ff */
[----:B------:R-:W-:Y:S01]  /*3eb0*/  UIADD3 URZ, UP0, UPT, UR13, UR4, URZ ;  /* 0x000000040dff7290 */ /* 0x000fe2000ff1e0ff */
[----:B------:R-:W-:-:S03]  /*3ec0*/  UMOV UR6, UR5 ;  /* 0x0000000500067c82 */ /* 0x000fc60008000000 */
[----:B------:R-:W-:-:S04]  /*3ed0*/  UIMAD.WIDE.U32.X UR4, UR8, -0x33333334, UR6, UP0 ;  /* 0xcccccccc080478a5 */ /* 0x000fc800080e0406 */
[----:B------:R-:W-:-:S04]  /*3ee0*/  USHF.R.U64 UR6, UR4, 0xa, UR5 ;  /* 0x0000000a04067899 */ /* 0x000fc80008001205 */
[----:B------:R-:W-:-:S04]  /*3ef0*/  ULOP3.LUT UR7, UR6, 0x1, URZ, 0xc0, !UPT ;  /* 0x0000000106077892 */ /* 0x000fc8000f8ec0ff */
[----:B------:R-:W-:-:S04]  /*3f00*/  UISETP.NE.U32.AND UP0, UPT, UR7, 0x1, UPT ;  /* 0x000000010700788c */ /* 0x000fc8000bf05070 */
[----:B------:R-:W-:Y:S01]  /*3f10*/  UISETP.NE.U32.AND.EX UP0, UPT, URZ, URZ, UPT, UP0 ;  /* 0x000000ffff00728c */ /* 0x000fe2000bf05100 */
[----:B------:R-:W-:Y:S10]  /*3f20*/  BRA.U !UP1, `(.L_x_72) ;  /* 0x00000009093c7547 */ /* 0x000ff4000b800000 */
[----:B------:R-:W0:Y:S01]  /*3f30*/  LDCU.64 UR8, c[0x0][0x380] ;  /* 0x00007000ff0877ac */ /* 0x000e220008000a00 */
[----:B------:R-:W-:Y:S02]  /*3f40*/  IMAD.MOV.U32 R3, RZ, RZ, 0x500 ;  /* 0x00000500ff037424 */ /* 0x000fe400078e00ff */
[----:B------:R-:W-:Y:S01]  /*3f50*/  IMAD.MOV.U32 R2, RZ, RZ, RZ ;  /* 0x000000ffff027224 */ /* 0x000fe200078e00ff */
[----:B------:R-:W-:-:S04]  /*3f60*/  UIADD3 UR4, UP1, UPT, UR6, 0x1, URZ ;  /* 0x0000000106047890 */ /* 0x000fc8000ff3e0ff */
[----:B------:R-:W-:Y:S02]  /*3f70*/  ULEA.HI.X UR5, UR5, URZ, URZ, 0x16, UP1 ;  /* 0x000000ff05057291 */ /* 0x000fe400088fb4ff */
[----:B------:R-:W-:Y:S02]  /*3f80*/  ULOP3.LUT UR4, UR4, 0xfffffffe, URZ, 0xc0, !UPT ;  /* 0xfffffffe04047892 */ /* 0x000fe4000f8ec0ff */
[----:B------:R-:W-:Y:S01]  /*3f90*/  ULOP3.LUT UR5, UR5, 0x7fffff, URZ, 0xc0, !UPT ;  /* 0x007fffff05057892 */ /* 0x000fe2000f8ec0ff */
[----:B0-----:R-:W-:-:S04]  /*3fa0*/  LEA R6, P0, R0, UR8, 0x4 ;  /* 0x0000000800067c11 */ /* 0x001fc8000f8020ff */
[----:B------:R-:W-:Y:S02]  /*3fb0*/  IADD3 R6, P1, PT, R6, 0xe008, RZ ;  /* 0x0000e00806067810 */ /* 0x000fe40007f3e0ff */
[----:B------:R-:W-:-:S05]  /*3fc0*/  LEA.HI.X R5, R0, UR9, RZ, 0x4, P0 ;  /* 0x0000000900057c11 */ /* 0x000fca00080f24ff */
[----:B------:R-:W-:-:S07]  /*3fd0*/  IMAD.X R5, RZ, RZ, R5, P1 ;  /* 0x000000ffff057224 */ /* 0x000fce00008e0605 */
.L_x_73:
[----:B------:R-:W-:-:S05]  /*3fe0*/  IMAD.MOV.U32 R4, RZ, RZ, R6 ;  /* 0x000000ffff047224 */ /* 0x000fca00078e0006 */
[----:B------:R-:W2:Y:S04]  /*3ff0*/  LDG.E.64.CONSTANT R12, desc[UR10][R4.64+-0x9008] ;  /* 0xff6ff80a040c7981 */ /* 0x000ea8000c1e9b00 */
[----:B------:R-:W3:Y:S04]  /*4000*/  LDG.E.64.CONSTANT R8, desc[UR10][R4.64+-0x9000] ;  /* 0xff70000a04087981 */ /* 0x000ee8000c1e9b00 */
[----:B------:R-:W4:Y:S04]  /*4010*/  LDG.E.64.CONSTANT R10, desc[UR10][R4.64+-0x8008] ;  /* 0xff7ff80a040a7981 */ /* 0x000f28000c1e9b00 */
[----:B------:R-:W5:Y:S04]  /*4020*/  LDG.E.64.CONSTANT R6, desc[UR10][R4.64+-0x8000] ;  /* 0xff80000a04067981 */ /* 0x000f68000c1e9b00 */
[----:B------:R-:W5:Y:S04]  /*4030*/  LDG.E.64.CONSTANT R26, desc[UR10][R4.64+-0x7008] ;  /* 0xff8ff80a041a7981 */ /* 0x000f68000c1e9b00 */
[----:B------:R-:W5:Y:S04]  /*4040*/  LDG.E.64.CONSTANT R24, desc[UR10][R4.64+-0x7000] ;  /* 0xff90000a04187981 */ /* 0x000f68000c1e9b00 */
[----:B------:R-:W5:Y:S04]  /*4050*/  LDG.E.64.CONSTANT R20, desc[UR10][R4.64+-0x6008] ;  /* 0xff9ff80a04147981 */ /* 0x000f68000c1e9b00 */
[----:B------:R-:W5:Y:S01]  /*4060*/  LDG.E.64.CONSTANT R18, desc[UR10][R4.64+-0x6000] ;  /* 0xffa0000a04127981 */ /* 0x000f62000c1e9b00 */
[----:B--2---:R-:W-:-:S14]  /*4070*/  DSETP.GEU.AND P2, PT, |R16|, |R12|, PT ;  /* 0x4000000c1000722a */ /* 0x004fdc0003f4e200 */
[----:B---3--:R-:W-:-:S04]  /*4080*/  @P2 ISETP.GE.U32.AND P0, PT, R22, R8, PT ;  /* 0x000000081600220c */ /* 0x008fc80003f06070 */
[----:B------:R-:W-:-:S13]  /*4090*/  @P2 ISETP.GE.AND.EX P0, PT, R23, R9, PT, P0 ;  /* 0x000000091700220c */ /* 0x000fda0003f06300 */
[----:B------:R-:W-:-:S06]  /*40a0*/  @P2 DSETP.LT.OR P0, PT, |R12|, |R16|, !P0 ;  /* 0x400000100c00222a */ /* 0x000fcc0004701600 */
[----:B------:R-:W-:Y:S02]  /*40b0*/  @P2 FSEL R17, R17, R13, P0 ;  /* 0x0000000d11112208 */ /* 0x000fe40000000000 */
[----:B------:R-:W-:-:S03]  /*40c0*/  @P2 FSEL R14, R16, R12, P0 ;  /* 0x0000000c100e2208 */ /* 0x000fc60000000000 */
[----:B------:R-:W-:Y:S02]  /*40d0*/  @P2 IMAD.MOV.U32 R13, RZ, RZ, R17 ;  /* 0x000000ffff0d2224 */ /* 0x000fe400078e0011 */
[----:B------:R-:W2:Y:S01]  /*40e0*/  LDG.E.64.CONSTANT R16, desc[UR10][R4.64+-0x5008] ;  /* 0xffaff80a04107981 */ /* 0x000ea2000c1e9b00 */
[----:B------:R-:W-:-:S03]  /*40f0*/  @P2 IMAD.MOV.U32 R12, RZ, RZ, R14 ;  /* 0x000000ffff0c2224 */ /* 0x000fc600078e000e */
[----:B------:R-:W3:Y:S03]  /*4100*/  LDG.E.64.CONSTANT R14, desc[UR10][R4.64+-0x5000] ;  /* 0xffb0000a040e7981 */ /* 0x000ee6000c1e9b00 */
[----:B----4-:R-:W-:Y:S01]  /*4110*/  DSETP.GEU.AND P1, PT, |R12|, |R10|, PT ;  /* 0x4000000a0c00722a */ /* 0x010fe20003f2e200 */
[----:B------:R-:W-:Y:S02]  /*4120*/  @P2 SEL R8, R22, R8, P0 ;  /* 0x0000000816082207 */ /* 0x000fe40000000000 */
[----:B------:R-:W-:Y:S02]  /*4130*/  @P2 SEL R9, R23, R9, P0 ;  /* 0x0000000917092207 */ /* 0x000fe40000000000 */
[----:B------:R-:W4:Y:S09]  /*4140*/  LDG.E.64.CONSTANT R22, desc[UR10][R4.64+-0x4008] ;  /* 0xffbff80a04167981 */ /* 0x000f32000c1e9b00 */
[----:B-----5:R-:W-:-:S04]  /*4150*/  @P1 ISETP.GE.U32.AND P0, PT, R8, R6, PT ;  /* 0x000000060800120c */ /* 0x020fc80003f06070 */
[----:B------:R-:W-:-:S13]  /*4160*/  @P1 ISETP.GE.AND.EX P0, PT, R9, R7, PT, P0 ;  /* 0x000000070900120c */ /* 0x000fda0003f06300 */
[----:B------:R-:W-:-:S06]  /*4170*/  @P1 DSETP.LT.OR P0, PT, |R10|, |R12|, !P0 ;  /* 0x4000000c0a00122a */ /* 0x000fcc0004701600 */
[----:B------:R-:W-:Y:S02]  /*4180*/  @P1 FSEL R12, R12, R10, P0 ;  /* 0x0000000a0c0c1208 */ /* 0x000fe40000000000 */
[----:B------:R-:W-:-:S03]  /*4190*/  @P1 FSEL R13, R13, R11, P0 ;  /* 0x0000000b0d0d1208 */ /* 0x000fc60000000000 */
[----:B------:R-:W-:Y:S02]  /*41a0*/  @P1 IMAD.MOV.U32 R10, RZ, RZ, R12 ;  /* 0x000000ffff0a1224 */ /* 0x000fe400078e000c */
[----:B------:R-:W-:Y:S02]  /*41b0*/  @P1 IMAD.MOV.U32 R11, RZ, RZ, R13 ;  /* 0x000000ffff0b1224 */ /* 0x000fe400078e000d */
[----:B------:R-:W5:Y:S04]  /*41c0*/  LDG.E.64.CONSTANT R12, desc[UR10][R4.64+-0x4000] ;  /* 0xffc0000a040c7981 */ /* 0x000f68000c1e9b00 */
[----:B------:R-:W-:Y:S01]  /*41d0*/  DSETP.GEU.AND P2, PT, |R10|, |R26|, PT ;  /* 0x4000001a0a00722a */ /* 0x000fe20003f4e200 */
[----:B------:R-:W-:Y:S02]  /*41e0*/  @P1 SEL R6, R8, R6, P0 ;  /* 0x0000000608061207 */ /* 0x000fe40000000000 */
[----:B------:R-:W-:-:S11]  /*41f0*/  @P1 SEL R7, R9, R7, P0 ;  /* 0x0000000709071207 */ /* 0x000fd60000000000 */
[----:B------:R-:W-:-:S04]  /*4200*/  @P2 ISETP.GE.U32.AND P0, PT, R6, R24, PT ;  /* 0x000000180600220c */ /* 0x000fc80003f06070 */
[----:B------:R-:W-:-:S13]  /*4210*/  @P2 ISETP.GE.AND.EX P0, PT, R7, R25, PT, P0 ;  /* 0x000000190700220c */ /* 0x000fda0003f06300 */
[----:B------:R-:W-:-:S06]  /*4220*/  @P2 DSETP.LT.OR P0, PT, |R26|, |R10|, !P0 ;  /* 0x4000000a1a00222a */ /* 0x000fcc0004701600 */
[----:B------:R-:W-:Y:S02]  /*4230*/  @P2 FSEL R8, R10, R26, P0 ;  /* 0x0000001a0a082208 */ /* 0x000fe40000000000 */
[----:B------:R-:W-:-:S03]  /*4240*/  @P2 FSEL R11, R11, R27, P0 ;  /* 0x0000001b0b0b2208 */ /* 0x000fc60000000000 */
[----:B------:R-:W-:Y:S02]  /*4250*/  @P2 IMAD.MOV.U32 R26, RZ, RZ, R8 ;  /* 0x000000ffff1a2224 */ /* 0x000fe400078e0008 */
[----:B------:R-:W-:Y:S01]  /*4260*/  @P2 IMAD.MOV.U32 R27, RZ, RZ, R11 ;  /* 0x000000ffff1b2224 */ /* 0x000fe200078e000b */
[----:B------:R-:W5:Y:S04]  /*4270*/  LDG.E.64.CONSTANT R8, desc[UR10][R4.64+-0x3000] ;  /* 0xffd0000a04087981 */ /* 0x000f68000c1e9b00 */
[----:B------:R-:W5:Y:S01]  /*4280*/  LDG.E.64.CONSTANT R10, desc[UR10][R4.64+-0x3008] ;  /* 0xffcff80a040a7981 */ /* 0x000f62000c1e9b00 */
        /* <DEDUP_REMOVED lines=10> */
[----:B------:R-:W5:Y:S01]  /*4330*/  LDG.E.64.CONSTANT R6, desc[UR10][R4.64+-0x2008] ;  /* 0xffdff80a04067981 */ /* 0x000f62000c1e9b00 */
[----:B------:R-:W-:Y:S02]  /*4340*/  @P1 SEL R18, R24, R18, P0 ;  /* 0x0000001218121207 */ /* 0x000fe40000000000 */
[----:B------:R-:W-:Y:S02]  /*4350*/  @P1 SEL R19, R25, R19, P0 ;  /* 0x0000001319131207 */ /* 0x000fe40000000000 */
        /* <DEDUP_REMOVED lines=8> */
[----:B------:R-:W-:Y:S02]  /*43e0*/  @P2 IMAD.MOV.U32 R17, RZ, RZ, R21 ;  /* 0x000000ffff112224 */ /* 0x000fe400078e0015 */
[----:B------:R-:W2:Y:S04]  /*43f0*/  LDG.E.64.CONSTANT R20, desc[UR10][R4.64+-0x1008] ;  /* 0xffeff80a04147981 */ /* 0x000ea8000c1e9b00 */
[----:B----4-:R-:W-:Y:S01]  /*4400*/  DSETP.GEU.AND P1, PT, |R16|, |R22|, PT ;  /* 0x400000161000722a */ /* 0x010fe20003f2e200 */
[----:B------:R-:W-:Y:S02]  /*4410*/  @P2 SEL R14, R18, R14, P0 ;  /* 0x0000000e120e2207 */ /* 0x000fe40000000000 */
[----:B------:R-:W-:-:S02]  /*4420*/  @P2 SEL R15, R19, R15, P0 ;  /* 0x0000000f130f2207 */ /* 0x000fc40000000000 */
[----:B------:R-:W3:Y:S09]  /*4430*/  LDG.E.64.CONSTANT R18, desc[UR10][R4.64+-0x1000] ;  /* 0xfff0000a04127981 */ /* 0x000ef2000c1e9b00 */
[----:B-----5:R-:W-:-:S04]  /*4440*/  @P1 ISETP.GE.U32.AND P0, PT, R14, R12, PT ;  /* 0x0000000c0e00120c */ /* 0x020fc80003f06070 */
[----:B------:R-:W-:Y:S01]  /*4450*/  @P1 ISETP.GE.AND.EX P0, PT, R15, R13, PT, P0 ;  /* 0x0000000d0f00120c */ /* 0x000fe20003f06300 */
[----:B------:R-:W-:Y:S02]  /*4460*/  IMAD.MOV.U32 R26, RZ, RZ, R22 ;  /* 0x000000ffff1a7224 */ /* 0x000fe400078e0016 */
[----:B------:R-:W-:-:S10]  /*4470*/  IMAD.MOV.U32 R27, RZ, RZ, R23 ;  /* 0x000000ffff1b7224 */ /* 0x000fd400078e0017 */
[----:B------:R-:W-:Y:S01]  /*4480*/  @P1 DSETP.LT.OR P0, PT, |R22|, |R16|, !P0 ;  /* 0x400000101600122a */ /* 0x000fe20004701600 */
[----:B------:R-:W4:Y:S05]  /*4490*/  LDG.E.64.CONSTANT R22, desc[UR10][R4.64] ;  /* 0x0000000a04167981 */ /* 0x000f2a000c1e9b00 */
        /* <DEDUP_REMOVED lines=14> */
[----:B------:R-:W-:-:S06]  /*4580*/  @P2 IMAD.MOV.U32 R11, RZ, RZ, R27 ;  /* 0x000000ffff0b2224 */ /* 0x000fcc00078e001b */
        /* <DEDUP_REMOVED lines=10> */
[----:B------:R-:W-:Y:S02]  /*4630*/  @P1 SEL R24, R8, R24, P0 ;  /* 0x0000001808181207 */ /* 0x000fe40000000000 */
[----:B------:R-:W-:Y:S01]  /*4640*/  @P1 SEL R25, R9, R25, P0 ;  /* 0x0000001909191207 */ /* 0x000fe20000000000 */
[----:B------:R-:W-:-:S04]  /*4650*/  UIADD3 UR4, UP1, UPT, UR4, -0x2, URZ ;  /* 0xfffffffe04047890 */ /* 0x000fc8000ff3e0ff */
[----:B------:R-:W-:Y:S02]  /*4660*/  UIADD3.X UR5, UPT, UPT, UR5, -0x1, URZ, UP1, !UPT ;  /* 0xffffffff05057890 */ /* 0x000fe40008ffe4ff */
[----:B------:R-:W-:-:S04]  /*4670*/  UISETP.NE.U32.AND UP1, UPT, UR4, URZ, UPT ;  /* 0x000000ff0400728c */ /* 0x000fc8000bf25070 */
[----:B------:R-:W-:Y:S01]  /*4680*/  UISETP.NE.AND.EX UP1, UPT, UR5, URZ, UPT, UP1 ;  /* 0x000000ff0500728c */ /* 0x000fe2000bf25310 */
[----:B--2---:R-:W-:-:S14]  /*4690*/  DSETP.GEU.AND P2, PT, |R6|, |R20|, PT ;  /* 0x400000140600722a */ /* 0x004fdc0003f4e200 */
[----:B---3--:R-:W-:-:S04]  /*46a0*/  @P2 ISETP.GE.U32.AND P0, PT, R24, R18, PT ;  /* 0x000000121800220c */ /* 0x008fc80003f06070 */
[----:B------:R-:W-:-:S13]  /*46b0*/  @P2 ISETP.GE.AND.EX P0, PT, R25, R19, PT, P0 ;  /* 0x000000131900220c */ /* 0x000fda0003f06300 */
[----:B------:R-:W-:-:S06]  /*46c0*/  @P2 DSETP.LT.OR P0, PT, |R20|, |R6|, !P0 ;  /* 0x400000061400222a */ /* 0x000fcc0004701600 */
[----:B------:R-:W-:Y:S02]  /*46d0*/  @P2 FSEL R6, R6, R20, P0 ;  /* 0x0000001406062208 */ /* 0x000fe40000000000 */
[----:B------:R-:W-:-:S03]  /*46e0*/  @P2 FSEL R7, R7, R21, P0 ;  /* 0x0000001507072208 */ /* 0x000fc60000000000 */
[----:B------:R-:W-:Y:S02]  /*46f0*/  @P2 IMAD.MOV.U32 R20, RZ, RZ, R6 ;  /* 0x000000ffff142224 */ /* 0x000fe400078e0006 */
[----:B------:R-:W-:-:S06]  /*4700*/  @P2 IMAD.MOV.U32 R21, RZ, RZ, R7 ;  /* 0x000000ffff152224 */ /* 0x000fcc00078e0007 */
[----:B-----5:R-:W-:Y:S01]  /*4710*/  DSETP.GEU.AND P1, PT, |R20|, |R16|, PT ;  /* 0x400000101400722a */ /* 0x020fe20003f2e200 */
[----:B------:R-:W-:Y:S02]  /*4720*/  @P2 SEL R18, R24, R18, P0 ;  /* 0x0000001218122207 */ /* 0x000fe40000000000 */
[----:B------:R-:W-:-:S11]  /*4730*/  @P2 SEL R19, R25, R19, P0 ;  /* 0x0000001319132207 */ /* 0x000fd60000000000 */
[----:B----4-:R-:W-:-:S04]  /*4740*/  @P1 ISETP.GE.U32.AND P0, PT, R18, R22, PT ;  /* 0x000000161200120c */ /* 0x010fc80003f06070 */
[----:B------:R-:W-:Y:S02]  /*4750*/  @P1 ISETP.GE.AND.EX P0, PT, R19, R23, PT, P0 ;  /* 0x000000171300120c */ /* 0x000fe40003f06300 */
[----:B------:R-:W-:-:S05]  /*4760*/  IADD3 R6, P2, PT, R4, 0xa000, RZ ;  /* 0x0000a00004067810 */ /* 0x000fca0007f5e0ff */
[----:B------:R-:W-:-:S06]  /*4770*/  IMAD.X R5, RZ, RZ, R5, P2 ;  /* 0x000000ffff057224 */ /* 0x000fcc00010e0605 */
[----:B------:R-:W-:Y:S01]  /*4780*/  @P1 DSETP.LT.OR P0, PT, |R16|, |R20|, !P0 ;  /* 0x400000141000122a */ /* 0x000fe20004701600 */
[----:B------:R-:W-:-:S05]  /*4790*/  IADD3 R3, P2, PT, R3, 0xa00, RZ ;  /* 0x00000a0003037810 */ /* 0x000fca0007f5e0ff */
[----:B------:R-:W-:Y:S02]  /*47a0*/  @P1 FSEL R4, R20, R16, P0 ;  /* 0x0000001014041208 */ /* 0x000fe40000000000 */
[----:B------:R-:W-:Y:S01]  /*47b0*/  @P1 FSEL R21, R21, R17, P0 ;  /* 0x0000001115151208 */ /* 0x000fe20000000000 */
[----:B------:R-:W-:Y:S01]  /*47c0*/  IMAD.X R2, RZ, RZ, R2, P2 ;  /* 0x000000ffff027224 */ /* 0x000fe200010e0602 */
[----:B------:R-:W-:Y:S01]  /*47d0*/  @P1 SEL R22, R18, R22, P0 ;  /* 0x0000001612161207 */ /* 0x000fe20000000000 */
[----:B------:R-:W-:Y:S01]  /*47e0*/  @P1 IMAD.MOV.U32 R16, RZ, RZ, R4 ;  /* 0x000000ffff101224 */ /* 0x000fe200078e0004 */
[----:B------:R-:W-:Y:S01]  /*47f0*/  @P1 SEL R23, R19, R23, P0 ;  /* 0x0000001713171207 */ /* 0x000fe20000000000 */
[----:B------:R-:W-:Y:S01]  /*4800*/  @P1 IMAD.MOV.U32 R17, RZ, RZ, R21 ;  /* 0x000000ffff111224 */ /* 0x000fe200078e0015 */
[----:B------:R-:W-:Y:S06]  /*4810*/  BRA.U UP1, `(.L_x_73) ;  /* 0xfffffff501f07547 */ /* 0x000fec000b83ffff */
.L_x_72:
[----:B------:R-:W-:Y:S05]  /*4820*/  BRA.U !UP0, `(.L_x_71) ;  /* 0x0000000508107547 */ /* 0x000fea000b800000 */
[----:B------:R-:W0:Y:S02]  /*4830*/  LDC.64 R4, c[0x0][0x380] ;  /* 0x0000e000ff047b82 */ /* 0x000e240000000a00 */
[----:B0-----:R-:W-:-:S03]  /*4840*/  IMAD.WIDE.U32 R4, R0, 0x10, R4 ;  /* 0x0000001000047825 */ /* 0x001fc600078e0004 */
[----:B------:R-:W-:-:S04]  /*4850*/  LEA R24, P0, R3, R4, 0x4 ;  /* 0x0000000403187211 */ /* 0x000fc800078020ff */
[----:B------:R-:W-:-:S05]  /*4860*/  LEA.HI.X R25, R3, R5, R2, 0x4, P0 ;  /* 0x0000000503197211 */ /* 0x000fca00000f2402 */
[----:B------:R-:W2:Y:S04]  /*4870*/  LDG.E.64.CONSTANT R20, desc[UR10][R24.64] ;  /* 0x0000000a18147981 */ /* 0x000ea8000c1e9b00 */
[----:B------:R-:W3:Y:S04]  /*4880*/  LDG.E.64.CONSTANT R18, desc[UR10][R24.64+0x8] ;  /* 0x0000080a18127981 */ /* 0x000ee8000c1e9b00 */
[----:B------:R-:W4:Y:S04]  /*4890*/  LDG.E.64.CONSTANT R14, desc[UR10][R24.64+0x1000] ;  /* 0x0010000a180e7981 */ /* 0x000f28000c1e9b00 */
[----:B------:R-:W5:Y:S04]  /*48a0*/  LDG.E.64.CONSTANT R12, desc[UR10][R24.64+0x1008] ;  /* 0x0010080a180c7981 */ /* 0x000f68000c1e9b00 */
        /* <DEDUP_REMOVED lines=16> */
[----:B------:R-:W-:-:S11]  /*49b0*/  @P2 SEL R19, R23, R19, P0 ;  /* 0x0000001317132207 */ /* 0x000fd60000000000 */
[----:B-----5:R-:W-:-:S04]  /*49c0*/  @P1 ISETP.GE.U32.AND P0, PT, R18, R12, PT ;  /* 0x0000000c1200120c */ /* 0x020fc80003f06070 */
        /* <DEDUP_REMOVED lines=27> */
[----:B------:R-:W-:Y:S02]  /*4b80*/  @P1 SEL R5, R9, R5, P0 ;  /* 0x0000000509051207 */ /* 0x000fe40000000000 */
[----:B------:R-:W-:-:S05]  /*4b90*/  IADD3 R3, P1, PT, R3, 0x500, RZ ;  /* 0x0000050003037810 */ /* 0x000fca0007f3e0ff */
[----:B------:R-:W-:Y:S01]  /*4ba0*/  IMAD.X R2, RZ, RZ, R2, P1 ;  /* 0x000000ffff027224 */ /* 0x000fe200008e0602 */
[----:B--2---:R-:W-:-:S14]  /*4bb0*/  DSETP.GEU.AND P2, PT, |R6|, |R16|, PT ;  /* 0x400000100600722a */ /* 0x004fdc0003f4e200 */
[----:B------:R-:W-:-:S04]  /*4bc0*/  @P2 ISETP.GE.U32.AND P0, PT, R4, R26, PT ;  /* 0x0000001a0400220c */ /* 0x000fc80003f06070 */
[----:B------:R-:W-:-:S13]  /*4bd0*/  @P2 ISETP.GE.AND.EX P0, PT, R5, R27, PT, P0 ;  /* 0x0000001b0500220c */ /* 0x000fda0003f06300 */
[----:B------:R-:W-:-:S06]  /*4be0*/  @P2 DSETP.LT.OR P0, PT, |R16|, |R6|, !P0 ;  /* 0x400000061000222a */ /* 0x000fcc0004701600 */
[----:B------:R-:W-:Y:S02]  /*4bf0*/  @P2 FSEL R6, R6, R16, P0 ;  /* 0x0000001006062208 */ /* 0x000fe40000000000 */
[----:B------:R-:W-:Y:S02]  /*4c00*/  @P2 FSEL R7, R7, R17, P0 ;  /* 0x0000001107072208 */ /* 0x000fe40000000000 */
[----:B------:R-:W-:Y:S02]  /*4c10*/  @P2 SEL R26, R4, R26, P0 ;  /* 0x0000001a041a2207 */ /* 0x000fe40000000000 */
[----:B------:R-:W-:Y:S01]  /*4c20*/  @P2 SEL R27, R5, R27, P0 ;  /* 0x0000001b051b2207 */ /* 0x000fe20000000000 */
[----:B------:R-:W-:Y:S02]  /*4c30*/  @P2 IMAD.MOV.U32 R16, RZ, RZ, R6 ;  /* 0x000000ffff102224 */ /* 0x000fe400078e0006 */
[----:B------:R-:W-:Y:S02]  /*4c40*/  @P2 IMAD.MOV.U32 R17, RZ, RZ, R7 ;  /* 0x000000ffff112224 */ /* 0x000fe400078e0007 */
[----:B------:R-:W-:-:S02]  /*4c50*/  IMAD.MOV.U32 R22, RZ, RZ, R26 ;  /* 0x000000ffff167224 */ /* 0x000fc400078e001a */
[----:B------:R-:W-:-:S07]  /*4c60*/  IMAD.MOV.U32 R23, RZ, RZ, R27 ;  /* 0x000000ffff177224 */ /* 0x000fce00078e001b */
.L_x_71:
[----:B------:R-:W0:Y:S02]  /*4c70*/  LDCU UR4, c[0x0][0x390] ;  /* 0x00007200ff0477ac */ /* 0x000e240008000800 */
[----:B0-----:R-:W-:Y:S02]  /*4c80*/  USHF.R.S32.HI UR5, URZ, 0x1f, UR4 ;  /* 0x0000001fff057899 */ /* 0x001fe40008011404 */
[----:B------:R-:W-:-:S04]  /*4c90*/  ISETP.GE.U32.AND P0, PT, R3, UR4, PT ;  /* 0x0000000403007c0c */ /* 0x000fc8000bf06070 */
[----:B------:R-:W-:-:S13]  /*4ca0*/  ISETP.GE.AND.EX P0, PT, R2, UR5, PT, P0 ;  /* 0x0000000502007c0c */ /* 0x000fda000bf06300 */
[----:B------:R-:W-:Y:S05]  /*4cb0*/  @P0 BRA `(.L_x_74) ;  /* 0x00000008009c0947 */ /* 0x000fea0003800000 */
[----:B------:R-:W-:Y:S01]  /*4cc0*/  IADD3 R21, PT, PT, -R3, UR4, RZ ;  /* 0x0000000403157c10 */ /* 0x000fe2000fffe1ff */
[----:B------:R-:W-:Y:S03]  /*4cd0*/  BSSY.RECONVERGENT B1, `(.L_x_74) ;  /* 0x00000a5000017945 */ /* 0x000fe60003800200 */
[----:B------:R-:W-:-:S13]  /*4ce0*/  ISETP.GE.AND P0, PT, R0, R21, PT ;  /* 0x000000150000720c */ /* 0x000fda0003f06270 */
[----:B------:R-:W-:Y:S05]  /*4cf0*/  @P0 BRA `(.L_x_75) ;  /* 0x0000000800880947 */ /* 0x000fea0003800000 */
[----:B------:R-:W-:Y:S01]  /*4d00*/  LOP3.LUT R12, RZ, R0, RZ, 0x33, !PT ;  /* 0x00000000ff0c7212 */ /* 0x000fe200078e33ff */
[----:B------:R-:W-:Y:S01]  /*4d10*/  BSSY.RECONVERGENT B2, `(.L_x_76) ;  /* 0x0000032000027945 */ /* 0x000fe20003800200 */
[----:B------:R-:W-:Y:S02]  /*4d20*/  IMAD.MOV.U32 R20, RZ, RZ, R0 ;  /* 0x000000ffff147224 */ /* 0x000fe400078e0000 */
[----:B------:R-:W-:-:S04]  /*4d30*/  IADD3 R12, PT, PT, -R3, UR4, R12 ;  /* 0x00000004030c7c10 */ /* 0x000fc8000fffe10c */
[----:B------:R-:W-:-:S04]  /*4d40*/  LOP3.LUT R4, R12, 0x300, RZ, 0xc0, !PT ;  /* 0x000003000c047812 */ /* 0x000fc800078ec0ff */
[----:B------:R-:W-:-:S13]  /*4d50*/  ISETP.NE.AND P0, PT, R4, 0x300, PT ;  /* 0x000003000400780c */ /* 0x000fda0003f05270 */
[----:B------:R-:W-:Y:S05]  /*4d60*/  @!P0 BRA `(.L_x_77) ;  /* 0x0000000000b08947 */ /* 0x000fea0003800000 */
[----:B------:R-:W0:Y:S01]  /*4d70*/  LDCU.64 UR6, c[0x0][0x380] ;  /* 0x00007000ff0677ac */ /* 0x000e220008000a00 */
[----:B------:R-:W-:Y:S01]  /*4d80*/  IADD3 R5, P0, PT, R0, R3, RZ ;  /* 0x0000000300057210 */ /* 0x000fe20007f1e0ff */
[----:B------:R-:W-:Y:S01]  /*4d90*/  IMAD.MOV.U32 R20, RZ, RZ, R0 ;  /* 0x000000ffff147224 */ /* 0x000fe200078e0000 */
[----:B------:R-:W-:-:S03]  /*4da0*/  LEA.HI R4, R12, 0x1, RZ, 0x18 ;  /* 0x000000010c047811 */ /* 0x000fc600078fc0ff */
[----:B------:R-:W-:Y:S01]  /*4db0*/  IMAD.X R6, RZ, RZ, R2, P0 ;  /* 0x000000ffff067224 */ /* 0x000fe200000e0602 */
[----:B------:R-:W-:-:S05]  /*4dc0*/  LOP3.LUT R4, R4, 0x3, RZ, 0xc0, !PT ;  /* 0x0000000304047812 */ /* 0x000fca00078ec0ff */
[----:B------:R-:W-:Y:S01]  /*4dd0*/  IMAD.MOV R13, RZ, RZ, -R4 ;  /* 0x000000ffff0d7224 */ /* 0x000fe200078e0a04 */
[----:B0-----:R-:W-:-:S04]  /*4de0*/  LEA R14, P1, R5, UR6, 0x4 ;  /* 0x00000006050e7c11 */ /* 0x001fc8000f8220ff */
[----:B------:R-:W-:-:S09]  /*4df0*/  LEA.HI.X R5, R5, UR7, R6, 0x4, P1 ;  /* 0x0000000705057c11 */ /* 0x000fd200088f2406 */
.L_x_80:
[----:B------:R-:W-:-:S05]  /*4e00*/  IMAD.MOV.U32 R4, RZ, RZ, R14 ;  /* 0x000000ffff047224 */ /* 0x000fca00078e000e */
[----:B------:R-:W2:Y:S04]  /*4e10*/  LDG.E.64.CONSTANT R8, desc[UR10][R4.64] ;  /* 0x0000000a04087981 */ /* 0x000ea8000c1e9b00 */
[----:B------:R-:W3:Y:S01]  /*4e20*/  LDG.E.64.CONSTANT R6, desc[UR10][R4.64+0x8] ;  /* 0x0000080a04067981 */ /* 0x000ee2000c1e9b00 */
[----:B------:R-:W-:Y:S01]  /*4e30*/  VIADD R13, R13, 0x1 ;  /* 0x000000010d0d7836 */ /* 0x000fe20000000000 */
[----:B------:R-:W-:Y:S01]  /*4e40*/  BSSY.RECONVERGENT B3, `(.L_x_78) ;  /* 0x000001b000037945 */ /* 0x000fe20003800200 */
[----:B------:R-:W-:Y:S01]  /*4e50*/  IMAD.MOV.U32 R15, RZ, RZ, R22 ;  /* 0x000000ffff0f7224 */ /* 0x000fe200078e0016 */
        /* <DEDUP_REMOVED lines=25> */
.L_x_79:
[----:B------:R-:W-:Y:S05]  /*4ff0*/  BSYNC.RECONVERGENT B3 ;  /* 0x0000000000037941 */ /* 0x000fea0003800200 */
.L_x_78:
[----:B------:R-:W-:Y:S02]  /*5000*/  IMAD.X R5, RZ, RZ, R5, P3 ;  /* 0x000000ffff057224 */ /* 0x000fe400018e0605 */
[----:B------:R-:W-:Y:S01]  /*5010*/  VIADD R20, R20, 0x100 ;  /* 0x0000010014147836 */ /* 0x000fe20000000000 */
[----:B------:R-:W-:Y:S06]  /*5020*/  @P2 BRA `(.L_x_80) ;  /* 0xfffffffc00742947 */ /* 0x000fec000383ffff */
.L_x_77:
[----:B------:R-:W-:Y:S05]  /*5030*/  BSYNC.RECONVERGENT B2 ;  /* 0x0000000000027941 */ /* 0x000fea0003800200 */
.L_x_76:
[----:B------:R-:W-:-:S13]  /*5040*/  ISETP.GE.U32.AND P0, PT, R12, 0x300, PT ;  /* 0x000003000c00780c */ /* 0x000fda0003f06070 */
[----:B------:R-:W-:Y:S05]  /*5050*/  @!P0 BRA `(.L_x_75) ;  /* 0x0000000400b08947 */ /* 0x000fea0003800000 */
[----:B------:R-:W0:Y:S01]  /*5060*/  LDCU.64 UR6, c[0x0][0x380] ;  /* 0x00007000ff0677ac */ /* 0x000e220008000a00 */
[----:B------:R-:W-:-:S05]  /*5070*/  IADD3 R3, P0, PT, R20, R3, RZ ;  /* 0x0000000314037210 */ /* 0x000fca0007f1e0ff */
[----:B------:R-:W-:Y:S01]  /*5080*/  IMAD.X R2, RZ, RZ, R2, P0 ;  /* 0x000000ffff027224 */ /* 0x000fe200000e0602 */
[----:B0-----:R-:W-:-:S04]  /*5090*/  LEA R8, P1, R3, UR6, 0x4 ;  /* 0x0000000603087c11 */ /* 0x001fc8000f8220ff */
[----:B------:R-:W-:Y:S02]  /*50a0*/  IADD3 R8, P0, PT, R8, 0x3008, RZ ;  /* 0x0000300808087810 */ /* 0x000fe40007f1e0ff */
[----:B------:R-:W-:-:S05]  /*50b0*/  LEA.HI.X R9, R3, UR7, R2, 0x4, P1 ;  /* 0x0000000703097c11 */ /* 0x000fca00088f2402 */
[----:B------:R-:W-:-:S07]  /*50c0*/  IMAD.X R9, RZ, RZ, R9, P0 ;  /* 0x000000ffff097224 */ /* 0x000fce00000e0609 */
.L_x_89:
[----:B------:R-:W2:Y:S04]  /*50d0*/  LDG.E.64.CONSTANT R10, desc[UR10][R8.64+-0x3008] ;  /* 0xffcff80a080a7981 */ /* 0x000ea8000c1e9b00 */
[----:B------:R-:W3:Y:S04]  /*50e0*/  LDG.E.64.CONSTANT R12, desc[UR10][R8.64+-0x3000] ;  /* 0xffd0000a080c7981 */ /* 0x000ee8000c1e9b00 */
[----:B------:R0:W5:Y:S04]  /*50f0*/  LDG.E.64.CONSTANT R6, desc[UR10][R8.64+-0x2008] ;  /* 0xffdff80a08067981 */ /* 0x000168000c1e9b00 */
        /* <DEDUP_REMOVED lines=22> */
.L_x_82:
[----:B------:R-:W-:Y:S05]  /*5260*/  BSYNC.RECONVERGENT B2 ;  /* 0x0000000000027941 */ /* 0x000fea0003800200 */
.L_x_81:
        /* <DEDUP_REMOVED lines=25> */
.L_x_84:
[----:B------:R-:W-:Y:S05]  /*5400*/  BSYNC.RECONVERGENT B2 ;  /* 0x0000000000027941 */ /* 0x000fea0003800200 */
.L_x_83:
        /* <DEDUP_REMOVED lines=21> */
.L_x_86:
[----:B------:R-:W-:Y:S05]  /*5560*/  BSYNC.RECONVERGENT B2 ;  /* 0x0000000000027941 */ /* 0x000fea0003800200 */
.L_x_85:
        /* <DEDUP_REMOVED lines=21> */
.L_x_88:
[----:B------:R-:W-:Y:S05]  /*56c0*/  BSYNC.RECONVERGENT B2 ;  /* 0x0000000000027941 */ /* 0x000fea0003800200 */
.L_x_87:
[----:B------:R-:W-:Y:S01]  /*56d0*/  VIADD R20, R20, 0x400 ;  /* 0x0000040014147836 */ /* 0x000fe20000000000 */
[----:B------:R-:W-:-:S04]  /*56e0*/  IADD3 R8, P1, PT, R8, 0x4000, RZ ;  /* 0x0000400008087810 */ /* 0x000fc80007f3e0ff */
[----:B------:R-:W-:Y:S01]  /*56f0*/  ISETP.GE.AND P0, PT, R20, R21, PT ;  /* 0x000000151400720c */ /* 0x000fe20003f06270 */
[----:B------:R-:W-:-:S12]  /*5700*/  IMAD.X R9, RZ, RZ, R9, P1 ;  /* 0x000000ffff097224 */ /* 0x000fd800008e0609 */
[----:B------:R-:W-:Y:S05]  /*5710*/  @!P0 BRA `(.L_x_89) ;  /* 0xfffffff8006c8947 */ /* 0x000fea000383ffff */
.L_x_75:
[----:B------:R-:W-:Y:S05]  /*5720*/  BSYNC.RECONVERGENT B1 ;  /* 0x0000000000017941 */ /* 0x000fea0003800200 */
.L_x_74:
[----:B------:R-:W0:Y:S01]  /*5730*/  S2R R8, SR_LANEID ;  /* 0x0000000000087919 */ /* 0x000e220000000000 */
[----:B------:R-:W-:Y:S01]  /*5740*/  BSSY.RECONVERGENT B1, `(.L_x_90) ;  /* 0x000001f000017945 */ /* 0x000fe20003800200 */
[----:B------:R-:W-:Y:S01]  /*5750*/  IMAD.MOV.U32 R11, RZ, RZ, R22 ;  /* 0x000000ffff0b7224 */ /* 0x000fe200078e0016 */
[----:B------:R1:W2:Y:S01]  /*5760*/  SHFL.DOWN PT, R4, R16, 0x1, 0x1f ;  /* 0x08201f0010047f89 */ /* 0x0002a200000e0000 */
[----:B------:R-:W-:Y:S02]  /*5770*/  IMAD.MOV.U32 R12, RZ, RZ, R23 ;  /* 0x000000ffff0c7224 */ /* 0x000fe400078e0017 */
[----:B------:R-:W-:Y:S01]  /*5780*/  IMAD.MOV.U32 R2, RZ, RZ, R16 ;  /* 0x000000ffff027224 */ /* 0x000fe200078e0010 */
[----:B------:R1:W3:Y:S01]  /*5790*/  SHFL.DOWN PT, R5, R17, 0x1, 0x1f ;  /* 0x08201f0011057f89 */ /* 0x0002e200000e0000 */
        /* <DEDUP_REMOVED lines=25> */
.L_x_91:
[----:B------:R-:W-:Y:S05]  /*5930*/  BSYNC.RECONVERGENT B1 ;  /* 0x0000000000017941 */ /* 0x000fea0003800200 */
.L_x_90:
        /* <DEDUP_REMOVED lines=31> */
.L_x_93:
[----:B------:R-:W-:Y:S05]  /*5b30*/  BSYNC.RECONVERGENT B1 ;  /* 0x0000000000017941 */ /* 0x000fea0003800200 */
.L_x_92:
[----:B------:R-:W-:Y:S01]  /*5b40*/  ISETP.GT.AND P0, PT, R8, 0x1b, PT ;  /* 0x0000001b0800780c */ /* 0x000fe20003f04270 */
[----:B-1----:R1:W1:Y:S01]  /*5b50*/  SHFL.DOWN PT, R6, R4, 0x4, 0x1f ;  /* 0x08801f0004067f89 */ /* 0x00226200000e0000 */
[----:B------:R-:W-:Y:S01]  /*5b60*/  BSSY.RECONVERGENT B1, `(.L_x_94) ;  /* 0x000001d000017945 */ /* 0x000fe20003800200 */
[----:B0-----:R-:W-:Y:S02]  /*5b70*/  IMAD.MOV.U32 R11, RZ, RZ, R9 ;  /* 0x000000ffff0b7224 */ /* 0x001fe400078e0009 */
[----:B--2---:R0:W2:Y:S01]  /*5b80*/  SHFL.DOWN PT, R7, R5, 0x4, 0x1f ;  /* 0x08801f0005077f89 */ /* 0x0040a200000e0000 */
[----:B------:R-:W-:Y:S02]  /*5b90*/  IMAD.MOV.U32 R12, RZ, RZ, R10 ;  /* 0x000000ffff0c7224 */ /* 0x000fe400078e000a */
[----:B------:R-:W-:Y:S01]  /*5ba0*/  IMAD.MOV.U32 R2, RZ, RZ, R4 ;  /* 0x000000ffff027224 */ /* 0x000fe200078e0004 */
[----:B---3--:R0:W3:Y:S01]  /*5bb0*/  SHFL.DOWN PT, R14, R9, 0x4, 0x1f ;  /* 0x08801f00090e7f89 */ /* 0x0080e200000e0000 */
[----:B------:R-:W-:-:S03]  /*5bc0*/  IMAD.MOV.U32 R3, RZ, RZ, R5 ;  /* 0x000000ffff037224 */ /* 0x000fc600078e0005 */
[----:B----4-:R0:W4:Y:S01]  /*5bd0*/  SHFL.DOWN PT, R13, R10, 0x4, 0x1f ;  /* 0x08801f000a0d7f89 */ /* 0x01012200000e0000 */
        /* <DEDUP_REMOVED lines=21> */
.L_x_95:
[----:B------:R-:W-:Y:S05]  /*5d30*/  BSYNC.RECONVERGENT B1 ;  /* 0x0000000000017941 */ /* 0x000fea0003800200 */
.L_x_94:
        /* <DEDUP_REMOVED lines=31> */
.L_x_97:
[----:B------:R-:W-:Y:S05]  /*5f30*/  BSYNC.RECONVERGENT B1 ;  /* 0x0000000000017941 */ /* 0x000fea0003800200 */
.L_x_96:
[----:B------:R-:W-:Y:S01]  /*5f40*/  ISETP.GT.AND P0, PT, R8, 0xf, PT ;  /* 0x0000000f0800780c */ /* 0x000fe20003f04270 */
[----:B-1----:R1:W1:Y:S01]  /*5f50*/  SHFL.DOWN PT, R6, R4, 0x10, 0x1f ;  /* 0x0a001f0004067f89 */ /* 0x00226200000e0000 */
[----:B------:R-:W-:Y:S01]  /*5f60*/  BSSY.RECONVERGENT B1, `(.L_x_98) ;  /* 0x000001d000017945 */ /* 0x000fe20003800200 */
[----:B---3--:R-:W-:Y:S02]  /*5f70*/  IMAD.MOV.U32 R14, RZ, RZ, R9 ;  /* 0x000000ffff0e7224 */ /* 0x008fe400078e0009 */
[----:B--2---:R2:W3:Y:S01]  /*5f80*/  SHFL.DOWN PT, R7, R5, 0x10, 0x1f ;  /* 0x0a001f0005077f89 */ /* 0x0044e200000e0000 */
[----:B------:R-:W-:Y:S02]  /*5f90*/  IMAD.MOV.U32 R15, RZ, RZ, R10 ;  /* 0x000000ffff0f7224 */ /* 0x000fe400078e000a */
[----:B------:R-:W-:Y:S01]  /*5fa0*/  IMAD.MOV.U32 R2, RZ, RZ, R4 ;  /* 0x000000ffff027224 */ /* 0x000fe200078e0004 */
[----:B0-----:R2:W0:Y:S01]  /*5fb0*/  SHFL.DOWN PT, R12, R9, 0x10, 0x1f ;  /* 0x0a001f00090c7f89 */ /* 0x00142200000e0000 */
[----:B------:R-:W-:-:S03]  /*5fc0*/  IMAD.MOV.U32 R3, RZ, RZ, R5 ;  /* 0x000000ffff037224 */ /* 0x000fc600078e0005 */
[----:B------:R2:W0:Y:S01]  /*5fd0*/  SHFL.DOWN PT, R11, R10, 0x10, 0x1f ;  /* 0x0a001f000a0b7f89 */ /* 0x00042200000e0000 */
[----:B------:R-:W-:Y:S05]  /*5fe0*/  @P0 BRA `(.L_x_99) ;  /* 0x0000000000500947 */ /* 0x000fea0003800000 */
[----:B-1-3--:R-:W-:Y:S01]  /*5ff0*/  DSETP.GEU.AND P0, PT, |R4|, |R6|, PT ;  /* 0x400000060400722a */ /* 0x00afe20003f0e200 */
        /* <DEDUP_REMOVED lines=19> */
.L_x_99:
[----:B------:R-:W-:Y:S05]  /*6130*/  BSYNC.RECONVERGENT B1 ;  /* 0x0000000000017941 */ /* 0x000fea0003800200 */
.L_x_98:
[----:B------:R-:W-:Y:S01]  /*6140*/  ISETP.NE.AND P0, PT, R8, RZ, PT ;  /* 0x000000ff0800720c */ /* 0x000fe20003f05270 */
[----:B------:R-:W-:-:S12]  /*6150*/  BSSY.RECONVERGENT B1, `(.L_x_100) ;  /* 0x000000a000017945 */ /* 0x000fd80003800200 */
[----:B------:R-:W-:Y:S05]  /*6160*/  @P0 BRA `(.L_x_101) ;  /* 0x0000000000200947 */ /* 0x000fea0003800000 */
[----:B-1----:R-:W1:Y:S01]  /*6170*/  S2R R6, SR_CgaCtaId ;  /* 0x0000000000067919 */ /* 0x002e620000008800 */
[----:B--2---:R-:W-:Y:S02]  /*6180*/  MOV R5, 0x400 ;  /* 0x0000040000057802 */ /* 0x004fe40000000f00 */
[----:B------:R-:W-:-:S04]  /*6190*/  SHF.R.U32.HI R4, RZ, 0x1, R0 ;  /* 0x00000001ff047819 */ /* 0x000fc80000011600 */
[----:B------:R-:W-:Y:S02]  /*61a0*/  LOP3.LUT R4, R4, 0x1f0, RZ, 0xc0, !PT ;  /* 0x000001f004047812 */ /* 0x000fe400078ec0ff */
[----:B-1----:R-:W-:-:S05]  /*61b0*/  LEA R5, R6, R5, 0x18 ;  /* 0x0000000506057211 */ /* 0x002fca00078ec0ff */
[----:B------:R-:W-:-:S05]  /*61c0*/  IMAD.IADD R5, R4, 0x1, R5 ;  /* 0x0000000104057824 */ /* 0x000fca00078e0205 */
[----:B------:R1:W-:Y:S04]  /*61d0*/  STS.64 [R5+0x10], R14 ;  /* 0x0000100e05007388 */ /* 0x0003e80000000a00 */
[----:B------:R1:W-:Y:S02]  /*61e0*/  STS.64 [R5+0x8], R2 ;  /* 0x0000080205007388 */ /* 0x0003e40000000a00 */
.L_x_101:
[----:B------:R-:W-:Y:S05]  /*61f0*/  BSYNC.RECONVERGENT B1 ;  /* 0x0000000000017941 */ /* 0x000fea0003800200 */
.L_x_100:
[----:B------:R-:W-:Y:S01]  /*6200*/  BAR.SYNC.DEFER_BLOCKING 0x0 ;  /* 0x0000000000007b1d */ /* 0x000fe20000010000 */
[----:B------:R-:W-:-:S13]  /*6210*/  ISETP.NE.AND P1, PT, R0, RZ, PT ;  /* 0x000000ff0000720c */ /* 0x000fda0003f25270 */
[----:B------:R-:W-:Y:S05]  /*6220*/  @P1 BRA `(.L_x_34) ;  /* 0x00000008008c1947 */ /* 0x000fea0003800000 */
[----:B-12---:R-:W1:Y:S01]  /*6230*/  S2R R5, SR_CgaCtaId ;  /* 0x0000000000057919 */ /* 0x006e620000008800 */
[----:B------:R-:W-:Y:S01]  /*6240*/  MOV R0, 0x400 ;  /* 0x0000040000007802 */ /* 0x000fe20000000f00 */
[----:B------:R-:W-:Y:S03]  /*6250*/  BSSY.RECONVERGENT B1, `(.L_x_102) ;  /* 0x000001a000017945 */ /* 0x000fe60003800200 */
[----:B-1----:R-:W-:-:S05]  /*6260*/  LEA R0, R5, R0, 0x18 ;  /* 0x0000000005007211 */ /* 0x002fca00078ec0ff */
[----:B------:R-:W1:Y:S04]  /*6270*/  LDS.64 R16, [R0+0x18] ;  /* 0x0000180000107984 */ /* 0x000e680000000a00 */
[----:B---3--:R-:W2:Y:S04]  /*6280*/  LDS.128 R4, [R0+0x20] ;  /* 0x0000200000047984 */ /* 0x008ea80000000c00 */
[----:B0---4-:R0:W3:Y:S04]  /*6290*/  LDS.64 R12, [R0+0x80] ;  /* 0x00008000000c7984 */ /* 0x0110e80000000a00 */
[----:B------:R0:W4:Y:S01]  /*62a0*/  LDS.128 R8, [R0+0x30] ;  /* 0x0000300000087984 */ /* 0x0001220000000c00 */
[----:B-1----:R-:W-:Y:S01]  /*62b0*/  DSETP.GEU.AND P0, PT, |R2|, |R16|, PT ;  /* 0x400000100200722a */ /* 0x002fe20003f0e200 */
[----:B------:R-:W-:-:S02]  /*62c0*/  IMAD.MOV.U32 R24, RZ, RZ, R16 ;  /* 0x000000ffff187224 */ /* 0x000fc400078e0010 */
[----:B------:R-:W-:Y:S02]  /*62d0*/  IMAD.MOV.U32 R25, RZ, RZ, R17 ;  /* 0x000000ffff197224 */ /* 0x000fe400078e0011 */
[----:B--2---:R-:W-:Y:S02]  /*62e0*/  IMAD.MOV.U32 R27, RZ, RZ, R4 ;  /* 0x000000ffff1b7224 */ /* 0x004fe400078e0004 */
[----:B------:R-:W-:-:S07]  /*62f0*/  IMAD.MOV.U32 R29, RZ, RZ, R5 ;  /* 0x000000ffff1d7224 */ /* 0x000fce00078e0005 */
[----:B0--34-:R-:W-:Y:S05]  /*6300*/  @!P0 BRA `(.L_x_103) ;  /* 0x0000000000388947 */ /* 0x019fea0003800000 */
        /* <DEDUP_REMOVED lines=14> */
.L_x_103:
[----:B------:R-:W-:Y:S05]  /*63f0*/  BSYNC.RECONVERGENT B1 ;  /* 0x0000000000017941 */ /* 0x000fea0003800200 */
.L_x_102:
        /* <DEDUP_REMOVED lines=23> */
.L_x_105:
[----:B------:R-:W-:Y:S05]  /*6570*/  BSYNC.RECONVERGENT B1 ;  /* 0x0000000000017941 */ /* 0x000fea0003800200 */
.L_x_104:
        /* <DEDUP_REMOVED lines=21> */
.L_x_107:
[----:B------:R-:W-:Y:S05]  /*66d0*/  BSYNC.RECONVERGENT B1 ;  /* 0x0000000000017941 */ /* 0x000fea0003800200 */
.L_x_106:
        /* <DEDUP_REMOVED lines=23> */
.L_x_109:
[----:B------:R-:W-:Y:S05]  /*6850*/  BSYNC.RECONVERGENT B1 ;  /* 0x0000000000017941 */ /* 0x000fea0003800200 */
.L_x_108:
        /* <DEDUP_REMOVED lines=21> */
.L_x_111:
[----:B------:R-:W-:Y:S05]  /*69b0*/  BSYNC.RECONVERGENT B1 ;  /* 0x0000000000017941 */ /* 0x000fea0003800200 */
.L_x_110:
        /* <DEDUP_REMOVED lines=21> */
.L_x_113:
[----:B------:R-:W-:Y:S05]  /*6b10*/  BSYNC.RECONVERGENT B1 ;  /* 0x0000000000017941 */ /* 0x000fea0003800200 */
.L_x_112:
        /* <DEDUP_REMOVED lines=20> */
.L_x_34:
[----:B------:R-:W-:Y:S05]  /*6c60*/  BSYNC.RECONVERGENT B0 ;  /* 0x0000000000007941 */ /* 0x000fea0003800200 */
.L_x_1:
[----:B------:R-:W-:Y:S05]  /*6c70*/  @P1 EXIT ;  /* 0x000000000000194d */ /* 0x000fea0003800000 */
[----:B012---:R-:W0:Y:S02]  /*6c80*/  LDC.64 R4, c[0x0][0x388] ;  /* 0x0000e200ff047b82 */ /* 0x007e240000000a00 */
[----:B0-----:R-:W-:Y:S04]  /*6c90*/  STG.E.64 desc[UR10][R4.64], R2 ;  /* 0x0000000204007986 */ /* 0x001fe8000c101b0a */
[----:B------:R-:W-:Y:S01]  /*6ca0*/  STG.E.64 desc[UR10][R4.64+0x8], R14 ;  /* 0x0000080e04007986 */ /* 0x000fe2000c101b0a */
[----:B------:R-:W-:Y:S05]  /*6cb0*/  EXIT ;  /* 0x000000000000794d */ /* 0x000fea0003800000 */
.L_x_114:
        /* <DEDUP_REMOVED lines=12> */
.L_x_766:


//--------------------- .text._ZN6thrust24THRUST_300001_SM_1000_NS8cuda_cub4core6detail13_kernel_agentINS1_8__reduce10DrainAgentIlEEJN3cub18CUB_300001_SM_10009GridQueueIyEElEEEvDpT0_ --------------------------
	.section	.text._ZN6thrust24THRUST_300001_SM_1000_NS8cuda_cub4core6detail13_kernel_agentINS1_8__reduce10DrainAgentIlEEJN3cub18CUB_300001_SM_10009GridQueueIyEElEEEvDpT0_,"ax",@progbits
	.align	128
        .global         _ZN6thrust24THRUST_300001_SM_1000_NS8cuda_cub4core6detail13_kernel_agentINS1_8__reduce10DrainAgentIlEEJN3cub18CUB_300001_SM_10009GridQueueIyEElEEEvDpT0_
        .type           _ZN6thrust24THRUST_300001_SM_1000_NS8cuda_cub4core6detail13_kernel_agentINS1_8__reduce10DrainAgentIlEEJN3cub18CUB_300001_SM_10009GridQueueIyEElEEEvDpT0_,@function
        .size           _ZN6thrust24THRUST_300001_SM_1000_NS8cuda_cub4core6detail13_kernel_agentINS1_8__reduce10DrainAgentIlEEJN3cub18CUB_300001_SM_10009GridQueueIyEElEEEvDpT0_,(.L_x_767 - _ZN6thrust24THRUST_300001_SM_1000_NS8cuda_cub4core6detail13_kernel_agentINS1_8__reduce10DrainAgentIlEEJN3cub18CUB_300001_SM_10009GridQueueIyEElEEEvDpT0_)
        .other          _ZN6thrust24THRUST_300001_SM_1000_NS8cuda_cub4core6detail13_kernel_agentINS1_8__reduce10DrainAgentIlEEJN3cub18CUB_300001_SM_10009GridQueueIyEElEEEvDpT0_,@"STO_CUDA_ENTRY STV_DEFAULT"
_ZN6thrust24THRUST_300001_SM_1000_NS8cuda_cub4core6detail13_kernel_agentINS1_8__reduce10DrainAgentIlEEJN3cub18CUB_300001_SM_10009GridQueueIyEElEEEvDpT0_:
.text._ZN6thrust24THRUST_300001_SM_1000_NS8cuda_cub4core6detail13_kernel_agentINS1_8__reduce10DrainAgentIlEEJN3cub18CUB_300001_SM_10009GridQueueIyEElEEEvDpT0_:
[----:B------:R-:W-:Y:S08]  /*0000*/  LDC R1, c[0x0][0x37c] ;  /* 0x0000df00ff017b82 */ /* 0x000ff00000000800 */
[----:B------:R-:W0:Y:S01]  /*0010*/  LDC.64 R2, c[0x0][0x380] ;  /* 0x0000e000ff027b82 */ /* 0x000e220000000a00 */
[----:B------:R-:W0:Y:S07]  /*0020*/  LDCU.64 UR4, c[0x0][0x358] ;  /* 0x00006b00ff0477ac */ /* 0x000e2e0008000a00 */
[----:B------:R-:W1:Y:S01]  /*0030*/  LDC.64 R4, c[0x0][0x388] ;  /* 0x0000e200ff047b82 */ /* 0x000e620000000a00 */
[----:B0-----:R-:W-:Y:S04]  /*0040*/  STG.E.64 desc[UR4][R2.64+0x8], RZ ;  /* 0x000008ff02007986 */ /* 0x001fe8000c101b04 */
[----:B-1----:R-:W-:Y:S01]  /*0050*/  STG.E.64 desc[UR4][R2.64], R4 ;  /* 0x0000000402007986 */ /* 0x002fe2000c101b04 */
[----:B------:R-:W-:Y:S05]  /*0060*/  EXIT ;  /* 0x000000000000794d */ /* 0x000fea0003800000 */
.L_x_115:
        /* <DEDUP_REMOVED lines=9> */
.L_x_767:


//--------------------- .text._ZN6thrust24THRUST_300001_SM_1000_NS8cuda_cub4core6detail13_kernel_agentINS1_8__reduce11ReduceAgentINS0_12zip_iteratorIN4cuda3std3__45tupleIJNS0_10device_ptrIdEENS0_17counting_iteratorIlNS0_11use_defaultESF_SF_EEEEEEEPNSB_IJdlEEESJ_lNS1_9__extrema9arg_max_fIdl10ComparatorEEEEJSI_SK_lN3cub18CUB_300001_SM_100013GridEvenShareIlEENSR_9GridQueueIyEESO_EEEvDpT0_ --------------------------
	.section	.text._ZN6thrust24THRUST_300001_SM_1000_NS8cuda_cub4core6detail13_kernel_agentINS1_8__reduce11ReduceAgentINS0_12zip_iteratorIN4cuda3std3__45tupleIJNS0_10device_ptrIdEENS0_17counting_iteratorIlNS0_11use_defaultESF_SF_EEEEEEEPNSB_IJdlEEESJ_lNS1_9__extrema9arg_max_fIdl10ComparatorEEEEJSI_SK_lN3cub18CUB_300001_SM_100013GridEvenShareIlEENSR_9GridQueueIyEESO_EEEvDpT0_,"ax",@progbits
	.align	128
        .global         _ZN6thrust24THRUST_300001_SM_1000_NS8cuda_cub4core6detail13_kernel_agentINS1_8__reduce11ReduceAgentINS0_12zip_iteratorIN4cuda3std3__45tupleIJNS0_10device_ptrIdEENS0_17counting_iteratorIlNS0_11use_defaultESF_SF_EEEEEEEPNSB_IJdlEEESJ_lNS1_9__extrema9arg_max_fIdl10ComparatorEEEEJSI_SK_lN3cub18CUB_300001_SM_100013GridEvenShareIlEENSR_9GridQueueIyEESO_EEEvDpT0_
        .type           _ZN6thrust24THRUST_300001_SM_1000_NS8cuda_cub4core6detail13_kernel_agentINS1_8__reduce11ReduceAgentINS0_12zip_iteratorIN4cuda3std3__45tupleIJNS0_10device_ptrIdEENS0_17counting_iteratorIlNS0_11use_defaultESF_SF_EEEEEEEPNSB_IJdlEEESJ_lNS1_9__extrema9arg_max_fIdl10ComparatorEEEEJSI_SK_lN3cub18CUB_300001_SM_100013GridEvenShareIlEENSR_9GridQueueIyEESO_EEEvDpT0_,@function
        .size           _ZN6thrust24THRUST_300001_SM_1000_NS8cuda_cub4core6detail13_kernel_agentINS1_8__reduce11ReduceAgentINS0_12zip_iteratorIN4cuda3std3__45tupleIJNS0_10device_ptrIdEENS0_17counting_iteratorIlNS0_11use_defaultESF_SF_EEEEEEEPNSB_IJdlEEESJ_lNS1_9__extrema9arg_max_fIdl10ComparatorEEEEJSI_SK_lN3cub18CUB_300001_SM_100013GridEvenShareIlEENSR_9GridQueueIyEESO_EEEvDpT0_,(.L_x_768 - _ZN6thrust24THRUST_300001_SM_1000_NS8cuda_cub4core6detail13_kernel_agentINS1_8__reduce11ReduceAgentINS0_12zip_iteratorIN4cuda3std3__45tupleIJNS0_10device_ptrIdEENS0_17counting_iteratorIlNS0_11use_defaultESF_SF_EEEEEEEPNSB_IJdlEEESJ_lNS1_9__extrema9arg_max_fIdl10ComparatorEEEEJSI_SK_lN3cub18CUB_300001_SM_100013GridEvenShareIlEENSR_9GridQueueIyEESO_EEEvDpT0_)
        .other          _ZN6thrust24THRUST_300001_SM_1000_NS8cuda_cub4core6detail13_kernel_agentINS1_8__reduce11ReduceAgentINS0_12zip_iteratorIN4cuda3std3__45tupleIJNS0_10device_ptrIdEENS0_17counting_iteratorIlNS0_11use_defaultESF_SF_EEEEEEEPNSB_IJdlEEESJ_lNS1_9__extrema9arg_max_fIdl10ComparatorEEEEJSI_SK_lN3cub18CUB_300001_SM_100013GridEvenShareIlEENSR_9GridQueueIyEESO_EEEvDpT0_,@"STO_CUDA_ENTRY STV_DEFAULT"
_ZN6thrust24THRUST_300001_SM_1000_NS8cuda_cub4core6detail13_kernel_agentINS1_8__reduce11ReduceAgentINS0_12zip_iteratorIN4cuda3std3__45tupleIJNS0_10device_ptrIdEENS0_17counting_iteratorIlNS0_11use_defaultESF_SF_EEEEEEEPNSB_IJdlEEESJ_lNS1_9__extrema9arg_max_fIdl10ComparatorEEEEJSI_SK_lN3cub18CUB_300001_SM_100013GridEvenShareIlEENSR_9GridQueueIyEESO_EEEvDpT0_:
.text._ZN6thrust24THRUST_300001_SM_1000_NS8cuda_cub4core6detail13_kernel_agentINS1_8__reduce11ReduceAgentINS0_12zip_iteratorIN4cuda3std3__45tupleIJNS0_10device_ptrIdEENS0_17counting_iteratorIlNS0_11use_defaultESF_SF_EEEEEEEPNSB_IJdlEEESJ_lNS1_9__extrema9arg_max_fIdl10ComparatorEEEEJSI_SK_lN3cub18CUB_300001_SM_100013GridEvenShareIlEENSR_9GridQueueIyEESO_EEEvDpT0_:
[----:B------:R-:W-:Y:S01]  /*0000*/  LDC R1, c[0x0][0x37c] ;  /* 0x0000df00ff017b82 */ /* 0x000fe20000000800 */
[----:B------:R-:W0:Y:S01]  /*0010*/  S2R R0, SR_CTAID.X ;  /* 0x0000000000007919 */ /* 0x000e220000002500 */
[----:B------:R-:W1:Y:S01]  /*0020*/  LDCU.64 UR4, c[0x0][0x398] ;  /* 0x00007300ff0477ac */ /* 0x000e620008000a00 */
[----:B------:R-:W-:Y:S01]  /*0030*/  BSSY.RECONVERGENT B0, `(.L_x_116) ;  /* 0x0000689000007945 */ /* 0x000fe20003800200 */
[----:B------:R-:W2:Y:S01]  /*0040*/  LDCU UR6, c[0x0][0x370] ;  /* 0x00006e00ff0677ac */ /* 0x000ea20008000800 */
[----:B------:R-:W3:Y:S01]  /*0050*/  LDCU.64 UR10, c[0x0][0x358] ;  /* 0x00006b00ff0a77ac */ /* 0x000ee20008000a00 */
[----:B-1----:R-:W-:Y:S02]  /*0060*/  IMAD.U32 R25, RZ, RZ, UR4 ;  /* 0x00000004ff197e24 */ /* 0x002fe4000f8e00ff */
[----:B------:R-:W-:Y:S01]  /*0070*/  IMAD.U32 R16, RZ, RZ, UR5 ;  /* 0x00000005ff107e24 */ /* 0x000fe2000f8e00ff */
[----:B--2---:R-:W-:Y:S01]  /*0080*/  UIMAD UR6, UR6, 0x500, URZ ;  /* 0x00000500060678a4 */ /* 0x004fe2000f8e02ff */
[----:B0-----:R-:W-:-:S05]  /*0090*/  IMAD R8, R0, 0x500, RZ ;  /* 0x0000050000087824 */ /* 0x001fca00078e02ff */
[----:B------:R-:W-:-:S04]  /*00a0*/  IADD3 R2, P1, PT, R8, 0x500, RZ ;  /* 0x0000050008027810 */ /* 0x000fc80007f3e0ff */
[----:B------:R-:W-:Y:S01]  /*00b0*/  ISETP.GT.U32.AND P0, PT, R2, R25, PT ;  /* 0x000000190200720c */ /* 0x000fe20003f04070 */
[----:B------:R-:W-:-:S05]  /*00c0*/  IMAD.X R3, RZ, RZ, RZ, P1 ;  /* 0x000000ffff037224 */ /* 0x000fca00008e06ff */
[----:B------:R-:W-:-:S13]  /*00d0*/  ISETP.GT.AND.EX P0, PT, R3, R16, PT, P0 ;  /* 0x000000100300720c */ /* 0x000fda0003f04300 */
[----:B---3--:R-:W-:Y:S05]  /*00e0*/  @!P0 BRA `(.L_x_117) ;  /* 0x0000003800e48947 */ /* 0x008fea0003800000 */
[----:B------:R-:W0:Y:S01]  /*00f0*/  S2R R10, SR_TID.X ;  /* 0x00000000000a7919 */ /* 0x000e220000002100 */
[----:B------:R-:W-:Y:S01]  /*0100*/  IMAD.IADD R9, R25, 0x1, -R8 ;  /* 0x0000000119097824 */ /* 0x000fe200078e0a08 */
[----:B------:R-:W-:Y:S01]  /*0110*/  BSSY.RECONVERGENT B1, `(.L_x_118) ;  /* 0x000000f000017945 */ /* 0x000fe20003800200 */
[----:B------:R-:W-:Y:S02]  /*0120*/  CS2R R20, SRZ ;  /* 0x0000000000147805 */ /* 0x000fe4000001ff00 */
[----:B------:R-:W-:Y:S02]  /*0130*/  CS2R R14, SRZ ;  /* 0x00000000000e7805 */ /* 0x000fe4000001ff00 */
[----:B0-----:R-:W-:Y:S01]  /*0140*/  ISETP.GE.AND P0, PT, R10, R9, PT ;  /* 0x000000090a00720c */ /* 0x001fe20003f06270 */
[----:B------:R-:W-:-:S12]  /*0150*/  IMAD.MOV.U32 R6, RZ, RZ, R10 ;  /* 0x000000ffff067224 */ /* 0x000fd800078e000a */
[----:B------:R-:W-:Y:S05]  /*0160*/  @P0 BRA `(.L_x_119) ;  /* 0x0000000000240947 */ /* 0x000fea0003800000 */
[----:B------:R-:W0:Y:S01]  /*0170*/  LDCU.128 UR4, c[0x0][0x380] ;  /* 0x00007000ff0477ac */ /* 0x000e220008000c00 */
[----:B------:R-:W-:-:S05]  /*0180*/  IADD3 R21, P0, PT, R8, R10, RZ ;  /* 0x0000000a08157210 */ /* 0x000fca0007f1e0ff */
[----:B------:R-:W-:Y:S01]  /*0190*/  IMAD.X R20, RZ, RZ, RZ, P0 ;  /* 0x000000ffff147224 */ /* 0x000fe200000e06ff */
[----:B0-----:R-:W-:-:S04]  /*01a0*/  LEA R14, P1, R21, UR4, 0x3 ;  /* 0x00000004150e7c11 */ /* 0x001fc8000f8218ff */
[----:B------:R-:W-:-:S06]  /*01b0*/  LEA.HI.X R15, R21, UR5, R20, 0x3, P1 ;  /* 0x00000005150f7c11 */ /* 0x000fcc00088f1c14 */
[----:B------:R-:W5:Y:S01]  /*01c0*/  LDG.E.64 R14, desc[UR10][R14.64] ;  /* 0x0000000a0e0e7981 */ /* 0x000f62000c1e1b00 */
[----:B------:R-:W-:Y:S01]  /*01d0*/  IADD3 R21, P0, PT, R21, UR6, RZ ;  /* 0x0000000615157c10 */ /* 0x000fe2000ff1e0ff */
[----:B------:R-:W-:-:S03]  /*01e0*/  VIADD R6, R10, 0x100 ;  /* 0x000001000a067836 */ /* 0x000fc60000000000 */
[----:B------:R-:W-:-:S09]  /*01f0*/  IADD3.X R20, PT, PT, R20, UR7, RZ, P0, !PT ;  /* 0x0000000714147c10 */ /* 0x000fd200087fe4ff */
.L_x_119:
[----:B------:R-:W-:Y:S05]  /*0200*/  BSYNC.RECONVERGENT B1 ;  /* 0x0000000000017941 */ /* 0x000fea0003800200 */
.L_x_118:
[----:B------:R-:W-:Y:S01]  /*0210*/  ISETP.GE.AND P0, PT, R6, R9, PT ;  /* 0x000000090600720c */ /* 0x000fe20003f06270 */
[----:B------:R-:W-:-:S12]  /*0220*/  BSSY.RECONVERGENT B1, `(.L_x_120) ;  /* 0x00000af000017945 */ /* 0x000fd80003800200 */
[----:B------:R-:W-:Y:S05]  /*0230*/  @P0 BRA `(.L_x_121) ;  /* 0x0000000800b40947 */ /* 0x000fea0003800000 */
[----:B------:R-:W-:Y:S01]  /*0240*/  LOP3.LUT R2, RZ, R6, RZ, 0x33, !PT ;  /* 0x00000006ff027212 */ /* 0x000fe200078e33ff */
[----:B------:R-:W-:Y:S03]  /*0250*/  BSSY.RECONVERGENT B2, `(.L_x_122) ;  /* 0x0000034000027945 */ /* 0x000fe60003800200 */
[----:B------:R-:W-:-:S04]  /*0260*/  IADD3 R25, PT, PT, -R8, R25, R2 ;  /* 0x0000001908197210 */ /* 0x000fc80007ffe102 */
[----:B------:R-:W-:-:S04]  /*0270*/  LOP3.LUT R2, R25, 0x300, RZ, 0xc0, !PT ;  /* 0x0000030019027812 */ /* 0x000fc800078ec0ff */
[----:B------:R-:W-:-:S13]  /*0280*/  ISETP.NE.AND P0, PT, R2, 0x300, PT ;  /* 0x000003000200780c */ /* 0x000fda0003f05270 */
[----:B------:R-:W-:Y:S05]  /*0290*/  @!P0 BRA `(.L_x_123) ;  /* 0x0000000000bc8947 */ /* 0x000fea0003800000 */
[----:B------:R-:W0:Y:S01]  /*02a0*/  LDCU.128 UR4, c[0x0][0x380] ;  /* 0x00007000ff0477ac */ /* 0x000e220008000c00 */
[----:B------:R-:W-:Y:S02]  /*02b0*/  IADD3 R12, P0, PT, R8, R6, RZ ;  /* 0x00000006080c7210 */ /* 0x000fe40007f1e0ff */
[----:B------:R-:W-:-:S03]  /*02c0*/  LEA.HI R2, R25, 0x1, RZ, 0x18 ;  /* 0x0000000119027811 */ /* 0x000fc600078fc0ff */
[----:B------:R-:W-:Y:S01]  /*02d0*/  IMAD.X R3, RZ, RZ, RZ, P0 ;  /* 0x000000ffff037224 */ /* 0x000fe200000e06ff */
[----:B------:R-:W-:-:S05]  /*02e0*/  LOP3.LUT R2, R2, 0x3, RZ, 0xc0, !PT ;  /* 0x0000000302027812 */ /* 0x000fca00078ec0ff */
[----:B------:R-:W-:Y:S01]  /*02f0*/  IMAD.MOV R7, RZ, RZ, -R2 ;  /* 0x000000ffff077224 */ /* 0x000fe200078e0a02 */
[C---:B0-----:R-:W-:Y:S02]  /*0300*/  IADD3 R13, P1, PT, R12.reuse, UR6, RZ ;  /* 0x000000060c0d7c10 */ /* 0x041fe4000ff3e0ff */
[C---:B------:R-:W-:Y:S02]  /*0310*/  LEA R11, P2, R12.reuse, UR4, 0x3 ;  /* 0x000000040c0b7c11 */ /* 0x040fe4000f8418ff */
[----:B------:R-:W-:Y:S02]  /*0320*/  IADD3.X R16, PT, PT, R3, UR7, RZ, P1, !PT ;  /* 0x0000000703107c10 */ /* 0x000fe40008ffe4ff */
[----:B------:R-:W-:-:S09]  /*0330*/  LEA.HI.X R12, R12, UR5, R3, 0x3, P2 ;  /* 0x000000050c0c7c11 */ /* 0x000fd200090f1c03 */
.L_x_126:
[----:B------:R-:W-:Y:S02]  /*0340*/  IMAD.MOV.U32 R2, RZ, RZ, R11 ;  /* 0x000000ffff027224 */ /* 0x000fe400078e000b */
[----:B------:R-:W-:-:S06]  /*0350*/  IMAD.MOV.U32 R3, RZ, RZ, R12 ;  /* 0x000000ffff037224 */ /* 0x000fcc00078e000c */
[----:B------:R-:W2:Y:S01]  /*0360*/  LDG.E.64 R2, desc[UR10][R2.64] ;  /* 0x0000000a02027981 */ /* 0x000ea2000c1e1b00 */
[----:B------:R-:W-:Y:S01]  /*0370*/  VIADD R7, R7, 0x1 ;  /* 0x0000000107077836 */ /* 0x000fe20000000000 */
[----:B------:R-:W-:Y:S01]  /*0380*/  BSSY.RECONVERGENT B3, `(.L_x_124) ;  /* 0x000001b000037945 */ /* 0x000fe20003800200 */
[----:B------:R-:W-:Y:S01]  /*0390*/  IMAD.MOV.U32 R18, RZ, RZ, R21 ;  /* 0x000000ffff127224 */ /* 0x000fe200078e0015 */
[----:B------:R-:W-:Y:S01]  /*03a0*/  IADD3 R11, P3, PT, R11, 0x800, RZ ;  /* 0x000008000b0b7810 */ /* 0x000fe20007f7e0ff */
[----:B------:R-:W-:Y:S01]  /*03b0*/  IMAD.MOV.U32 R17, RZ, RZ, R20 ;  /* 0x000000ffff117224 */ /* 0x000fe200078e0014 */
[----:B------:R-:W-:Y:S01]  /*03c0*/  ISETP.NE.AND P2, PT, R7, RZ, PT ;  /* 0x000000ff0700720c */ /* 0x000fe20003f45270 */
[----:B-----5:R-:W-:Y:S02]  /*03d0*/  IMAD.MOV.U32 R4, RZ, RZ, R14 ;  /* 0x000000ffff047224 */ /* 0x020fe400078e000e */
[----:B------:R-:W-:Y:S02]  /*03e0*/  IMAD.MOV.U32 R5, RZ, RZ, R15 ;  /* 0x000000ffff057224 */ /* 0x000fe400078e000f */
[----:B------:R-:W-:-:S02]  /*03f0*/  IMAD.MOV.U32 R21, RZ, RZ, R13 ;  /* 0x000000ffff157224 */ /* 0x000fc400078e000d */
[----:B------:R-:W-:Y:S01]  /*0400*/  IMAD.MOV.U32 R20, RZ, RZ, R16 ;  /* 0x000000ffff147224 */ /* 0x000fe200078e0010 */
[----:B--2---:R-:W-:Y:S01]  /*0410*/  DSETP.GEU.AND P0, PT, |R14|, |R2|, PT ;  /* 0x400000020e00722a */ /* 0x004fe20003f0e200 */
[----:B------:R-:W-:Y:S02]  /*0420*/  IMAD.MOV.U32 R14, RZ, RZ, R2 ;  /* 0x000000ffff0e7224 */ /* 0x000fe400078e0002 */
[----:B------:R-:W-:-:S11]  /*0430*/  IMAD.MOV.U32 R15, RZ, RZ, R3 ;  /* 0x000000ffff0f7224 */ /* 0x000fd600078e0003 */
        /* <DEDUP_REMOVED lines=15> */
.L_x_125:
[----:B------:R-:W-:Y:S05]  /*0530*/  BSYNC.RECONVERGENT B3 ;  /* 0x0000000000037941 */ /* 0x000fea0003800200 */
.L_x_124:
[----:B------:R-:W-:Y:S01]  /*0540*/  IADD3 R13, P0, PT, R13, 0x100, RZ ;  /* 0x000001000d0d7810 */ /* 0x000fe20007f1e0ff */
[----:B------:R-:W-:Y:S02]  /*0550*/  VIADD R6, R6, 0x100 ;  /* 0x0000010006067836 */ /* 0x000fe40000000000 */
[----:B------:R-:W-:Y:S02]  /*0560*/  IMAD.X R12, RZ, RZ, R12, P3 ;  /* 0x000000ffff0c7224 */ /* 0x000fe400018e060c */
[----:B------:R-:W-:Y:S01]  /*0570*/  IMAD.X R16, RZ, RZ, R16, P0 ;  /* 0x000000ffff107224 */ /* 0x000fe200000e0610 */
[----:B------:R-:W-:Y:S07]  /*0580*/  @P2 BRA `(.L_x_126) ;  /* 0xfffffffc006c2947 */ /* 0x000fee000383ffff */
.L_x_123:
[----:B------:R-:W-:Y:S05]  /*0590*/  BSYNC.RECONVERGENT B2 ;  /* 0x0000000000027941 */ /* 0x000fea0003800200 */
.L_x_122:
[----:B------:R-:W-:-:S13]  /*05a0*/  ISETP.GE.U32.AND P0, PT, R25, 0x300, PT ;  /* 0x000003001900780c */ /* 0x000fda0003f06070 */
[----:B------:R-:W-:Y:S05]  /*05b0*/  @!P0 BRA `(.L_x_121) ;  /* 0x0000000400d48947 */ /* 0x000fea0003800000 */
[----:B------:R-:W0:Y:S01]  /*05c0*/  LDC.64 R4, c[0x0][0x380] ;  /* 0x0000e000ff047b82 */ /* 0x000e220000000a00 */
[----:B------:R-:W-:-:S07]  /*05d0*/  VIADD R11, R6, 0x200 ;  /* 0x00000200060b7836 */ /* 0x000fce0000000000 */
[----:B------:R-:W1:Y:S02]  /*05e0*/  LDC.64 R2, c[0x0][0x388] ;  /* 0x0000e200ff027b82 */ /* 0x000e640000000a00 */
.L_x_135:
[----:B------:R-:W-:-:S05]  /*05f0*/  VIADD R7, R11, 0xfffffe00 ;  /* 0xfffffe000b077836 */ /* 0x000fca0000000000 */
[----:B------:R-:W-:-:S04]  /*0600*/  IADD3 R13, P0, PT, R8, R7, RZ ;  /* 0x00000007080d7210 */ /* 0x000fc80007f1e0ff */
[----:B------:R-:W-:Y:S02]  /*0610*/  LEA.HI.X.SX32 R12, R7, RZ, 0x1, P0 ;  /* 0x000000ff070c7211 */ /* 0x000fe400000f0eff */
[----:B0-----:R-:W-:-:S04]  /*0620*/  LEA R16, P0, R13, R4, 0x3 ;  /* 0x000000040d107211 */ /* 0x001fc800078018ff */
[----:B------:R-:W-:-:S05]  /*0630*/  LEA.HI.X R17, R13, R5, R12, 0x3, P0 ;  /* 0x000000050d117211 */ /* 0x000fca00000f1c0c */
[----:B------:R-:W2:Y:S04]  /*0640*/  LDG.E.64 R18, desc[UR10][R16.64] ;  /* 0x0000000a10127981 */ /* 0x000ea8000c1e1b00 */
[----:B-----5:R0:W5:Y:S01]  /*0650*/  LDG.E.64 R6, desc[UR10][R16.64+0x800] ;  /* 0x0008000a10067981 */ /* 0x020162000c1e1b00 */
[----:B-1----:R-:W-:Y:S01]  /*0660*/  IADD3 R24, P1, PT, R13, R2, RZ ;  /* 0x000000020d187210 */ /* 0x002fe20007f3e0ff */
[----:B------:R-:W-:Y:S04]  /*0670*/  BSSY.RECONVERGENT B2, `(.L_x_127) ;  /* 0x0000016000027945 */ /* 0x000fe80003800200 */
[----:B------:R-:W-:-:S02]  /*0680*/  IMAD.X R25, R12, 0x1, R3, P1 ;  /* 0x000000010c197824 */ /* 0x000fc400008e0603 */
[----:B------:R-:W-:Y:S02]  /*0690*/  IMAD.MOV.U32 R23, RZ, RZ, R24 ;  /* 0x000000ffff177224 */ /* 0x000fe400078e0018 */
[----:B------:R-:W-:Y:S01]  /*06a0*/  IMAD.MOV.U32 R22, RZ, RZ, R25 ;  /* 0x000000ffff167224 */ /* 0x000fe200078e0019 */
[----:B--2---:R-:W-:Y:S01]  /*06b0*/  DSETP.GEU.AND P0, PT, |R14|, |R18|, PT ;  /* 0x400000120e00722a */ /* 0x004fe20003f0e200 */
[----:B------:R-:W-:Y:S02]  /*06c0*/  IMAD.MOV.U32 R12, RZ, RZ, R18 ;  /* 0x000000ffff0c7224 */ /* 0x000fe400078e0012 */
[----:B------:R-:W-:-:S11]  /*06d0*/  IMAD.MOV.U32 R13, RZ, RZ, R19 ;  /* 0x000000ffff0d7224 */ /* 0x000fd600078e0013 */
        /* <DEDUP_REMOVED lines=15> */
.L_x_128:
[----:B------:R-:W-:Y:S05]  /*07d0*/  BSYNC.RECONVERGENT B2 ;  /* 0x0000000000027941 */ /* 0x000fea0003800200 */
.L_x_127:
[----:B------:R0:W5:Y:S04]  /*07e0*/  LDG.E.64 R14, desc[UR10][R16.64+0x1000] ;  /* 0x0010000a100e7981 */ /* 0x000168000c1e1b00 */
[----:B------:R0:W5:Y:S02]  /*07f0*/  LDG.E.64 R18, desc[UR10][R16.64+0x1800] ;  /* 0x0018000a10127981 */ /* 0x000164000c1e1b00 */
[----:B-----5:R-:W-:Y:S01]  /*0800*/  DSETP.GEU.AND P0, PT, |R12|, |R6|, PT ;  /* 0x400000060c00722a */ /* 0x020fe20003f0e200 */
[----:B------:R-:W-:Y:S01]  /*0810*/  VIADD R21, R11, 0xffffff00 ;  /* 0xffffff000b157836 */ /* 0x000fe20000000000 */
[----:B------:R-:W-:Y:S04]  /*0820*/  BSSY.RECONVERGENT B2, `(.L_x_129) ;  /* 0x0000017000027945 */ /* 0x000fe80003800200 */
[----:B------:R-:W-:-:S02]  /*0830*/  SHF.R.S32.HI R20, RZ, 0x1f, R21 ;  /* 0x0000001fff147819 */ /* 0x000fc40000011415 */
[----:B------:R-:W-:Y:S01]  /*0840*/  IADD3 R26, P1, P2, R21, R2, R8 ;  /* 0x00000002151a7210 */ /* 0x000fe20007a3e008 */
[----:B------:R-:W-:-:S03]  /*0850*/  IMAD.MOV.U32 R21, RZ, RZ, R7 ;  /* 0x000000ffff157224 */ /* 0x000fc600078e0007 */
[----:B------:R-:W-:Y:S01]  /*0860*/  IADD3.X R27, PT, PT, R20, R3, RZ, P1, P2 ;  /* 0x00000003141b7210 */ /* 0x000fe20000fe44ff */
[----:B------:R-:W-:Y:S02]  /*0870*/  IMAD.MOV.U32 R24, RZ, RZ, R26 ;  /* 0x000000ffff187224 */ /* 0x000fe400078e001a */
[----:B------:R-:W-:Y:S02]  /*0880*/  IMAD.MOV.U32 R20, RZ, RZ, R6 ;  /* 0x000000ffff147224 */ /* 0x000fe400078e0006 */
[----:B------:R-:W-:Y:S01]  /*0890*/  IMAD.MOV.U32 R25, RZ, RZ, R27 ;  /* 0x000000ffff197224 */ /* 0x000fe200078e001b */
[----:B0-----:R-:W-:Y:S06]  /*08a0*/  @!P0 BRA `(.L_x_130) ;  /* 0x0000000000388947 */ /* 0x001fec0003800000 */
        /* <DEDUP_REMOVED lines=14> */
.L_x_130:
[----:B------:R-:W-:Y:S05]  /*0990*/  BSYNC.RECONVERGENT B2 ;  /* 0x0000000000027941 */ /* 0x000fea0003800200 */
.L_x_129:
[----:B------:R-:W-:Y:S01]  /*09a0*/  DSETP.GEU.AND P0, PT, |R20|, |R14|, PT ;  /* 0x4000000e1400722a */ /* 0x000fe20003f0e200 */
[----:B------:R-:W-:Y:S01]  /*09b0*/  SHF.R.S32.HI R6, RZ, 0x1f, R11 ;  /* 0x0000001fff067819 */ /* 0x000fe2000001140b */
[----:B------:R-:W-:Y:S01]  /*09c0*/  BSSY.RECONVERGENT B2, `(.L_x_131) ;  /* 0x0000017000027945 */ /* 0x000fe20003800200 */
[C---:B------:R-:W-:Y:S01]  /*09d0*/  IADD3 R23, P1, P2, R11.reuse, R2, R8 ;  /* 0x000000020b177210 */ /* 0x040fe20007a3e008 */
[----:B------:R-:W-:Y:S02]  /*09e0*/  VIADD R17, R11, 0x100 ;  /* 0x000001000b117836 */ /* 0x000fe40000000000 */
[----:B------:R-:W-:Y:S01]  /*09f0*/  IMAD.MOV.U32 R7, RZ, RZ, R15 ;  /* 0x000000ffff077224 */ /* 0x000fe200078e000f */
[----:B------:R-:W-:Y:S01]  /*0a00*/  IADD3.X R16, PT, PT, R6, R3, RZ, P1, P2 ;  /* 0x0000000306107210 */ /* 0x000fe20000fe44ff */
[----:B------:R-:W-:Y:S02]  /*0a10*/  IMAD.MOV.U32 R12, RZ, RZ, R23 ;  /* 0x000000ffff0c7224 */ /* 0x000fe400078e0017 */
[----:B------:R-:W-:-:S02]  /*0a20*/  IMAD.MOV.U32 R6, RZ, RZ, R14 ;  /* 0x000000ffff067224 */ /* 0x000fc400078e000e */
[----:B------:R-:W-:Y:S02]  /*0a30*/  IMAD.MOV.U32 R13, RZ, RZ, R16 ;  /* 0x000000ffff0d7224 */ /* 0x000fe400078e0010 */
        /* <DEDUP_REMOVED lines=15> */
.L_x_132:
[----:B------:R-:W-:Y:S05]  /*0b30*/  BSYNC.RECONVERGENT B2 ;  /* 0x0000000000027941 */ /* 0x000fea0003800200 */
.L_x_131:
[----:B------:R-:W-:Y:S01]  /*0b40*/  DSETP.GEU.AND P0, PT, |R6|, |R18|, PT ;  /* 0x400000120600722a */ /* 0x000fe20003f0e200 */
[----:B------:R-:W-:Y:S01]  /*0b50*/  SHF.R.S32.HI R14, RZ, 0x1f, R17 ;  /* 0x0000001fff0e7819 */ /* 0x000fe20000011411 */
[----:B------:R-:W-:Y:S01]  /*0b60*/  BSSY.RECONVERGENT B2, `(.L_x_133) ;  /* 0x0000016000027945 */ /* 0x000fe20003800200 */
[----:B------:R-:W-:Y:S01]  /*0b70*/  IADD3 R17, P1, P2, R17, R2, R8 ;  /* 0x0000000211117210 */ /* 0x000fe20007a3e008 */
[----:B------:R-:W-:-:S03]  /*0b80*/  IMAD.MOV.U32 R15, RZ, RZ, R19 ;  /* 0x000000ffff0f7224 */ /* 0x000fc600078e0013 */
[----:B------:R-:W-:Y:S01]  /*0b90*/  IADD3.X R16, PT, PT, R14, R3, RZ, P1, P2 ;  /* 0x000000030e107210 */ /* 0x000fe20000fe44ff */
[----:B------:R-:W-:Y:S02]  /*0ba0*/  IMAD.MOV.U32 R21, RZ, RZ, R17 ;  /* 0x000000ffff157224 */ /* 0x000fe400078e0011 */
[----:B------:R-:W-:Y:S02]  /*0bb0*/  IMAD.MOV.U32 R14, RZ, RZ, R18 ;  /* 0x000000ffff0e7224 */ /* 0x000fe400078e0012 */
        /* <DEDUP_REMOVED lines=16> */
.L_x_134:
[----:B------:R-:W-:Y:S05]  /*0cc0*/  BSYNC.RECONVERGENT B2 ;  /* 0x0000000000027941 */ /* 0x000fea0003800200 */
.L_x_133:
[C---:B------:R-:W-:Y:S02]  /*0cd0*/  VIADD R6, R11.reuse, 0x200 ;  /* 0x000002000b067836 */ /* 0x040fe40000000000 */
[----:B------:R-:W-:-:S03]  /*0ce0*/  VIADD R11, R11, 0x400 ;  /* 0x000004000b0b7836 */ /* 0x000fc60000000000 */
[----:B------:R-:W-:-:S13]  /*0cf0*/  ISETP.GE.AND P0, PT, R6, R9, PT ;  /* 0x000000090600720c */ /* 0x000fda0003f06270 */
[----:B------:R-:W-:Y:S05]  /*0d00*/  @!P0 BRA `(.L_x_135) ;  /* 0xfffffff800388947 */ /* 0x000fea000383ffff */
.L_x_121:
[----:B------:R-:W-:Y:S05]  /*0d10*/  BSYNC.RECONVERGENT B1 ;  /* 0x0000000000017941 */ /* 0x000fea0003800200 */
.L_x_120:
[----:B------:R-:W-:-:S13]  /*0d20*/  ISETP.GE.AND P0, PT, R9, 0x100, PT ;  /* 0x000001000900780c */ /* 0x000fda0003f06270 */
[----:B------:R-:W-:Y:S05]  /*0d30*/  @!P0 BRA `(.L_x_136) ;  /* 0x0000001400508947 */ /* 0x000fea0003800000 */
[----:B------:R-:W0:Y:S01]  /*0d40*/  S2R R11, SR_LANEID ;  /* 0x00000000000b7919 */ /* 0x000e220000000000 */
[----:B------:R-:W-:Y:S01]  /*0d50*/  BSSY.RECONVERGENT B1, `(.L_x_137) ;  /* 0x000001f000017945 */ /* 0x000fe20003800200 */
[----:B------:R-:W-:Y:S01]  /*0d60*/  IMAD.MOV.U32 R12, RZ, RZ, R21 ;  /* 0x000000ffff0c7224 */ /* 0x000fe200078e0015 */
[----:B-----5:R1:W2:Y:S01]  /*0d70*/  SHFL.DOWN PT, R4, R14, 0x1, 0x1f ;  /* 0x08201f000e047f89 */ /* 0x0202a200000e0000 */
        /* <DEDUP_REMOVED lines=9> */
[----:B------:R-:W-:Y:S01]  /*0e10*/  IMAD.MOV.U32 R12, RZ, RZ, R6 ;  /* 0x000000ffff0c7224 */ /* 0x000fe200078e0006 */
[----:B------:R-:W-:Y:S01]  /*0e20*/  MOV R13, R7 ;  /* 0x00000007000d7202 */ /* 0x000fe20000000f00 */
[----:B------:R-:W-:Y:S02]  /*0e30*/  IMAD.MOV.U32 R2, RZ, RZ, R4 ;  /* 0x000000ffff027224 */ /* 0x000fe400078e0004 */
[----:B------:R-:W-:-:S09]  /*0e40*/  IMAD.MOV.U32 R3, RZ, RZ, R5 ;  /* 0x000000ffff037224 */ /* 0x000fd200078e0005 */
        /* <DEDUP_REMOVED lines=15> */
.L_x_138:
[----:B------:R-:W-:Y:S05]  /*0f40*/  BSYNC.RECONVERGENT B1 ;  /* 0x0000000000017941 */ /* 0x000fea0003800200 */
.L_x_137:
        /* <DEDUP_REMOVED lines=31> */
.L_x_140:
[----:B------:R-:W-:Y:S05]  /*1140*/  BSYNC.RECONVERGENT B1 ;  /* 0x0000000000017941 */ /* 0x000fea0003800200 */
.L_x_139:
[----:B------:R-:W-:Y:S01]  /*1150*/  ISETP.GT.AND P0, PT, R11, 0x1b, PT ;  /* 0x0000001b0b00780c */ /* 0x000fe20003f04270 */
[----:B-1----:R1:W1:Y:S01]  /*1160*/  SHFL.DOWN PT, R6, R4, 0x4, 0x1f ;  /* 0x08801f0004067f89 */ /* 0x00226200000e0000 */
[----:B------:R-:W-:Y:S01]  /*1170*/  BSSY.RECONVERGENT B1, `(.L_x_141) ;  /* 0x000001d000017945 */ /* 0x000fe20003800200 */
[----:B----4-:R-:W-:Y:S02]  /*1180*/  IMAD.MOV.U32 R14, RZ, RZ, R8 ;  /* 0x000000ffff0e7224 */ /* 0x010fe400078e0008 */
[----:B--2---:R2:W4:Y:S01]  /*1190*/  SHFL.DOWN PT, R7, R5, 0x4, 0x1f ;  /* 0x08801f0005077f89 */ /* 0x00452200000e0000 */
[----:B---3--:R-:W-:Y:S02]  /*11a0*/  IMAD.MOV.U32 R15, RZ, RZ, R9 ;  /* 0x000000ffff0f7224 */ /* 0x008fe400078e0009 */
[----:B0-----:R-:W-:Y:S01]  /*11b0*/  IMAD.MOV.U32 R2, RZ, RZ, R4 ;  /* 0x000000ffff027224 */ /* 0x001fe200078e0004 */
[----:B------:R2:W0:Y:S01]  /*11c0*/  SHFL.DOWN PT, R13, R8, 0x4, 0x1f ;  /* 0x08801f00080d7f89 */ /* 0x00042200000e0000 */
[----:B------:R-:W-:-:S03]  /*11d0*/  IMAD.MOV.U32 R3, RZ, RZ, R5 ;  /* 0x000000ffff037224 */ /* 0x000fc600078e0005 */
[----:B------:R2:W3:Y:S01]  /*11e0*/  SHFL.DOWN PT, R12, R9, 0x4, 0x1f ;  /* 0x08801f00090c7f89 */ /* 0x0004e200000e0000 */
[----:B------:R-:W-:Y:S05]  /*11f0*/  @P0 BRA `(.L_x_142) ;  /* 0x0000000000500947 */ /* 0x000fea0003800000 */
[----:B-1--4-:R-:W-:Y:S01]  /*1200*/  DSETP.GEU.AND P0, PT, |R4|, |R6|, PT ;  /* 0x400000060400722a */ /* 0x012fe20003f0e200 */
[----:B0-----:R-:W-:Y:S02]  /*1210*/  IMAD.MOV.U32 R14, RZ, RZ, R13 ;  /* 0x000000ffff0e7224 */ /* 0x001fe400078e000d */
        /* <DEDUP_REMOVED lines=18> */
.L_x_142:
[----:B------:R-:W-:Y:S05]  /*1340*/  BSYNC.RECONVERGENT B1 ;  /* 0x0000000000017941 */ /* 0x000fea0003800200 */
.L_x_141:
[----:B------:R-:W-:Y:S01]  /*1350*/  ISETP.GT.AND P0, PT, R11, 0x17, PT ;  /* 0x000000170b00780c */ /* 0x000fe20003f04270 */
[----:B-1----:R1:W1:Y:S01]  /*1360*/  SHFL.DOWN PT, R4, R2, 0x8, 0x1f ;  /* 0x09001f0002047f89 */ /* 0x00226200000e0000 */
[----:B------:R-:W-:Y:S01]  /*1370*/  BSSY.RECONVERGENT B1, `(.L_x_143) ;  /* 0x000001d000017945 */ /* 0x000fe20003800200 */
[----:B---3--:R-:W-:Y:S02]  /*1380*/  IMAD.MOV.U32 R12, RZ, RZ, R14 ;  /* 0x000000ffff0c7224 */ /* 0x008fe400078e000e */
[----:B--2---:R2:W3:Y:S01]  /*1390*/  SHFL.DOWN PT, R5, R3, 0x8, 0x1f ;  /* 0x09001f0003057f89 */ /* 0x0044e200000e0000 */
[----:B0-----:R-:W-:Y:S02]  /*13a0*/  IMAD.MOV.U32 R13, RZ, RZ, R15 ;  /* 0x000000ffff0d7224 */ /* 0x001fe400078e000f */
[----:B------:R-:W-:Y:S01]  /*13b0*/  IMAD.MOV.U32 R8, RZ, RZ, R2 ;  /* 0x000000ffff087224 */ /* 0x000fe200078e0002 */
[----:B----4-:R2:W0:Y:S01]  /*13c0*/  SHFL.DOWN PT, R7, R14, 0x8, 0x1f ;  /* 0x09001f000e077f89 */ /* 0x01042200000e0000 */
[----:B------:R-:W-:-:S03]  /*13d0*/  IMAD.MOV.U32 R9, RZ, RZ, R3 ;  /* 0x000000ffff097224 */ /* 0x000fc600078e0003 */
[----:B------:R2:W4:Y:S01]  /*13e0*/  SHFL.DOWN PT, R6, R15, 0x8, 0x1f ;  /* 0x09001f000f067f89 */ /* 0x00052200000e0000 */
[----:B------:R-:W-:Y:S05]  /*13f0*/  @P0 BRA `(.L_x_144) ;  /* 0x0000000000500947 */ /* 0x000fea0003800000 */
[----:B-1-3--:R-:W-:Y:S01]  /*1400*/  DSETP.GEU.AND P0, PT, |R2|, |R4|, PT ;  /* 0x400000040200722a */ /* 0x00afe20003f0e200 */
[----:B0-----:R-:W-:Y:S02]  /*1410*/  IMAD.MOV.U32 R12, RZ, RZ, R7 ;  /* 0x000000ffff0c7224 */ /* 0x001fe400078e0007 */
        /* <DEDUP_REMOVED lines=18> */
.L_x_144:
[----:B------:R-:W-:Y:S05]  /*1540*/  BSYNC.RECONVERGENT B1 ;  /* 0x0000000000017941 */ /* 0x000fea0003800200 */
.L_x_143:
[----:B------:R-:W-:Y:S01]  /*1550*/  ISETP.GT.AND P0, PT, R11, 0xf, PT ;  /* 0x0000000f0b00780c */ /* 0x000fe20003f04270 */
[----:B-1----:R1:W1:Y:S01]  /*1560*/  SHFL.DOWN PT, R2, R8, 0x10, 0x1f ;  /* 0x0a001f0008027f89 */ /* 0x00226200000e0000 */
[----:B------:R-:W-:Y:S01]  /*1570*/  BSSY.RECONVERGENT B1, `(.L_x_145) ;  /* 0x000001d000017945 */ /* 0x000fe20003800200 */
[----:B------:R-:W-:Y:S02]  /*1580*/  IMAD.MOV.U32 R4, RZ, RZ, R12 ;  /* 0x000000ffff047224 */ /* 0x000fe400078e000c */
[----:B--2---:R2:W1:Y:S01]  /*1590*/  SHFL.DOWN PT, R3, R9, 0x10, 0x1f ;  /* 0x0a001f0009037f89 */ /* 0x00446200000e0000 */
[----:B---3--:R-:W-:Y:S02]  /*15a0*/  IMAD.MOV.U32 R5, RZ, RZ, R13 ;  /* 0x000000ffff057224 */ /* 0x008fe400078e000d */
[----:B----4-:R-:W-:Y:S01]  /*15b0*/  IMAD.MOV.U32 R6, RZ, RZ, R8 ;  /* 0x000000ffff067224 */ /* 0x010fe200078e0008 */
[----:B------:R2:W3:Y:S01]  /*15c0*/  SHFL.DOWN PT, R15, R12, 0x10, 0x1f ;  /* 0x0a001f000c0f7f89 */ /* 0x0004e200000e0000 */
[----:B0-----:R-:W-:-:S03]  /*15d0*/  IMAD.MOV.U32 R7, RZ, RZ, R9 ;  /* 0x000000ffff077224 */ /* 0x001fc600078e0009 */
[----:B------:R2:W0:Y:S01]  /*15e0*/  SHFL.DOWN PT, R14, R13, 0x10, 0x1f ;  /* 0x0a001f000d0e7f89 */ /* 0x00042200000e0000 */
[----:B------:R-:W-:Y:S05]  /*15f0*/  @P0 BRA `(.L_x_146) ;  /* 0x0000000000500947 */ /* 0x000fea0003800000 */
[----:B-1----:R-:W-:Y:S01]  /*1600*/  DSETP.GEU.AND P0, PT, |R8|, |R2|, PT ;  /* 0x400000020800722a */ /* 0x002fe20003f0e200 */
[----:B---3--:R-:W-:Y:S02]  /*1610*/  IMAD.MOV.U32 R4, RZ, RZ, R15 ;  /* 0x000000ffff047224 */ /* 0x008fe400078e000f */
        /* <DEDUP_REMOVED lines=18> */
.L_x_146:
[----:B------:R-:W-:Y:S05]  /*1740*/  BSYNC.RECONVERGENT B1 ;  /* 0x0000000000017941 */ /* 0x000fea0003800200 */
.L_x_145:
        /* <DEDUP_REMOVED lines=11> */
.L_x_148:
[----:B------:R-:W-:Y:S05]  /*1800*/  BSYNC.RECONVERGENT B1 ;  /* 0x0000000000017941 */ /* 0x000fea0003800200 */
.L_x_147:
[----:B------:R-:W-:Y:S01]  /*1810*/  BAR.SYNC.DEFER_BLOCKING 0x0 ;  /* 0x0000000000007b1d */ /* 0x000fe20000010000 */
[----:B------:R-:W-:-:S13]  /*1820*/  ISETP.NE.AND P1, PT, R10, RZ, PT ;  /* 0x000000ff0a00720c */ /* 0x000fda0003f25270 */
[----:B------:R-:W-:Y:S05]  /*1830*/  @P1 BRA `(.L_x_149) ;  /* 0x0000005000201947 */ /* 0x000fea0003800000 */
[----:B-1--4-:R-:W1:Y:S01]  /*1840*/  S2R R3, SR_CgaCtaId ;  /* 0x0000000000037919 */ /* 0x012e620000008800 */
[----:B------:R-:W-:Y:S01]  /*1850*/  MOV R20, 0x400 ;  /* 0x0000040000147802 */ /* 0x000fe20000000f00 */
[----:B------:R-:W-:Y:S03]  /*1860*/  BSSY.RECONVERGENT B1, `(.L_x_150) ;  /* 0x000001a000017945 */ /* 0x000fe60003800200 */
[----:B-1----:R-:W-:-:S05]  /*1870*/  LEA R20, R3, R20, 0x18 ;  /* 0x0000001403147211 */ /* 0x002fca00078ec0ff */
[----:B------:R-:W1:Y:S04]  /*1880*/  LDS.64 R16, [R20+0x18] ;  /* 0x0000180014107984 */ /* 0x000e680000000a00 */
[----:B--2---:R-:W2:Y:S04]  /*1890*/  LDS.128 R8, [R20+0x20] ;  /* 0x0000200014087984 */ /* 0x004ea80000000c00 */
[----:B------:R4:W4:Y:S04]  /*18a0*/  LDS.64 R2, [R20+0x80] ;  /* 0x0000800014027984 */ /* 0x0009280000000a00 */
[----:B0--3--:R0:W3:Y:S01]  /*18b0*/  LDS.128 R12, [R20+0x30] ;  /* 0x00003000140c7984 */ /* 0x0090e20000000c00 */
[----:B-1----:R-:W-:Y:S01]  /*18c0*/  DSETP.GEU.AND P0, PT, |R6|, |R16|, PT ;  /* 0x400000100600722a */ /* 0x002fe20003f0e200 */
[----:B------:R-:W-:-:S02]  /*18d0*/  IMAD.MOV.U32 R22, RZ, RZ, R16 ;  /* 0x000000ffff167224 */ /* 0x000fc400078e0010 */
[----:B------:R-:W-:Y:S02]  /*18e0*/  IMAD.MOV.U32 R23, RZ, RZ, R17 ;  /* 0x000000ffff177224 */ /* 0x000fe400078e0011 */
[----:B--2---:R-:W-:Y:S02]  /*18f0*/  IMAD.MOV.U32 R24, RZ, RZ, R8 ;  /* 0x000000ffff187224 */ /* 0x004fe400078e0008 */
[----:B------:R-:W-:-:S07]  /*1900*/  IMAD.MOV.U32 R25, RZ, RZ, R9 ;  /* 0x000000ffff197224 */ /* 0x000fce00078e0009 */
[----:B0--34-:R-:W-:Y:S05]  /*1910*/  @!P0 BRA `(.L_x_151) ;  /* 0x0000000000388947 */ /* 0x019fea0003800000 */
[----:B------:R-:W-:Y:S01]  /*1920*/  DSETP.GEU.AND P0, PT, |R16|, |R6|, PT ;  /* 0x400000061000722a */ /* 0x000fe20003f0e200 */
[----:B------:R-:W-:Y:S01]  /*1930*/  IMAD.MOV.U32 R22, RZ, RZ, R6 ;  /* 0x000000ffff167224 */ /* 0x000fe200078e0006 */
[----:B------:R-:W-:Y:S01]  /*1940*/  MOV R25, R5 ;  /* 0x0000000500197202 */ /* 0x000fe20000000f00 */
[----:B------:R-:W-:Y:S02]  /*1950*/  IMAD.MOV.U32 R23, RZ, RZ, R7 ;  /* 0x000000ffff177224 */ /* 0x000fe400078e0007 */
[----:B------:R-:W-:-:S09]  /*1960*/  IMAD.MOV.U32 R24, RZ, RZ, R4 ;  /* 0x000000ffff187224 */ /* 0x000fd200078e0004 */
        /* <DEDUP_REMOVED lines=9> */
.L_x_151:
[----:B------:R-:W-:Y:S05]  /*1a00*/  BSYNC.RECONVERGENT B1 ;  /* 0x0000000000017941 */ /* 0x000fea0003800200 */
.L_x_150:
        /* <DEDUP_REMOVED lines=23> */
.L_x_153:
[----:B------:R-:W-:Y:S05]  /*1b80*/  BSYNC.RECONVERGENT B1 ;  /* 0x0000000000017941 */ /* 0x000fea0003800200 */
.L_x_152:
        /* <DEDUP_REMOVED lines=21> */
.L_x_155:
[----:B------:R-:W-:Y:S05]  /*1ce0*/  BSYNC.RECONVERGENT B1 ;  /* 0x0000000000017941 */ /* 0x000fea0003800200 */
.L_x_154:
        /* <DEDUP_REMOVED lines=23> */
.L_x_157:
[----:B------:R-:W-:Y:S05]  /*1e60*/  BSYNC.RECONVERGENT B1 ;  /* 0x0000000000017941 */ /* 0x000fea0003800200 */
.L_x_156:
        /* <DEDUP_REMOVED lines=21> */
.L_x_159:
[----:B------:R-:W-:Y:S05]  /*1fc0*/  BSYNC.RECONVERGENT B1 ;  /* 0x0000000000017941 */ /* 0x000fea0003800200 */
.L_x_158:
        /* <DEDUP_REMOVED lines=21> */
.L_x_161:
[----:B------:R-:W-:Y:S05]  /*2120*/  BSYNC.RECONVERGENT B1 ;  /* 0x0000000000017941 */ /* 0x000fea0003800200 */
.L_x_160:
        /* <DEDUP_REMOVED lines=21> */
.L_x_136:
[----:B------:R-:W0:Y:S01]  /*2280*/  S2R R2, SR_LANEID ;  /* 0x0000000000027919 */ /* 0x000e220000000000 */
[----:B------:R-:W-:Y:S01]  /*2290*/  LOP3.LUT R3, R10, 0x3e0, RZ, 0xc0, !PT ;  /* 0x000003e00a037812 */ /* 0x000fe200078ec0ff */
[----:B------:R-:W-:Y:S01]  /*22a0*/  BSSY.RECONVERGENT B1, `(.L_x_162) ;  /* 0x0000024000017945 */ /* 0x000fe20003800200 */
[----:B------:R-:W-:Y:S02]  /*22b0*/  IMAD.MOV.U32 R18, RZ, RZ, R21 ;  /* 0x000000ffff127224 */ /* 0x000fe400078e0015 */
[----:B------:R-:W-:Y:S01]  /*22c0*/  LOP3.LUT R6, RZ, R3, RZ, 0x33, !PT ;  /* 0x00000003ff067212 */ /* 0x000fe200078e33ff */
[----:B------:R-:W-:Y:S02]  /*22d0*/  VIADD R4, R3, 0x20 ;  /* 0x0000002003047836 */ /* 0x000fe40000000000 */
[----:B------:R-:W-:Y:S02]  /*22e0*/  IMAD.MOV.U32 R22, RZ, RZ, R20 ;  /* 0x000000ffff167224 */ /* 0x000fe400078e0014 */
[----:B------:R-:W-:Y:S01]  /*22f0*/  IMAD.IADD R3, R9, 0x1, R6 ;  /* 0x0000000109037824 */ /* 0x000fe200078e0206 */
[----:B------:R-:W-:Y:S01]  /*2300*/  ISETP.GT.AND P0, PT, R4, R9, PT ;  /* 0x000000090400720c */ /* 0x000fe20003f04270 */
[----:B-----5:R-:W-:-:S02]  /*2310*/  IMAD.MOV.U32 R4, RZ, RZ, R14 ;  /* 0x000000ffff047224 */ /* 0x020fc400078e000e */
[----:B------:R-:W-:Y:S01]  /*2320*/  IMAD.MOV.U32 R5, RZ, RZ, R15 ;  /* 0x000000ffff057224 */ /* 0x000fe200078e000f */
[----:B------:R-:W-:-:S05]  /*2330*/  SEL R3, R3, 0x1f, P0 ;  /* 0x0000001f03037807 */ /* 0x000fca0000000000 */
[----:B------:R1:W2:Y:S04]  /*2340*/  SHFL.DOWN PT, R6, R14, 0x1, R3 ;  /* 0x082000000e067989 */ /* 0x0002a800000e0003 */
[----:B------:R1:W3:Y:S04]  /*2350*/  SHFL.DOWN PT, R7, R15, 0x1, R3 ;  /* 0x082000000f077989 */ /* 0x0002e800000e0003 */
[----:B------:R1:W4:Y:S01]  /*2360*/  SHFL.DOWN PT, R8, R21, 0x1, R3 ;  /* 0x0820000015087989 */ /* 0x00032200000e0003 */
[----:B0-----:R-:W-:-:S03]  /*2370*/  ISETP.GE.AND P0, PT, R2, R3, PT ;  /* 0x000000030200720c */ /* 0x001fc60003f06270 */
[----:B------:R1:W0:Y:S10]  /*2380*/  SHFL.DOWN PT, R11, R20, 0x1, R3 ;  /* 0x08200000140b7989 */ /* 0x00023400000e0003 */
[----:B-12---:R-:W-:Y:S05]  /*2390*/  @P0 BRA `(.L_x_163) ;  /* 0x0000000000500947 */ /* 0x006fea0003800000 */
[----:B---3--:R-:W-:Y:S01]  /*23a0*/  DSETP.GEU.AND P0, PT, |R14|, |R6|, PT ;  /* 0x400000060e00722a */ /* 0x008fe20003f0e200 */
        /* <DEDUP_REMOVED lines=19> */
.L_x_163:
[----:B------:R-:W-:Y:S05]  /*24e0*/  BSYNC.RECONVERGENT B1 ;  /* 0x0000000000017941 */ /* 0x000fea0003800200 */
.L_x_162:
[----:B------:R-:W-:Y:S01]  /*24f0*/  IADD3 R6, PT, PT, R2, 0x2, RZ ;  /* 0x0000000202067810 */ /* 0x000fe20007ffe0ff */
[----:B------:R1:W2:Y:S01]  /*2500*/  SHFL.DOWN PT, R12, R4, 0x2, R3 ;  /* 0x08400000040c7989 */ /* 0x0002a200000e0003 */
[----:B------:R-:W-:Y:S01]  /*2510*/  BSSY.RECONVERGENT B1, `(.L_x_164) ;  /* 0x000001e000017945 */ /* 0x000fe20003800200 */
[----:B----4-:R-:W-:Y:S01]  /*2520*/  IMAD.MOV.U32 R8, RZ, RZ, R18 ;  /* 0x000000ffff087224 */ /* 0x010fe200078e0012 */
[----:B------:R-:W-:Y:S01]  /*2530*/  ISETP.GT.AND P0, PT, R6, R3, PT ;  /* 0x000000030600720c */ /* 0x000fe20003f04270 */
[----:B------:R1:W4:Y:S01]  /*2540*/  SHFL.DOWN PT, R13, R5, 0x2, R3 ;  /* 0x08400000050d7989 */ /* 0x00032200000e0003 */
[----:B------:R-:W-:Y:S02]  /*2550*/  IMAD.MOV.U32 R16, RZ, RZ, R22 ;  /* 0x000000ffff107224 */ /* 0x000fe400078e0016 */
[----:B------:R-:W-:Y:S01]  /*2560*/  IMAD.MOV.U32 R6, RZ, RZ, R4 ;  /* 0x000000ffff067224 */ /* 0x000fe200078e0004 */
[----:B0-----:R1:W0:Y:S01]  /*2570*/  SHFL.DOWN PT, R11, R18, 0x2, R3 ;  /* 0x08400000120b7989 */ /* 0x00122200000e0003 */
[----:B---3--:R-:W-:-:S03]  /*2580*/  IMAD.MOV.U32 R7, RZ, RZ, R5 ;  /* 0x000000ffff077224 */ /* 0x008fc600078e0005 */
[----:B------:R1:W3:Y:S04]  /*2590*/  SHFL.DOWN PT, R15, R22, 0x2, R3 ;  /* 0x08400000160f7989 */ /* 0x0002e800000e0003 */
[----:B------:R-:W-:Y:S05]  /*25a0*/  @P0 BRA `(.L_x_165) ;  /* 0x0000000000500947 */ /* 0x000fea0003800000 */
[----:B--2-4-:R-:W-:Y:S01]  /*25b0*/  DSETP.GEU.AND P0, PT, |R4|, |R12|, PT ;  /* 0x4000000c0400722a */ /* 0x014fe20003f0e200 */
        /* <DEDUP_REMOVED lines=19> */
.L_x_165:
[----:B------:R-:W-:Y:S05]  /*26f0*/  BSYNC.RECONVERGENT B1 ;  /* 0x0000000000017941 */ /* 0x000fea0003800200 */
.L_x_164:
[----:B-1----:R-:W-:Y:S01]  /*2700*/  VIADD R4, R2, 0x4 ;  /* 0x0000000402047836 */ /* 0x002fe20000000000 */
[----:B--2---:R1:W2:Y:S01]  /*2710*/  SHFL.DOWN PT, R12, R6, 0x4, R3 ;  /* 0x08800000060c7989 */ /* 0x0042a200000e0003 */
[----:B------:R-:W-:Y:S01]  /*2720*/  BSSY.RECONVERGENT B1, `(.L_x_166) ;  /* 0x000001e000017945 */ /* 0x000fe20003800200 */
[----:B------:R-:W-:Y:S02]  /*2730*/  IMAD.MOV.U32 R14, RZ, RZ, R8 ;  /* 0x000000ffff0e7224 */ /* 0x000fe400078e0008 */
[----:B------:R-:W-:Y:S01]  /*2740*/  ISETP.GT.AND P0, PT, R4, R3, PT ;  /* 0x000000030400720c */ /* 0x000fe20003f04270 */
[----:B----4-:R1:W4:Y:S01]  /*2750*/  SHFL.DOWN PT, R13, R7, 0x4, R3 ;  /* 0x08800000070d7989 */ /* 0x01032200000e0003 */
[----:B------:R-:W-:Y:S02]  /*2760*/  IMAD.MOV.U32 R18, RZ, RZ, R16 ;  /* 0x000000ffff127224 */ /* 0x000fe400078e0010 */
[----:B------:R-:W-:Y:S01]  /*2770*/  IMAD.MOV.U32 R4, RZ, RZ, R6 ;  /* 0x000000ffff047224 */ /* 0x000fe200078e0006 */
[----:B0-----:R1:W0:Y:S01]  /*2780*/  SHFL.DOWN PT, R11, R8, 0x4, R3 ;  /* 0x08800000080b7989 */ /* 0x00122200000e0003 */
[----:B------:R-:W-:-:S03]  /*2790*/  IMAD.MOV.U32 R5, RZ, RZ, R7 ;  /* 0x000000ffff057224 */ /* 0x000fc600078e0007 */
[----:B---3--:R1:W3:Y:S04]  /*27a0*/  SHFL.DOWN PT, R15, R16, 0x4, R3 ;  /* 0x08800000100f7989 */ /* 0x0082e800000e0003 */
        /* <DEDUP_REMOVED lines=21> */
.L_x_167:
[----:B------:R-:W-:Y:S05]  /*2900*/  BSYNC.RECONVERGENT B1 ;  /* 0x0000000000017941 */ /* 0x000fea0003800200 */
.L_x_166:
[----:B-1----:R-:W-:Y:S01]  /*2910*/  VIADD R8, R2, 0x8 ;  /* 0x0000000802087836 */ /* 0x002fe20000000000 */
[----:B------:R1:W1:Y:S01]  /*2920*/  SHFL.DOWN PT, R6, R4, 0x8, R3 ;  /* 0x0900000004067989 */ /* 0x00026200000e0003 */
[----:B------:R-:W-:Y:S01]  /*2930*/  BSSY.RECONVERGENT B1, `(.L_x_168) ;  /* 0x000001e000017945 */ /* 0x000fe20003800200 */
[----:B------:R-:W-:Y:S02]  /*2940*/  IMAD.MOV.U32 R16, RZ, RZ, R18 ;  /* 0x000000ffff107224 */ /* 0x000fe400078e0012 */
[----:B------:R-:W-:Y:S01]  /*2950*/  ISETP.GT.AND P0, PT, R8, R3, PT ;  /* 0x000000030800720c */ /* 0x000fe20003f04270 */
[----:B------:R1:W1:Y:S01]  /*2960*/  SHFL.DOWN PT, R7, R5, 0x8, R3 ;  /* 0x0900000005077989 */ /* 0x00026200000e0003 */
[----:B------:R-:W-:Y:S02]  /*2970*/  IMAD.MOV.U32 R8, RZ, RZ, R14 ;  /* 0x000000ffff087224 */ /* 0x000fe400078e000e */
[----:B--2---:R-:W-:Y:S01]  /*2980*/  IMAD.MOV.U32 R12, RZ, RZ, R4 ;  /* 0x000000ffff0c7224 */ /* 0x004fe200078e0004 */
[----:B0-----:R0:W2:Y:S01]  /*2990*/  SHFL.DOWN PT, R11, R14, 0x8, R3 ;  /* 0x090000000e0b7989 */ /* 0x0010a200000e0003 */
[----:B----4-:R-:W-:-:S03]  /*29a0*/  IMAD.MOV.U32 R13, RZ, RZ, R5 ;  /* 0x000000ffff0d7224 */ /* 0x010fc600078e0005 */
[----:B---3--:R0:W3:Y:S04]  /*29b0*/  SHFL.DOWN PT, R15, R18, 0x8, R3 ;  /* 0x09000000120f7989 */ /* 0x0080e800000e0003 */
[----:B------:R-:W-:Y:S05]  /*29c0*/  @P0 BRA `(.L_x_169) ;  /* 0x0000000000500947 */ /* 0x000fea0003800000 */
[----:B-1----:R-:W-:Y:S01]  /*29d0*/  DSETP.GEU.AND P0, PT, |R4|, |R6|, PT ;  /* 0x400000060400722a */ /* 0x002fe20003f0e200 */
[----:B--2---:R-:W-:Y:S02]  /*29e0*/  IMAD.MOV.U32 R8, RZ, RZ, R11 ;  /* 0x000000ffff087224 */ /* 0x004fe400078e000b */
        /* <DEDUP_REMOVED lines=18> */
.L_x_169:
[----:B------:R-:W-:Y:S05]  /*2b10*/  BSYNC.RECONVERGENT B1 ;  /* 0x0000000000017941 */ /* 0x000fea0003800200 */
.L_x_168:
[----:B-1----:R-:W-:Y:S01]  /*2b20*/  VIADD R4, R2, 0x10 ;  /* 0x0000001002047836 */ /* 0x002fe20000000000 */
[----:B0-----:R0:W1:Y:S01]  /*2b30*/  SHFL.DOWN PT, R14, R12, 0x10, R3 ;  /* 0x0a0000000c0e7989 */ /* 0x00106200000e0003 */
[----:B------:R-:W-:Y:S01]  /*2b40*/  BSSY.RECONVERGENT B1, `(.L_x_170) ;  /* 0x000001e000017945 */ /* 0x000fe20003800200 */
[----:B------:R-:W-:Y:S02]  /*2b50*/  IMAD.MOV.U32 R5, RZ, RZ, R16 ;  /* 0x000000ffff057224 */ /* 0x000fe400078e0010 */
[----:B------:R-:W-:Y:S01]  /*2b60*/  ISETP.GT.AND P0, PT, R4, R3, PT ;  /* 0x000000030400720c */ /* 0x000fe20003f04270 */
[----:B---3--:R0:W3:Y:S01]  /*2b70*/  SHFL.DOWN PT, R15, R13, 0x10, R3 ;  /* 0x0a0000000d0f7989 */ /* 0x0080e200000e0003 */
[----:B------:R-:W-:Y:S02]  /*2b80*/  IMAD.MOV.U32 R4, RZ, RZ, R8 ;  /* 0x000000ffff047224 */ /* 0x000fe400078e0008 */
[----:B------:R-:W-:Y:S01]  /*2b90*/  IMAD.MOV.U32 R6, RZ, RZ, R12 ;  /* 0x000000ffff067224 */ /* 0x000fe200078e000c */
[----:B--2---:R0:W2:Y:S01]  /*2ba0*/  SHFL.DOWN PT, R11, R8, 0x10, R3 ;  /* 0x0a000000080b7989 */ /* 0x0040a200000e0003 */
[----:B------:R-:W-:-:S03]  /*2bb0*/  IMAD.MOV.U32 R7, RZ, RZ, R13 ;  /* 0x000000ffff077224 */ /* 0x000fc600078e000d */
[----:B------:R0:W4:Y:S04]  /*2bc0*/  SHFL.DOWN PT, R17, R16, 0x10, R3 ;  /* 0x0a00000010117989 */ /* 0x00012800000e0003 */
[----:B------:R-:W-:Y:S05]  /*2bd0*/  @P0 BRA `(.L_x_171) ;  /* 0x0000000000500947 */ /* 0x000fea0003800000 */
[----:B-1-3--:R-:W-:Y:S01]  /*2be0*/  DSETP.GEU.AND P0, PT, |R12|, |R14|, PT ;  /* 0x4000000e0c00722a */ /* 0x00afe20003f0e200 */
        /* <DEDUP_REMOVED lines=19> */
.L_x_171:
[----:B------:R-:W-:Y:S05]  /*2d20*/  BSYNC.RECONVERGENT B1 ;  /* 0x0000000000017941 */ /* 0x000fea0003800200 */
.L_x_170:
[----:B------:R-:W-:Y:S01]  /*2d30*/  ISETP.NE.AND P0, PT, R2, RZ, PT ;  /* 0x000000ff0200720c */ /* 0x000fe20003f05270 */
[----:B------:R-:W-:-:S12]  /*2d40*/  BSSY.RECONVERGENT B1, `(.L_x_172) ;  /* 0x000000a000017945 */ /* 0x000fd80003800200 */
[----:B------:R-:W-:Y:S05]  /*2d50*/  @P0 BRA `(.L_x_173) ;  /* 0x0000000000200947 */ /* 0x000fea0003800000 */
[----:B0-----:R-:W0:Y:S01]  /*2d60*/  S2R R8, SR_CgaCtaId ;  /* 0x0000000000087919 */ /* 0x001e220000008800 */
[----:B------:R-:W-:Y:S02]  /*2d70*/  MOV R3, 0x400 ;  /* 0x0000040000037802 */ /* 0x000fe40000000f00 */
[----:B------:R-:W-:-:S04]  /*2d80*/  SHF.R.U32.HI R2, RZ, 0x1, R10 ;  /* 0x00000001ff027819 */ /* 0x000fc8000001160a */
[----:B------:R-:W-:Y:S02]  /*2d90*/  LOP3.LUT R2, R2, 0x1f0, RZ, 0xc0, !PT ;  /* 0x000001f002027812 */ /* 0x000fe400078ec0ff */
[----:B0-----:R-:W-:-:S05]  /*2da0*/  LEA R3, R8, R3, 0x18 ;  /* 0x0000000308037211 */ /* 0x001fca00078ec0ff */
[----:B------:R-:W-:-:S05]  /*2db0*/  IMAD.IADD R3, R2, 0x1, R3 ;  /* 0x0000000102037824 */ /* 0x000fca00078e0203 */
[----:B------:R0:W-:Y:S04]  /*2dc0*/  STS.64 [R3+0x10], R4 ;  /* 0x0000100403007388 */ /* 0x0001e80000000a00 */
[----:B------:R0:W-:Y:S02]  /*2dd0*/  STS.64 [R3+0x8], R6 ;  /* 0x0000080603007388 */ /* 0x0001e40000000a00 */
.L_x_173:
[----:B------:R-:W-:Y:S05]  /*2de0*/  BSYNC.RECONVERGENT B1 ;  /* 0x0000000000017941 */ /* 0x000fea0003800200 */
.L_x_172:
[----:B------:R-:W-:Y:S01]  /*2df0*/  BAR.SYNC.DEFER_BLOCKING 0x0 ;  /* 0x0000000000007b1d */ /* 0x000fe20000010000 */
[----:B------:R-:W-:-:S13]  /*2e00*/  ISETP.NE.AND P1, PT, R10, RZ, PT ;  /* 0x000000ff0a00720c */ /* 0x000fda0003f25270 */
[----:B------:R-:W-:Y:S05]  /*2e10*/  @P1 BRA `(.L_x_149) ;  /* 0x0000003800a81947 */ /* 0x000fea0003800000 */
[----:B------:R-:W-:Y:S01]  /*2e20*/  ISETP.GE.AND P0, PT, R9, 0x21, PT ;  /* 0x000000210900780c */ /* 0x000fe20003f06270 */
[----:B0-----:R-:W-:Y:S02]  /*2e30*/  IMAD.MOV.U32 R13, RZ, RZ, R4 ;  /* 0x000000ffff0d7224 */ /* 0x001fe400078e0004 */
[----:B------:R-:W-:Y:S02]  /*2e40*/  IMAD.MOV.U32 R8, RZ, RZ, R5 ;  /* 0x000000ffff087224 */ /* 0x000fe400078e0005 */
[----:B------:R-:W-:Y:S02]  /*2e50*/  IMAD.MOV.U32 R2, RZ, RZ, R6 ;  /* 0x000000ffff027224 */ /* 0x000fe400078e0006 */
[----:B------:R-:W-:-:S06]  /*2e60*/  IMAD.MOV.U32 R3, RZ, RZ, R7 ;  /* 0x000000ffff037224 */ /* 0x000fcc00078e0007 */
[----:B------:R-:W-:Y:S05]  /*2e70*/  @!P0 BRA `(.L_x_174) ;  /* 0x00000000006c8947 */ /* 0x000fea0003800000 */
[----:B------:R-:W0:Y:S01]  /*2e80*/  S2UR UR5, SR_CgaCtaId ;  /* 0x00000000000579c3 */ /* 0x000e220000008800 */
[----:B------:R-:W-:Y:S01]  /*2e90*/  UMOV UR4, 0x400 ;  /* 0x0000040000047882 */ /* 0x000fe20000000000 */
[----:B------:R-:W-:Y:S01]  /*2ea0*/  BSSY.RECONVERGENT B1, `(.L_x_174) ;  /* 0x0000018000017945 */ /* 0x000fe20003800200 */
[----:B0-----:R-:W-:-:S09]  /*2eb0*/  ULEA UR4, UR5, UR4, 0x18 ;  /* 0x0000000405047291 */ /* 0x001fd2000f8ec0ff */
[----:B--2---:R-:W0:Y:S04]  /*2ec0*/  LDS.64 R10, [UR4+0x18] ;  /* 0x00001804ff0a7984 */ /* 0x004e280008000a00 */
[----:B-1-3--:R-:W1:Y:S01]  /*2ed0*/  LDS.64 R14, [UR4+0x20] ;  /* 0x00002004ff0e7984 */ /* 0x00ae620008000a00 */
[----:B0-----:R-:W-:Y:S01]  /*2ee0*/  DSETP.GEU.AND P0, PT, |R6|, |R10|, PT ;  /* 0x4000000a0600722a */ /* 0x001fe20003f0e200 */
[----:B------:R-:W-:Y:S02]  /*2ef0*/  IMAD.MOV.U32 R2, RZ, RZ, R10 ;  /* 0x000000ffff027224 */ /* 0x000fe400078e000a */
[----:B------:R-:W-:Y:S02]  /*2f00*/  IMAD.MOV.U32 R3, RZ, RZ, R11 ;  /* 0x000000ffff037224 */ /* 0x000fe400078e000b */
[----:B-1----:R-:W-:-:S02]  /*2f10*/  IMAD.MOV.U32 R13, RZ, RZ, R14 ;  /* 0x000000ffff0d7224 */ /* 0x002fc400078e000e */
[----:B------:R-:W-:-:S07]  /*2f20*/  IMAD.MOV.U32 R8, RZ, RZ, R15 ;  /* 0x000000ffff087224 */ /* 0x000fce00078e000f */
[----:B------:R-:W-:Y:S05]  /*2f30*/  @!P0 BRA `(.L_x_175) ;  /* 0x0000000000388947 */ /* 0x000fea0003800000 */
        /* <DEDUP_REMOVED lines=14> */
.L_x_175:
[----:B------:R-:W-:Y:S05]  /*3020*/  BSYNC.RECONVERGENT B1 ;  /* 0x0000000000017941 */ /* 0x000fea0003800200 */
.L_x_174:
[----:B------:R-:W-:Y:S01]  /*3030*/  ISETP.GE.AND P0, PT, R9, 0x41, PT ;  /* 0x000000410900780c */ /* 0x000fe20003f06270 */
[----:B--2---:R-:W-:Y:S02]  /*3040*/  IMAD.MOV.U32 R11, RZ, RZ, R13 ;  /* 0x000000ffff0b7224 */ /* 0x004fe400078e000d */
        /* <DEDUP_REMOVED lines=8> */
[----:B------:R-:W0:Y:S04]  /*30d0*/  LDS.64 R6, [UR4+0x28] ;  /* 0x00002804ff067984 */ /* 0x000e280008000a00 */
        /* <DEDUP_REMOVED lines=21> */
.L_x_177:
[----:B------:R-:W-:Y:S05]  /*3230*/  BSYNC.RECONVERGENT B1 ;  /* 0x0000000000017941 */ /* 0x000fea0003800200 */
.L_x_176:
[----:B------:R-:W-:Y:S01]  /*3240*/  ISETP.GE.AND P0, PT, R9, 0x61, PT ;  /* 0x000000610900780c */ /* 0x000fe20003f06270 */
[----:B------:R-:W-:Y:S02]  /*3250*/  IMAD.MOV.U32 R13, RZ, RZ, R11 ;  /* 0x000000ffff0d7224 */ /* 0x000fe400078e000b */
        /* <DEDUP_REMOVED lines=30> */
.L_x_179:
[----:B------:R-:W-:Y:S05]  /*3440*/  BSYNC.RECONVERGENT B1 ;  /* 0x0000000000017941 */ /* 0x000fea0003800200 */
.L_x_178:
        /* <DEDUP_REMOVED lines=32> */
.L_x_181:
[----:B------:R-:W-:Y:S05]  /*3650*/  BSYNC.RECONVERGENT B1 ;  /* 0x0000000000017941 */ /* 0x000fea0003800200 */
.L_x_180:
        /* <DEDUP_REMOVED lines=32> */
.L_x_183:
[----:B------:R-:W-:Y:S05]  /*3860*/  BSYNC.RECONVERGENT B1 ;  /* 0x0000000000017941 */ /* 0x000fea0003800200 */
.L_x_182:
        /* <DEDUP_REMOVED lines=32> */
.L_x_185:
[----:B------:R-:W-:Y:S05]  /*3a70*/  BSYNC.RECONVERGENT B1 ;  /* 0x0000000000017941 */ /* 0x000fea0003800200 */
.L_x_184:
[----:B------:R-:W-:Y:S01]  /*3a80*/  ISETP.GE.AND P0, PT, R9, 0xe1, PT ;  /* 0x000000e10900780c */ /* 0x000fe20003f06270 */
[----:B------:R-:W-:Y:S01]  /*3a90*/  IMAD.MOV.U32 R5, RZ, RZ, R10 ;  /* 0x000000ffff057224 */ /* 0x000fe200078e000a */
[----:B------:R-:W-:Y:S01]  /*3aa0*/  MOV R4, R11 ;  /* 0x0000000b00047202 */ /* 0x000fe20000000f00 */
[----:B------:R-:W-:Y:S02]  /*3ab0*/  IMAD.MOV.U32 R6, RZ, RZ, R2 ;  /* 0x000000ffff067224 */ /* 0x000fe400078e0002 */
[----:B------:R-:W-:-:S08]  /*3ac0*/  IMAD.MOV.U32 R7, RZ, RZ, R3 ;  /* 0x000000ffff077224 */ /* 0x000fd000078e0003 */
[----:B------:R-:W-:Y:S05]  /*3ad0*/  @!P0 BRA `(.L_x_149) ;  /* 0x0000002c00788947 */ /* 0x000fea0003800000 */
[----:B------:R-:W0:Y:S01]  /*3ae0*/  S2UR UR5, SR_CgaCtaId ;  /* 0x00000000000579c3 */ /* 0x000e220000008800 */
[----:B------:R-:W-:Y:S02]  /*3af0*/  UMOV UR4, 0x400 ;  /* 0x0000040000047882 */ /* 0x000fe40000000000 */
[----:B0-----:R-:W-:-:S09]  /*3b00*/  ULEA UR4, UR5, UR4, 0x18 ;  /* 0x0000000405047291 */ /* 0x001fd2000f8ec0ff */
[----:B------:R-:W0:Y:S04]  /*3b10*/  LDS.64 R8, [UR4+0x78] ;  /* 0x00007804ff087984 */ /* 0x000e280008000a00 */
[----:B------:R-:W2:Y:S01]  /*3b20*/  LDS.64 R12, [UR4+0x80] ;  /* 0x00008004ff0c7984 */ /* 0x000ea20008000a00 */
[----:B0-----:R-:W-:Y:S01]  /*3b30*/  DSETP.GEU.AND P0, PT, |R2|, |R8|, PT ;  /* 0x400000080200722a */ /* 0x001fe20003f0e200 */
        /* <DEDUP_REMOVED lines=20> */
.L_x_117:
[----:B------:R-:W0:Y:S01]  /*3c80*/  S2R R3, SR_TID.X ;  /* 0x0000000000037919 */ /* 0x000e220000002100 */
[----:B------:R-:W1:Y:S02]  /*3c90*/  LDCU.128 UR12, c[0x0][0x380] ;  /* 0x00007000ff0c77ac */ /* 0x000e640008000c00 */
[----:B-1----:R-:W-:Y:S02]  /*3ca0*/  IMAD.U32 R2, RZ, RZ, UR12 ;  /* 0x0000000cff027e24 */ /* 0x002fe4000f8e00ff */
[----:B------:R-:W-:Y:S01]  /*3cb0*/  IMAD.U32 R4, RZ, RZ, UR13 ;  /* 0x0000000dff047e24 */ /* 0x000fe2000f8e00ff */
[----:B0-----:R-:W-:-:S05]  /*3cc0*/  IADD3 R5, P0, PT, R8, R3, RZ ;  /* 0x0000000308057210 */ /* 0x001fca0007f1e0ff */
[----:B------:R-:W-:Y:S01]  /*3cd0*/  IMAD.X R6, RZ, RZ, RZ, P0 ;  /* 0x000000ffff067224 */ /* 0x000fe200000e06ff */
[----:B------:R-:W-:-:S04]  /*3ce0*/  LEA R20, P0, R5, R2, 0x3 ;  /* 0x0000000205147211 */ /* 0x000fc800078018ff */
[----:B------:R-:W-:-:S05]  /*3cf0*/  LEA.HI.X R21, R5, R4, R6, 0x3, P0 ;  /* 0x0000000405157211 */ /* 0x000fca00000f1c06 */
[----:B------:R-:W2:Y:S04]  /*3d00*/  LDG.E.64 R6, desc[UR10][R20.64] ;  /* 0x0000000a14067981 */ /* 0x000ea8000c1e1b00 */
[----:B------:R-:W2:Y:S04]  /*3d10*/  LDG.E.64 R14, desc[UR10][R20.64+0x800] ;  /* 0x0008000a140e7981 */ /* 0x000ea8000c1e1b00 */
[----:B------:R-:W3:Y:S04]  /*3d20*/  LDG.E.64 R18, desc[UR10][R20.64+0x1000] ;  /* 0x0010000a14127981 */ /* 0x000ee8000c1e1b00 */
[----:B------:R-:W4:Y:S04]  /*3d30*/  LDG.E.64 R12, desc[UR10][R20.64+0x1800] ;  /* 0x0018000a140c7981 */ /* 0x000f28000c1e1b00 */
[----:B------:R-:W5:Y:S01]  /*3d40*/  LDG.E.64 R10, desc[UR10][R20.64+0x2000] ;  /* 0x0020000a140a7981 */ /* 0x000f62000c1e1b00 */
[----:B------:R-:W-:Y:S01]  /*3d50*/  IMAD.U32 R5, RZ, RZ, UR14 ;  /* 0x0000000eff057e24 */ /* 0x000fe2000f8e00ff */
[----:B------:R-:W-:Y:S01]  /*3d60*/  LOP3.LUT R9, R3, 0x400, RZ, 0xfc, !PT ;  /* 0x0000040003097812 */ /* 0x000fe200078efcff */
[----:B------:R-:W-:Y:S01]  /*3d70*/  BSSY.RECONVERGENT B1, `(.L_x_186) ;  /* 0x0000020000017945 */ /* 0x000fe20003800200 */
[----:B------:R-:W-:-:S04]  /*3d80*/  ISETP.LE.U32.AND P0, PT, R25, UR6, PT ;  /* 0x0000000619007c0c */ /* 0x000fc8000bf03070 */
[----:B------:R-:W-:Y:S01]  /*3d90*/  ISETP.GE.U32.AND.EX P0, PT, RZ, R16, PT, P0 ;  /* 0x00000010ff00720c */ /* 0x000fe20003f06100 */
[----:B--2---:R-:W-:-:S06]  /*3da0*/  DSETP.GEU.AND P2, PT, |R6|, |R14|, PT ;  /* 0x4000000e0600722a */ /* 0x004fcc0003f4e200 */
[----:B------:R-:W-:Y:S02]  /*3db0*/  FSEL R6, R6, R14, P2 ;  /* 0x0000000e06067208 */ /* 0x000fe40001000000 */
[----:B------:R-:W-:-:S06]  /*3dc0*/  FSEL R7, R7, R15, P2 ;  /* 0x0000000f07077208 */ /* 0x000fcc0001000000 */
[----:B---3--:R-:W-:-:S06]  /*3dd0*/  DSETP.GEU.AND P3, PT, |R6|, |R18|, PT ;  /* 0x400000120600722a */ /* 0x008fcc0003f6e200 */
[----:B------:R-:W-:Y:S01]  /*3de0*/  FSEL R14, R6, R18, P3 ;  /* 0x00000012060e7208 */ /* 0x000fe20001800000 */
[----:B------:R-:W-:Y:S01]  /*3df0*/  IMAD.U32 R6, RZ, RZ, UR15 ;  /* 0x0000000fff067e24 */ /* 0x000fe2000f8e00ff */
[----:B------:R-:W-:Y:S01]  /*3e00*/  FSEL R15, R7, R19, P3 ;  /* 0x00000013070f7208 */ /* 0x000fe20001800000 */
[----:B------:R-:W-:-:S05]  /*3e10*/  VIADD R18, R3, 0x100 ;  /* 0x0000010003127836 */ /* 0x000fca0000000000 */
[----:B----4-:R-:W-:-:S06]  /*3e20*/  DSETP.GEU.AND P1, PT, |R14|, |R12|, PT ;  /* 0x4000000c0e00722a */ /* 0x010fcc0003f2e200 */
[----:B------:R-:W-:Y:S01]  /*3e30*/  FSEL R12, R14, R12, P1 ;  /* 0x0000000c0e0c7208 */ /* 0x000fe20000800000 */
[----:B------:R-:W-:Y:S01]  /*3e40*/  VIADD R14, R3, 0x200 ;  /* 0x00000200030e7836 */ /* 0x000fe20000000000 */
[----:B------:R-:W-:Y:S02]  /*3e50*/  FSEL R13, R15, R13, P1 ;  /* 0x0000000d0f0d7208 */ /* 0x000fe40000800000 */
[----:B------:R-:W-:Y:S02]  /*3e60*/  IADD3 R15, P5, PT, R8, R5, RZ ;  /* 0x00000005080f7210 */ /* 0x000fe40007fbe0ff */
[----:B------:R-:W-:Y:S02]  /*3e70*/  @P3 SEL R14, R3, R18, P2 ;  /* 0x00000012030e3207 */ /* 0x000fe40001000000 */
[----:B-----5:R-:W-:Y:S01]  /*3e80*/  DSETP.GEU.AND P4, PT, |R12|, |R10|, PT ;  /* 0x4000000a0c00722a */ /* 0x020fe20003f8e200 */
[----:B------:R-:W-:Y:S01]  /*3e90*/  IMAD.X R17, RZ, RZ, R6, P5 ;  /* 0x000000ffff117224 */ /* 0x000fe200028e0606 */
[----:B------:R-:W-:Y:S01]  /*3ea0*/  IADD3 R7, P5, PT, R9, R15, RZ ;  /* 0x0000000f09077210 */ /* 0x000fe20007fbe0ff */
[----:B------:R-:W-:-:S04]  /*3eb0*/  @!P1 VIADD R14, R3, 0x300 ;  /* 0x00000300030e9836 */ /* 0x000fc80000000000 */
[----:B------:R-:W-:-:S07]  /*3ec0*/  IMAD.X R8, RZ, RZ, R17, P5 ;  /* 0x000000ffff087224 */ /* 0x000fce00028e0611 */
[----:B------:R-:W-:Y:S05]  /*3ed0*/  @!P4 BRA `(.L_x_187) ;  /* 0x000000000024c947 */ /* 0x000fea0003800000 */
[C---:B------:R-:W-:Y:S02]  /*3ee0*/  ISETP.GE.U32.AND P1, PT, R14.reuse, R9, PT ;  /* 0x000000090e00720c */ /* 0x040fe40003f26070 */
[----:B------:R-:W-:Y:S02]  /*3ef0*/  IADD3 R14, P2, PT, R14, R15, RZ ;  /* 0x0000000f0e0e7210 */ /* 0x000fe40007f5e0ff */
[----:B------:R-:W-:-:S03]  /*3f00*/  ISETP.GE.U32.AND.EX P1, PT, RZ, RZ, PT, P1 ;  /* 0x000000ffff00720c */ /* 0x000fc60003f26110 */
[----:B------:R-:W-:-:S10]  /*3f10*/  IMAD.X R9, RZ, RZ, R17, P2 ;  /* 0x000000ffff097224 */ /* 0x000fd400010e0611 */
[----:B------:R-:W-:-:S06]  /*3f20*/  DSETP.LT.OR P1, PT, |R10|, |R12|, !P1 ;  /* 0x4000000c0a00722a */ /* 0x000fcc0004f21600 */
[----:B------:R-:W-:Y:S02]  /*3f30*/  FSEL R10, R12, R10, P1 ;  /* 0x0000000a0c0a7208 */ /* 0x000fe40000800000 */
[----:B------:R-:W-:Y:S02]  /*3f40*/  FSEL R11, R13, R11, P1 ;  /* 0x0000000b0d0b7208 */ /* 0x000fe40000800000 */
[----:B------:R-:W-:Y:S02]  /*3f50*/  SEL R7, R14, R7, P1 ;  /* 0x000000070e077207 */ /* 0x000fe40000800000 */
[----:B------:R-:W-:-:S07]  /*3f60*/  SEL R8, R9, R8, P1 ;  /* 0x0000000809087207 */ /* 0x000fce0000800000 */
.L_x_187:
[----:B------:R-:W-:Y:S05]  /*3f70*/  BSYNC.RECONVERGENT B1 ;  /* 0x0000000000017941 */ /* 0x000fea0003800200 */
.L_x_186:
[----:B------:R-:W-:Y:S05]  /*3f80*/  @P0 BRA `(.L_x_188) ;  /* 0x0000001400000947 */ /* 0x000fea0003800000 */
[----:B------:R-:W0:Y:S01]  /*3f90*/  LDCU.64 UR8, c[0x0][0x3e8] ;  /* 0x00007d00ff0877ac */ /* 0x000e220008000a00 */
[----:B------:R-:W-:Y:S01]  /*3fa0*/  ISETP.NE.AND P0, PT, R3, RZ, PT ;  /* 0x000000ff0300720c */ /* 0x000fe20003f05270 */
[----:B------:R-:W-:Y:S01]  /*3fb0*/  BSSY.RECONVERGENT B1, `(.L_x_189) ;  /* 0x0000012000017945 */ /* 0x000fe20003800200 */
[----:B------:R-:W-:Y:S01]  /*3fc0*/  UMOV UR4, 0x8 ;  /* 0x0000000800047882 */ /* 0x000fe20000000000 */
[----:B------:R-:W-:Y:S02]  /*3fd0*/  UMOV UR5, 0x0 ;  /* 0x0000000000057882 */ /* 0x000fe40000000000 */
[----:B0-----:R-:W-:-:S04]  /*3fe0*/  UIMAD.WIDE.U32 UR4, UR8, 0x1, UR4 ;  /* 0x00000001080478a5 */ /* 0x001fc8000f8e0004 */
[----:B------:R-:W-:Y:S02]  /*3ff0*/  UIADD3 UR7, UPT, UPT, UR5, UR9, URZ ;  /* 0x0000000905077290 */ /* 0x000fe4000fffe0ff */
[----:B------:R-:W-:Y:S02]  /*4000*/  IMAD.U32 R13, RZ, RZ, UR5 ;  /* 0x00000005ff0d7e24 */ /* 0x000fe4000f8e00ff */
[----:B------:R-:W-:Y:S02]  /*4010*/  IMAD.U32 R12, RZ, RZ, UR4 ;  /* 0x00000004ff0c7e24 */ /* 0x000fe4000f8e00ff */
[----:B------:R-:W-:Y:S01]  /*4020*/  IMAD.U32 R13, RZ, RZ, UR7 ;  /* 0x00000007ff0d7e24 */ /* 0x000fe2000f8e00ff */
[----:B------:R-:W-:Y:S06]  /*4030*/  @P0 BRA `(.L_x_190) ;  /* 0x0000000000240947 */ /* 0x000fec0003800000 */
[----:B------:R-:W-:Y:S02]  /*4040*/  IMAD.MOV.U32 R18, RZ, RZ, 0x500 ;  /* 0x00000500ff127424 */ /* 0x000fe400078e00ff */
[----:B------:R-:W-:-:S05]  /*4050*/  IMAD.MOV.U32 R19, RZ, RZ, 0x0 ;  /* 0x00000000ff137424 */ /* 0x000fca00078e00ff */
[----:B------:R-:W2:Y:S01]  /*4060*/  ATOMG.E.ADD.64.STRONG.GPU PT, R14, desc[UR10][R12.64], R18 ;  /* 0x800000120c0e79a8 */ /* 0x000ea200081ef50a */
[----:B------:R-:W0:Y:S01]  /*4070*/  S2UR UR5, SR_CgaCtaId ;  /* 0x00000000000579c3 */ /* 0x000e220000008800 */
[----:B------:R-:W-:Y:S02]  /*4080*/  UMOV UR4, 0x400 ;  /* 0x0000040000047882 */ /* 0x000fe40000000000 */
[----:B0-----:R-:W-:Y:S01]  /*4090*/  ULEA UR4, UR5, UR4, 0x18 ;  /* 0x0000000405047291 */ /* 0x001fe2000f8ec0ff */
[----:B--2---:R-:W-:-:S05]  /*40a0*/  IADD3 R14, P0, PT, R14, UR6, RZ ;  /* 0x000000060e0e7c10 */ /* 0x004fca000ff1e0ff */
[----:B------:R-:W-:-:S05]  /*40b0*/  IMAD.X R15, RZ, RZ, R15, P0 ;  /* 0x000000ffff0f7224 */ /* 0x000fca00000e060f */
[----:B------:R0:W-:Y:S03]  /*40c0*/  STS.64 [UR4+0x98], R14 ;  /* 0x0000980eff007988 */ /* 0x0001e60008000a04 */
.L_x_190:
[----:B------:R-:W-:Y:S05]  /*40d0*/  BSYNC.RECONVERGENT B1 ;  /* 0x0000000000017941 */ /* 0x000fea0003800200 */
.L_x_189:
[----:B------:R-:W1:Y:S08]  /*40e0*/  S2UR UR5, SR_CgaCtaId ;  /* 0x00000000000579c3 */ /* 0x000e700000008800 */
[----:B------:R-:W-:Y:S06]  /*40f0*/  BAR.SYNC.DEFER_BLOCKING 0x0 ;  /* 0x0000000000007b1d */ /* 0x000fec0000010000 */
[----:B------:R-:W-:-:S02]  /*4100*/  UMOV UR4, 0x400 ;  /* 0x0000040000047882 */ /* 0x000fc40000000000 */
[----:B-1----:R-:W-:-:S06]  /*4110*/  ULEA UR4, UR5, UR4, 0x18 ;  /* 0x0000000405047291 */ /* 0x002fcc000f8ec0ff */
[----:B------:R-:W-:-:S05]  /*4120*/  IMAD.U32 R9, RZ, RZ, UR4 ;  /* 0x00000004ff097e24 */ /* 0x000fca000f8e00ff */
[----:B------:R-:W0:Y:S02]  /*4130*/  LDS.64 R18, [R9+0x98] ;  /* 0x0000980009127984 */ /* 0x000e240000000a00 */
[----:B0-----:R-:W-:-:S04]  /*4140*/  IADD3 R14, P1, PT, R18, 0x500, RZ ;  /* 0x00000500120e7810 */ /* 0x001fc80007f3e0ff */
[----:B------:R-:W-:Y:S01]  /*4150*/  ISETP.GT.U32.AND P0, PT, R14, R25, PT ;  /* 0x000000190e00720c */ /* 0x000fe20003f04070 */
[----:B------:R-:W-:-:S05]  /*4160*/  IMAD.X R15, RZ, RZ, R19, P1 ;  /* 0x000000ffff0f7224 */ /* 0x000fca00008e0613 */
[----:B------:R-:W-:-:S13]  /*4170*/  ISETP.GT.AND.EX P0, PT, R15, R16, PT, P0 ;  /* 0x000000100f00720c */ /* 0x000fda0003f04300 */
[----:B------:R-:W-:Y:S05]  /*4180*/  @P0 BRA `(.L_x_191) ;  /* 0x0000000400b40947 */ /* 0x000fea0003800000 */
[----:B------:R-:W-:Y:S01]  /*4190*/  BSSY.RECONVERGENT B1, `(.L_x_191) ;  /* 0x000006c000017945 */ /* 0x000fe20003800200 */
[----:B------:R-:W-:Y:S01]  /*41a0*/  IMAD.MOV.U32 R20, RZ, RZ, R10 ;  /* 0x000000ffff147224 */ /* 0x000fe200078e000a */
[----:B------:R-:W0:Y:S01]  /*41b0*/  LDCU.64 UR8, c[0x0][0x398] ;  /* 0x00007300ff0877ac */ /* 0x000e220008000a00 */
[----:B------:R-:W-:Y:S02]  /*41c0*/  IMAD.MOV.U32 R21, RZ, RZ, R11 ;  /* 0x000000ffff157224 */ /* 0x000fe400078e000b */
[----:B------:R-:W-:Y:S01]  /*41d0*/  IMAD.MOV.U32 R15, RZ, RZ, R7 ;  /* 0x000000ffff0f7224 */ /* 0x000fe200078e0007 */
[----:B------:R-:W1:Y:S01]  /*41e0*/  LDCU.128 UR12, c[0x0][0x380] ;  /* 0x00007000ff0c77ac */ /* 0x000e620008000c00 */
[----:B------:R-:W-:-:S07]  /*41f0*/  IMAD.MOV.U32 R14, RZ, RZ, R8 ;  /* 0x000000ffff0e7224 */ /* 0x000fce00078e0008 */
.L_x_194:
[----:B------:R-:W-:Y:S01]  /*4200*/  IADD3 R7, P0, PT, R3, R18, RZ ;  /* 0x0000001203077210 */ /* 0x000fe20007f1e0ff */
[----:B-1----:R-:W-:Y:S02]  /*4210*/  IMAD.U32 R2, RZ, RZ, UR12 ;  /* 0x0000000cff027e24 */ /* 0x002fe4000f8e00ff */
[----:B------:R-:W-:Y:S02]  /*4220*/  IMAD.U32 R4, RZ, RZ, UR13 ;  /* 0x0000000dff047e24 */ /* 0x000fe4000f8e00ff */
[----:B------:R-:W-:Y:S01]  /*4230*/  IMAD.X R25, RZ, RZ, R19, P0 ;  /* 0x000000ffff197224 */ /* 0x000fe200000e0613 */
[----:B------:R-:W-:-:S04]  /*4240*/  LEA R10, P0, R7, R2, 0x3 ;  /* 0x00000002070a7211 */ /* 0x000fc800078018ff */
[----:B------:R-:W-:-:S05]  /*4250*/  LEA.HI.X R11, R7, R4, R25, 0x3, P0 ;  /* 0x00000004070b7211 */ /* 0x000fca00000f1c19 */
[----:B------:R-:W2:Y:S04]  /*4260*/  LDG.E.64 R16, desc[UR10][R10.64] ;  /* 0x0000000a0a107981 */ /* 0x000ea8000c1e1b00 */
[----:B------:R-:W3:Y:S01]  /*4270*/  LDG.E.64 R18, desc[UR10][R10.64+0x800] ;  /* 0x0008000a0a127981 */ /* 0x000ee2000c1e1b00 */
[----:B------:R-:W-:Y:S02]  /*4280*/  IMAD.U32 R5, RZ, RZ, UR14 ;  /* 0x0000000eff057e24 */ /* 0x000fe4000f8e00ff */
[----:B------:R-:W-:-:S03]  /*4290*/  IMAD.U32 R6, RZ, RZ, UR15 ;  /* 0x0000000fff067e24 */ /* 0x000fc6000f8e00ff */
[----:B------:R-:W-:-:S04]  /*42a0*/  IADD3 R24, P0, PT, R7, R5, RZ ;  /* 0x0000000507187210 */ /* 0x000fc80007f1e0ff */
[----:B------:R-:W-:Y:S01]  /*42b0*/  IADD3 R27, P3, PT, R24, 0x100, RZ ;  /* 0x00000100181b7810 */ /* 0x000fe20007f7e0ff */
[----:B------:R-:W-:-:S04]  /*42c0*/  IMAD.X R25, R25, 0x1, R6, P0 ;  /* 0x0000000119197824 */ /* 0x000fc800000e0606 */
[----:B------:R-:W-:Y:S01]  /*42d0*/  IMAD.X R26, RZ, RZ, R25, P3 ;  /* 0x000000ffff1a7224 */ /* 0x000fe200018e0619 */
[----:B--2---:R-:W-:-:S14]  /*42e0*/  DSETP.GEU.AND P2, PT, |R20|, |R16|, PT ;  /* 0x400000101400722a */ /* 0x004fdc0003f4e200 */
[----:B------:R-:W-:-:S04]  /*42f0*/  @P2 ISETP.GE.U32.AND P0, PT, R15, R24, PT ;  /* 0x000000180f00220c */ /* 0x000fc80003f06070 */
[----:B------:R-:W-:-:S13]  /*4300*/  @P2 ISETP.GE.AND.EX P0, PT, R14, R25, PT, P0 ;  /* 0x000000190e00220c */ /* 0x000fda0003f06300 */
[----:B------:R-:W-:-:S06]  /*4310*/  @P2 DSETP.LT.OR P0, PT, |R16|, |R20|, !P0 ;  /* 0x400000141000222a */ /* 0x000fcc0004701600 */
[----:B------:R-:W-:Y:S02]  /*4320*/  @P2 FSEL R7, R20, R16, P0 ;  /* 0x0000001014072208 */ /* 0x000fe40000000000 */
[----:B------:R-:W-:Y:S02]  /*4330*/  @P2 FSEL R20, R21, R17, P0 ;  /* 0x0000001115142208 */ /* 0x000fe40000000000 */
[C---:B------:R-:W-:Y:S01]  /*4340*/  IADD3 R21, P5, PT, R24.reuse, 0x300, RZ ;  /* 0x0000030018157810 */ /* 0x040fe20007fbe0ff */
[----:B------:R-:W-:Y:S01]  /*4350*/  @P2 IMAD.MOV.U32 R16, RZ, RZ, R7 ;  /* 0x000000ffff102224 */ /* 0x000fe200078e0007 */
[C---:B------:R-:W-:Y:S01]  /*4360*/  IADD3 R7, P6, PT, R24.reuse, 0x400, RZ ;  /* 0x0000040018077810 */ /* 0x040fe20007fde0ff */
[----:B------:R-:W-:Y:S01]  /*4370*/  @P2 IMAD.MOV.U32 R17, RZ, RZ, R20 ;  /* 0x000000ffff112224 */ /* 0x000fe200078e0014 */
[----:B------:R-:W-:Y:S01]  /*4380*/  IADD3 R20, P4, PT, R24, 0x200, RZ ;  /* 0x0000020018147810 */ /* 0x000fe20007f9e0ff */
[--C-:B------:R-:W-:Y:S01]  /*4390*/  IMAD.X R23, RZ, RZ, R25.reuse, P5 ;  /* 0x000000ffff177224 */ /* 0x100fe200028e0619 */
[----:B------:R-:W-:Y:S01]  /*43a0*/  @P2 SEL R24, R15, R24, P0 ;  /* 0x000000180f182207 */ /* 0x000fe20000000000 */
[----:B------:R-:W-:-:S02]  /*43b0*/  IMAD.X R8, RZ, RZ, R25, P6 ;  /* 0x000000ffff087224 */ /* 0x000fc400030e0619 */
[----:B------:R-:W-:Y:S01]  /*43c0*/  IMAD.X R22, RZ, RZ, R25, P4 ;  /* 0x000000ffff167224 */ /* 0x000fe200020e0619 */
[----:B------:R-:W-:Y:S01]  /*43d0*/  @P2 SEL R25, R14, R25, P0 ;  /* 0x000000190e192207 */ /* 0x000fe20000000000 */
[----:B---3--:R-:W-:Y:S01]  /*43e0*/  DSETP.GEU.AND P1, PT, |R16|, |R18|, PT ;  /* 0x400000121000722a */ /* 0x008fe20003f2e200 */
[----:B------:R-:W2:-:S13]  /*43f0*/  LDG.E.64 R14, desc[UR10][R10.64+0x1000] ;  /* 0x0010000a0a0e7981 */ /* 0x000e9a000c1e1b00 */
[----:B------:R-:W-:-:S04]  /*4400*/  @P1 ISETP.GE.U32.AND P0, PT, R24, R27, PT ;  /* 0x0000001b1800120c */ /* 0x000fc80003f06070 */
[----:B------:R-:W-:-:S13]  /*4410*/  @P1 ISETP.GE.AND.EX P0, PT, R25, R26, PT, P0 ;  /* 0x0000001a1900120c */ /* 0x000fda0003f06300 */
[----:B------:R-:W-:-:S06]  /*4420*/  @P1 DSETP.LT.OR P0, PT, |R18|, |R16|, !P0 ;  /* 0x400000101200122a */ /* 0x000fcc0004701600 */
[----:B------:R-:W-:Y:S02]  /*4430*/  @P1 FSEL R28, R16, R18, P0 ;  /* 0x00000012101c1208 */ /* 0x000fe40000000000 */
[----:B------:R-:W-:Y:S02]  /*4440*/  @P1 FSEL R29, R17, R19, P0 ;  /* 0x00000013111d1208 */ /* 0x000fe40000000000 */
[----:B------:R-:W3:Y:S01]  /*4450*/  LDG.E.64 R16, desc[UR10][R10.64+0x1800] ;  /* 0x0018000a0a107981 */ /* 0x000ee2000c1e1b00 */
[----:B------:R-:W-:Y:S02]  /*4460*/  @P1 IMAD.MOV.U32 R18, RZ, RZ, R28 ;  /* 0x000000ffff121224 */ /* 0x000fe400078e001c */
[----:B------:R-:W-:Y:S01]  /*4470*/  @P1 IMAD.MOV.U32 R19, RZ, RZ, R29 ;  /* 0x000000ffff131224 */ /* 0x000fe200078e001d */
[----:B------:R-:W-:Y:S02]  /*4480*/  @P1 SEL R27, R24, R27, P0 ;  /* 0x0000001b181b1207 */ /* 0x000fe40000000000 */
[----:B------:R-:W-:Y:S01]  /*4490*/  @P1 SEL R26, R25, R26, P0 ;  /* 0x0000001a191a1207 */ /* 0x000fe20000000000 */
[----:B------:R-:W-:Y:S01]  /*44a0*/  BSSY.RECONVERGENT B2, `(.L_x_192) ;  /* 0x000001d000027945 */ /* 0x000fe20003800200 */
[----:B------:R-:W5:Y:S01]  /*44b0*/  LDG.E.64 R10, desc[UR10][R10.64+0x2000] ;  /* 0x0020000a0a0a7981 */ /* 0x000f62000c1e1b00 */
[----:B------:R-:W-:Y:S06]  /*44c0*/  BAR.SYNC.DEFER_BLOCKING 0x0 ;  /* 0x0000000000007b1d */ /* 0x000fec0000010000 */
[----:B--2---:R-:W-:-:S14]  /*44d0*/  DSETP.GEU.AND P2, PT, |R18|, |R14|, PT ;  /* 0x4000000e1200722a */ /* 0x004fdc0003f4e200 */
[----:B------:R-:W-:-:S04]  /*44e0*/  @P2 ISETP.GE.U32.AND P0, PT, R27, R20, PT ;  /* 0x000000141b00220c */ /* 0x000fc80003f06070 */
[----:B------:R-:W-:-:S13]  /*44f0*/  @P2 ISETP.GE.AND.EX P0, PT, R26, R22, PT, P0 ;  /* 0x000000161a00220c */ /* 0x000fda0003f06300 */
[----:B------:R-:W-:-:S06]  /*4500*/  @P2 DSETP.LT.OR P0, PT, |R14|, |R18|, !P0 ;  /* 0x400000120e00222a */ /* 0x000fcc0004701600 */
[----:B------:R-:W-:Y:S02]  /*4510*/  @P2 FSEL R18, R18, R14, P0 ;  /* 0x0000000e12122208 */ /* 0x000fe40000000000 */
[----:B------:R-:W-:-:S03]  /*4520*/  @P2 FSEL R19, R19, R15, P0 ;  /* 0x0000000f13132208 */ /* 0x000fc60000000000 */
[----:B------:R-:W-:Y:S02]  /*4530*/  @P2 IMAD.MOV.U32 R14, RZ, RZ, R18 ;  /* 0x000000ffff0e2224 */ /* 0x000fe400078e0012 */
[----:B------:R-:W-:-:S06]  /*4540*/  @P2 IMAD.MOV.U32 R15, RZ, RZ, R19 ;  /* 0x000000ffff0f2224 */ /* 0x000fcc00078e0013 */
[----:B---3--:R-:W-:Y:S01]  /*4550*/  DSETP.GEU.AND P1, PT, |R14|, |R16|, PT ;  /* 0x400000100e00722a */ /* 0x008fe20003f2e200 */
[----:B------:R-:W-:Y:S02]  /*4560*/  @P2 SEL R20, R27, R20, P0 ;  /* 0x000000141b142207 */ /* 0x000fe40000000000 */
[----:B------:R-:W-:Y:S02]  /*4570*/  @P2 SEL R22, R26, R22, P0 ;  /* 0x000000161a162207 */ /* 0x000fe40000000000 */
[----:B------:R-:W-:-:S09]  /*4580*/  ISETP.NE.AND P2, PT, R3, RZ, PT ;  /* 0x000000ff0300720c */ /* 0x000fd20003f45270 */
[----:B------:R-:W-:-:S04]  /*4590*/  @P1 ISETP.GE.U32.AND P0, PT, R20, R21, PT ;  /* 0x000000151400120c */ /* 0x000fc80003f06070 */
[----:B------:R-:W-:-:S13]  /*45a0*/  @P1 ISETP.GE.AND.EX P0, PT, R22, R23, PT, P0 ;  /* 0x000000171600120c */ /* 0x000fda0003f06300 */
[----:B------:R-:W-:Y:S01]  /*45b0*/  @P1 DSETP.LT.OR P0, PT, |R16|, |R14|, !P0 ;  /* 0x4000000e1000122a */ /* 0x000fe20004701600 */
[----:B------:R-:W-:-:S13]  /*45c0*/  @P2 BRA `(.L_x_193) ;  /* 0x0000000000282947 */ /* 0x000fda0003800000 */
[----:B------:R-:W-:Y:S02]  /*45d0*/  IMAD.MOV.U32 R24, RZ, RZ, 0x500 ;  /* 0x00000500ff187424 */ /* 0x000fe400078e00ff */
[----:B------:R-:W-:-:S06]  /*45e0*/  IMAD.MOV.U32 R25, RZ, RZ, 0x0 ;  /* 0x00000000ff197424 */ /* 0x000fcc00078e00ff */
[----:B------:R-:W2:Y:S01]  /*45f0*/  ATOMG.E.ADD.64.STRONG.GPU PT, R24, desc[UR10][R12.64], R24 ;  /* 0x800000180c1879a8 */ /* 0x000ea200081ef50a */
[----:B------:R-:W1:Y:S01]  /*4600*/  S2UR UR5, SR_CgaCtaId ;  /* 0x00000000000579c3 */ /* 0x000e620000008800 */
[----:B------:R-:W-:Y:S02]  /*4610*/  UMOV UR4, 0x400 ;  /* 0x0000040000047882 */ /* 0x000fe40000000000 */
[----:B-1----:R-:W-:-:S06]  /*4620*/  ULEA UR4, UR5, UR4, 0x18 ;  /* 0x0000000405047291 */ /* 0x002fcc000f8ec0ff */
[----:B------:R-:W-:Y:S01]  /*4630*/  IMAD.U32 R9, RZ, RZ, UR4 ;  /* 0x00000004ff097e24 */ /* 0x000fe2000f8e00ff */
[----:B--2---:R-:W-:-:S05]  /*4640*/  IADD3 R18, P2, PT, R24, UR6, RZ ;  /* 0x0000000618127c10 */ /* 0x004fca000ff5e0ff */
[----:B------:R-:W-:-:S05]  /*4650*/  IMAD.X R19, RZ, RZ, R25, P2 ;  /* 0x000000ffff137224 */ /* 0x000fca00010e0619 */
[----:B------:R1:W-:Y:S03]  /*4660*/  STS.64 [R9+0x98], R18 ;  /* 0x0000981209007388 */ /* 0x0003e60000000a00 */
.L_x_193:
[----:B0-----:R-:W-:Y:S05]  /*4670*/  BSYNC.RECONVERGENT B2 ;  /* 0x0000000000027941 */ /* 0x001fea0003800200 */
.L_x_192:
[----:B------:R-:W-:Y:S01]  /*4680*/  BAR.SYNC.DEFER_BLOCKING 0x0 ;  /* 0x0000000000007b1d */ /* 0x000fe20000010000 */
[----:B------:R-:W-:Y:S01]  /*4690*/  @P1 FSEL R14, R14, R16, P0 ;  /* 0x000000100e0e1208 */ /* 0x000fe20000000000 */
[----:B------:R-:W-:Y:S01]  /*46a0*/  IMAD.U32 R25, RZ, RZ, UR8 ;  /* 0x00000008ff197e24 */ /* 0x000fe2000f8e00ff */
[----:B------:R-:W-:Y:S02]  /*46b0*/  @P1 FSEL R15, R15, R17, P0 ;  /* 0x000000110f0f1208 */ /* 0x000fe40000000000 */
[----:B------:R-:W-:Y:S01]  /*46c0*/  @P1 SEL R21, R20, R21, P0 ;  /* 0x0000001514151207 */ /* 0x000fe20000000000 */
[----:B------:R-:W-:Y:S01]  /*46d0*/  @P1 IMAD.MOV.U32 R16, RZ, RZ, R14 ;  /* 0x000000ffff101224 */ /* 0x000fe200078e000e */
[----:B------:R-:W-:Y:S01]  /*46e0*/  @P1 SEL R23, R22, R23, P0 ;  /* 0x0000001716171207 */ /* 0x000fe20000000000 */
[----:B------:R-:W-:-:S06]  /*46f0*/  @P1 IMAD.MOV.U32 R17, RZ, RZ, R15 ;  /* 0x000000ffff111224 */ /* 0x000fcc00078e000f */
[----:B-----5:R-:W-:Y:S01]  /*4700*/  DSETP.GEU.AND P2, PT, |R16|, |R10|, PT ;  /* 0x4000000a1000722a */ /* 0x020fe20003f4e200 */
[----:B-1----:R-:W0:-:S13]  /*4710*/  LDS.64 R18, [R9+0x98] ;  /* 0x0000980009127984 */ /* 0x002e1a0000000a00 */
[----:B------:R-:W-:-:S04]  /*4720*/  @P2 ISETP.GE.U32.AND P0, PT, R21, R7, PT ;  /* 0x000000071500220c */ /* 0x000fc80003f06070 */
[----:B------:R-:W-:-:S13]  /*4730*/  @P2 ISETP.GE.AND.EX P0, PT, R23, R8, PT, P0 ;  /* 0x000000081700220c */ /* 0x000fda0003f06300 */
[----:B------:R-:W-:-:S06]  /*4740*/  @P2 DSETP.LT.OR P0, PT, |R10|, |R16|, !P0 ;  /* 0x400000100a00222a */ /* 0x000fcc0004701600 */
[----:B------:R-:W-:Y:S02]  /*4750*/  @P2 FSEL R17, R17, R11, P0 ;  /* 0x0000000b11112208 */ /* 0x000fe40000000000 */
[----:B------:R-:W-:Y:S02]  /*4760*/  @P2 SEL R7, R21, R7, P0 ;  /* 0x0000000715072207 */ /* 0x000fe40000000000 */
[----:B------:R-:W-:Y:S01]  /*4770*/  @P2 SEL R8, R23, R8, P0 ;  /* 0x0000000817082207 */ /* 0x000fe20000000000 */
[----:B------:R-:W-:-:S04]  /*4780*/  @P2 IMAD.MOV.U32 R11, RZ, RZ, R17 ;  /* 0x000000ffff0b2224 */ /* 0x000fc800078e0011 */
[----:B------:R-:W-:Y:S01]  /*4790*/  IMAD.MOV.U32 R21, RZ, RZ, R11 ;  /* 0x000000ffff157224 */ /* 0x000fe200078e000b */
[----:B0-----:R-:W-:-:S04]  /*47a0*/  IADD3 R14, P3, PT, R18, 0x500, RZ ;  /* 0x00000500120e7810 */ /* 0x001fc80007f7e0ff */
[----:B------:R-:W-:Y:S01]  /*47b0*/  ISETP.GT.U32.AND P1, PT, R14, R25, PT ;  /* 0x000000190e00720c */ /* 0x000fe20003f24070 */
[----:B------:R-:W-:Y:S01]  /*47c0*/  IMAD.X R15, RZ, RZ, R19, P3 ;  /* 0x000000ffff0f7224 */ /* 0x000fe200018e0613 */
[----:B------:R-:W-:Y:S01]  /*47d0*/  @P2 FSEL R14, R16, R10, P0 ;  /* 0x0000000a100e2208 */ /* 0x000fe20000000000 */
[----:B------:R-:W-:-:S04]  /*47e0*/  IMAD.U32 R16, RZ, RZ, UR9 ;  /* 0x00000009ff107e24 */ /* 0x000fc8000f8e00ff */
[----:B------:R-:W-:Y:S01]  /*47f0*/  @P2 IMAD.MOV.U32 R10, RZ, RZ, R14 ;  /* 0x000000ffff0a2224 */ /* 0x000fe200078e000e */
[----:B------:R-:W-:Y:S01]  /*4800*/  ISETP.GT.AND.EX P0, PT, R15, R16, PT, P1 ;  /* 0x000000100f00720c */ /* 0x000fe20003f04310 */
[----:B------:R-:W-:Y:S01]  /*4810*/  IMAD.MOV.U32 R14, RZ, RZ, R8 ;  /* 0x000000ffff0e7224 */ /* 0x000fe200078e0008 */
[----:B------:R-:W-:Y:S01]  /*4820*/  MOV R15, R7 ;  /* 0x00000007000f7202 */ /* 0x000fe20000000f00 */
[----:B------:R-:W-:-:S10]  /*4830*/  IMAD.MOV.U32 R20, RZ, RZ, R10 ;  /* 0x000000ffff147224 */ /* 0x000fd400078e000a */
[----:B------:R-:W-:Y:S05]  /*4840*/  @!P0 BRA `(.L_x_194) ;  /* 0xfffffff8006c8947 */ /* 0x000fea000383ffff */
[----:B------:R-:W-:Y:S05]  /*4850*/  BSYNC.RECONVERGENT B1 ;  /* 0x0000000000017941 */ /* 0x000fea0003800200 */
.L_x_191:
[----:B------:R-:W-:Y:S01]  /*4860*/  ISETP.GE.U32.AND P0, PT, R18, R25, PT ;  /* 0x000000191200720c */ /* 0x000fe20003f06070 */
[----:B------:R-:W-:Y:S03]  /*4870*/  BSSY.RECONVERGENT B1, `(.L_x_188) ;  /* 0x00000b1000017945 */ /* 0x000fe60003800200 */
[----:B------:R-:W-:-:S13]  /*4880*/  ISETP.GE.AND.EX P0, PT, R19, R16, PT, P0 ;  /* 0x000000101300720c */ /* 0x000fda0003f06300 */
[----:B------:R-:W-:Y:S05]  /*4890*/  @P0 BRA `(.L_x_195) ;  /* 0x0000000800b80947 */ /* 0x000fea0003800000 */
[----:B------:R-:W-:-:S05]  /*48a0*/  IMAD.IADD R20, R25, 0x1, -R18 ;  /* 0x0000000119147824 */ /* 0x000fca00078e0a12 */
[----:B------:R-:W-:-:S13]  /*48b0*/  ISETP.GE.AND P0, PT, R3, R20, PT ;  /* 0x000000140300720c */ /* 0x000fda0003f06270 */
[----:B------:R-:W-:Y:S05]  /*48c0*/  @P0 BRA `(.L_x_195) ;  /* 0x0000000800ac0947 */ /* 0x000fea0003800000 */
[----:B------:R-:W-:Y:S01]  /*48d0*/  LOP3.LUT R9, RZ, R3, RZ, 0x33, !PT ;  /* 0x00000003ff097212 */ /* 0x000fe200078e33ff */
[----:B------:R-:W-:Y:S03]  /*48e0*/  BSSY.RECONVERGENT B2, `(.L_x_196) ;  /* 0x0000035000027945 */ /* 0x000fe60003800200 */
[----:B------:R-:W-:-:S04]  /*48f0*/  IADD3 R25, PT, PT, -R18, R25, R9 ;  /* 0x0000001912197210 */ /* 0x000fc80007ffe109 */
[----:B------:R-:W-:-:S04]  /*4900*/  LOP3.LUT R9, R25, 0x300, RZ, 0xc0, !PT ;  /* 0x0000030019097812 */ /* 0x000fc800078ec0ff */
[----:B------:R-:W-:Y:S01]  /*4910*/  ISETP.NE.AND P0, PT, R9, 0x300, PT ;  /* 0x000003000900780c */ /* 0x000fe20003f05270 */
[----:B------:R-:W-:-:S12]  /*4920*/  IMAD.MOV.U32 R9, RZ, RZ, R3 ;  /* 0x000000ffff097224 */ /* 0x000fd800078e0003 */
[----:B------:R-:W-:Y:S05]  /*4930*/  @!P0 BRA `(.L_x_197) ;  /* 0x0000000000bc8947 */ /* 0x000fea0003800000 */
[----:B------:R-:W-:Y:S02]  /*4940*/  IADD3 R15, P0, PT, R3, R18, RZ ;  /* 0x00000012030f7210 */ /* 0x000fe40007f1e0ff */
[----:B------:R-:W-:Y:S02]  /*4950*/  LEA.HI R9, R25, 0x1, RZ, 0x18 ;  /* 0x0000000119097811 */ /* 0x000fe400078fc0ff */
[C---:B------:R-:W-:Y:S01]  /*4960*/  LEA R2, P1, R15.reuse, R2, 0x3 ;  /* 0x000000020f027211 */ /* 0x040fe200078218ff */
[----:B------:R-:W-:Y:S01]  /*4970*/  IMAD.X R13, RZ, RZ, R19, P0 ;  /* 0x000000ffff0d7224 */ /* 0x000fe200000e0613 */
[----:B------:R-:W-:Y:S02]  /*4980*/  IADD3 R14, P0, PT, R15, R5, RZ ;  /* 0x000000050f0e7210 */ /* 0x000fe40007f1e0ff */
[----:B------:R-:W-:Y:S01]  /*4990*/  LOP3.LUT R5, R9, 0x3, RZ, 0xc0, !PT ;  /* 0x0000000309057812 */ /* 0x000fe200078ec0ff */
[----:B------:R-:W-:Y:S01]  /*49a0*/  IMAD.MOV.U32 R9, RZ, RZ, R3 ;  /* 0x000000ffff097224 */ /* 0x000fe200078e0003 */
[----:B------:R-:W-:Y:S01]  /*49b0*/  LEA.HI.X R15, R15, R4, R13, 0x3, P1 ;  /* 0x000000040f0f7211 */ /* 0x000fe200008f1c0d */
[----:B------:R-:W-:-:S02]  /*49c0*/  IMAD.X R16, R13, 0x1, R6, P0 ;  /* 0x000000010d107824 */ /* 0x000fc400000e0606 */
[----:B------:R-:W-:-:S07]  /*49d0*/  IMAD.MOV R6, RZ, RZ, -R5 ;  /* 0x000000ffff067224 */ /* 0x000fce00078e0a05 */
.L_x_200:
        /* <DEDUP_REMOVED lines=9> */
[----:B------:R-:W-:Y:S02]  /*4a70*/  IMAD.MOV.U32 R4, RZ, RZ, R10 ;  /* 0x000000ffff047224 */ /* 0x000fe400078e000a */
        /* <DEDUP_REMOVED lines=21> */
.L_x_199:
[----:B------:R-:W-:Y:S05]  /*4bd0*/  BSYNC.RECONVERGENT B3 ;  /* 0x0000000000037941 */ /* 0x000fea0003800200 */
.L_x_198:
[----:B------:R-:W-:Y:S01]  /*4be0*/  IADD3 R14, P0, PT, R14, 0x100, RZ ;  /* 0x000001000e0e7810 */ /* 0x000fe20007f1e0ff */
[----:B------:R-:W-:Y:S02]  /*4bf0*/  VIADD R9, R9, 0x100 ;  /* 0x0000010009097836 */ /* 0x000fe40000000000 */
[----:B------:R-:W-:Y:S02]  /*4c00*/  IMAD.X R15, RZ, RZ, R15, P3 ;  /* 0x000000ffff0f7224 */ /* 0x000fe400018e060f */
[----:B------:R-:W-:Y:S01]  /*4c10*/  IMAD.X R16, RZ, RZ, R16, P0 ;  /* 0x000000ffff107224 */ /* 0x000fe200000e0610 */
[----:B------:R-:W-:Y:S07]  /*4c20*/  @P2 BRA `(.L_x_200) ;  /* 0xfffffffc006c2947 */ /* 0x000fee000383ffff */
.L_x_197:
[----:B------:R-:W-:Y:S05]  /*4c30*/  BSYNC.RECONVERGENT B2 ;  /* 0x0000000000027941 */ /* 0x000fea0003800200 */
.L_x_196:
[----:B------:R-:W-:-:S13]  /*4c40*/  ISETP.GE.U32.AND P0, PT, R25, 0x300, PT ;  /* 0x000003001900780c */ /* 0x000fda0003f06070 */
[----:B------:R-:W-:Y:S05]  /*4c50*/  @!P0 BRA `(.L_x_195) ;  /* 0x0000000400c88947 */ /* 0x000fea0003800000 */
[----:B------:R-:W0:Y:S01]  /*4c60*/  LDC.64 R16, c[0x0][0x380] ;  /* 0x0000e000ff107b82 */ /* 0x000e220000000a00 */
[----:B------:R-:W-:-:S07]  /*4c70*/  VIADD R21, R9, 0x200 ;  /* 0x0000020009157836 */ /* 0x000fce0000000000 */
[----:B------:R-:W1:Y:S02]  /*4c80*/  LDC.64 R14, c[0x0][0x388] ;  /* 0x0000e200ff0e7b82 */ /* 0x000e640000000a00 */
.L_x_209:
[----:B------:R-:W-:-:S05]  /*4c90*/  VIADD R5, R21, 0xfffffe00 ;  /* 0xfffffe0015057836 */ /* 0x000fca0000000000 */
[----:B------:R-:W-:-:S05]  /*4ca0*/  IADD3 R5, P0, PT, R5, R18, RZ ;  /* 0x0000001205057210 */ /* 0x000fca0007f1e0ff */
[----:B------:R-:W-:Y:S01]  /*4cb0*/  IMAD.X R2, RZ, RZ, R19, P0 ;  /* 0x000000ffff027224 */ /* 0x000fe200000e0613 */
[----:B0-----:R-:W-:-:S04]  /*4cc0*/  LEA R22, P0, R5, R16, 0x3 ;  /* 0x0000001005167211 */ /* 0x001fc800078018ff */
[----:B------:R-:W-:-:S05]  /*4cd0*/  LEA.HI.X R23, R5, R17, R2, 0x3, P0 ;  /* 0x0000001105177211 */ /* 0x000fca00000f1c02 */
[----:B------:R-:W2:Y:S04]  /*4ce0*/  LDG.E.64 R24, desc[UR10][R22.64] ;  /* 0x0000000a16187981 */ /* 0x000ea8000c1e1b00 */
[----:B------:R0:W5:Y:S01]  /*4cf0*/  LDG.E.64 R12, desc[UR10][R22.64+0x800] ;  /* 0x0008000a160c7981 */ /* 0x000162000c1e1b00 */
        /* <DEDUP_REMOVED lines=23> */
.L_x_202:
[----:B------:R-:W-:Y:S05]  /*4e70*/  BSYNC.RECONVERGENT B2 ;  /* 0x0000000000027941 */ /* 0x000fea0003800200 */
.L_x_201:
[----:B------:R0:W5:Y:S04]  /*4e80*/  LDG.E.64 R6, desc[UR10][R22.64+0x1000] ;  /* 0x0010000a16067981 */ /* 0x000168000c1e1b00 */
[----:B------:R0:W5:Y:S02]  /*4e90*/  LDG.E.64 R24, desc[UR10][R22.64+0x1800] ;  /* 0x0018000a16187981 */ /* 0x000164000c1e1b00 */
[----:B-----5:R-:W-:Y:S01]  /*4ea0*/  DSETP.GEU.AND P0, PT, |R4|, |R12|, PT ;  /* 0x4000000c0400722a */ /* 0x020fe20003f0e200 */
[----:B------:R-:W-:Y:S01]  /*4eb0*/  VIADD R11, R21, 0xffffff00 ;  /* 0xffffff00150b7836 */ /* 0x000fe20000000000 */
[----:B------:R-:W-:Y:S01]  /*4ec0*/  BSSY.RECONVERGENT B2, `(.L_x_203) ;  /* 0x0000016000027945 */ /* 0x000fe20003800200 */
[----:B------:R-:W-:-:S03]  /*4ed0*/  IMAD.MOV.U32 R10, RZ, RZ, R12 ;  /* 0x000000ffff0a7224 */ /* 0x000fc600078e000c */
[----:B------:R-:W-:Y:S01]  /*4ee0*/  IADD3 R28, P1, P2, R18, R14, R11 ;  /* 0x0000000e121c7210 */ /* 0x000fe20007a3e00b */
[----:B------:R-:W-:-:S03]  /*4ef0*/  IMAD.MOV.U32 R11, RZ, RZ, R13 ;  /* 0x000000ffff0b7224 */ /* 0x000fc600078e000d */
[----:B------:R-:W-:Y:S01]  /*4f00*/  IADD3.X R27, PT, PT, R19, R15, RZ, P1, P2 ;  /* 0x0000000f131b7210 */ /* 0x000fe20000fe44ff */
[----:B------:R-:W-:-:S04]  /*4f10*/  IMAD.MOV.U32 R8, RZ, RZ, R28 ;  /* 0x000000ffff087224 */ /* 0x000fc800078e001c */
        /* <DEDUP_REMOVED lines=16> */
.L_x_204:
[----:B------:R-:W-:Y:S05]  /*5020*/  BSYNC.RECONVERGENT B2 ;  /* 0x0000000000027941 */ /* 0x000fea0003800200 */
.L_x_203:
[----:B------:R-:W-:Y:S01]  /*5030*/  DSETP.GEU.AND P0, PT, |R10|, |R6|, PT ;  /* 0x400000060a00722a */ /* 0x000fe20003f0e200 */
[----:B------:R-:W-:Y:S01]  /*5040*/  IADD3 R23, P1, P2, R18, R14, R21 ;  /* 0x0000000e12177210 */ /* 0x000fe20007a3e015 */
[----:B------:R-:W-:Y:S01]  /*5050*/  BSSY.RECONVERGENT B2, `(.L_x_205) ;  /* 0x0000016000027945 */ /* 0x000fe20003800200 */
[----:B------:R-:W-:Y:S02]  /*5060*/  VIADD R13, R21, 0x100 ;  /* 0x00000100150d7836 */ /* 0x000fe40000000000 */
[----:B------:R-:W-:Y:S01]  /*5070*/  IADD3.X R27, PT, PT, R19, R15, RZ, P1, P2 ;  /* 0x0000000f131b7210 */ /* 0x000fe20000fe44ff */
[----:B------:R-:W-:Y:S02]  /*5080*/  IMAD.MOV.U32 R2, RZ, RZ, R23 ;  /* 0x000000ffff027224 */ /* 0x000fe400078e0017 */
        /* <DEDUP_REMOVED lines=18> */
.L_x_206:
[----:B------:R-:W-:Y:S05]  /*51b0*/  BSYNC.RECONVERGENT B2 ;  /* 0x0000000000027941 */ /* 0x000fea0003800200 */
.L_x_205:
[----:B------:R-:W-:Y:S01]  /*51c0*/  DSETP.GEU.AND P0, PT, |R4|, |R24|, PT ;  /* 0x400000180400722a */ /* 0x000fe20003f0e200 */
[----:B------:R-:W-:Y:S01]  /*51d0*/  IADD3 R13, P1, P2, R18, R14, R13 ;  /* 0x0000000e120d7210 */ /* 0x000fe20007a3e00d */
[----:B------:R-:W-:Y:S01]  /*51e0*/  BSSY.RECONVERGENT B2, `(.L_x_207) ;  /* 0x0000015000027945 */ /* 0x000fe20003800200 */
[----:B------:R-:W-:Y:S02]  /*51f0*/  IMAD.MOV.U32 R10, RZ, RZ, R24 ;  /* 0x000000ffff0a7224 */ /* 0x000fe400078e0018 */
[----:B------:R-:W-:Y:S01]  /*5200*/  IADD3.X R6, PT, PT, R19, R15, RZ, P1, P2 ;  /* 0x0000000f13067210 */ /* 0x000fe20000fe44ff */
[----:B------:R-:W-:Y:S02]  /*5210*/  IMAD.MOV.U32 R7, RZ, RZ, R13 ;  /* 0x000000ffff077224 */ /* 0x000fe400078e000d */
[----:B------:R-:W-:Y:S02]  /*5220*/  IMAD.MOV.U32 R11, RZ, RZ, R25 ;  /* 0x000000ffff0b7224 */ /* 0x000fe400078e0019 */
[----:B------:R-:W-:-:S04]  /*5230*/  IMAD.MOV.U32 R8, RZ, RZ, R6 ;  /* 0x000000ffff087224 */ /* 0x000fc800078e0006 */
[----:B------:R-:W-:Y:S05]  /*5240*/  @!P0 BRA `(.L_x_208) ;  /* 0x0000000000388947 */ /* 0x000fea0003800000 */
[----:B------:R-:W-:Y:S01]  /*5250*/  DSETP.GEU.AND P0, PT, |R24|, |R4|, PT ;  /* 0x400000041800722a */ /* 0x000fe20003f0e200 */
[----:B------:R-:W-:Y:S01]  /*5260*/  MOV R7, R2 ;  /* 0x0000000200077202 */ /* 0x000fe20000000f00 */
[----:B------:R-:W-:Y:S02]  /*5270*/  IMAD.MOV.U32 R8, RZ, RZ, R9 ;  /* 0x000000ffff087224 */ /* 0x000fe400078e0009 */
[----:B------:R-:W-:Y:S02]  /*5280*/  IMAD.MOV.U32 R10, RZ, RZ, R4 ;  /* 0x000000ffff0a7224 */ /* 0x000fe400078e0004 */
[----:B------:R-:W-:-:S08]  /*5290*/  IMAD.MOV.U32 R11, RZ, RZ, R5 ;  /* 0x000000ffff0b7224 */ /* 0x000fd000078e0005 */
        /* <DEDUP_REMOVED lines=9> */
.L_x_208:
[----:B------:R-:W-:Y:S05]  /*5330*/  BSYNC.RECONVERGENT B2 ;  /* 0x0000000000027941 */ /* 0x000fea0003800200 */
.L_x_207:
[C---:B------:R-:W-:Y:S02]  /*5340*/  VIADD R5, R21.reuse, 0x200 ;  /* 0x0000020015057836 */ /* 0x040fe40000000000 */
[----:B------:R-:W-:-:S03]  /*5350*/  VIADD R21, R21, 0x400 ;  /* 0x0000040015157836 */ /* 0x000fc60000000000 */
[----:B------:R-:W-:-:S13]  /*5360*/  ISETP.GE.AND P0, PT, R5, R20, PT ;  /* 0x000000140500720c */ /* 0x000fda0003f06270 */
[----:B------:R-:W-:Y:S05]  /*5370*/  @!P0 BRA `(.L_x_209) ;  /* 0xfffffff800448947 */ /* 0x000fea000383ffff */
.L_x_195:
[----:B------:R-:W-:Y:S05]  /*5380*/  BSYNC.RECONVERGENT B1 ;  /* 0x0000000000017941 */ /* 0x000fea0003800200 */
.L_x_188:
        /* <DEDUP_REMOVED lines=32> */
.L_x_211:
[----:B------:R-:W-:Y:S05]  /*5590*/  BSYNC.RECONVERGENT B1 ;  /* 0x0000000000017941 */ /* 0x000fea0003800200 */
.L_x_210:
        /* <DEDUP_REMOVED lines=31> */
.L_x_213:
[----:B------:R-:W-:Y:S05]  /*5790*/  BSYNC.RECONVERGENT B1 ;  /* 0x0000000000017941 */ /* 0x000fea0003800200 */
.L_x_212:
        /* <DEDUP_REMOVED lines=31> */
.L_x_215:
[----:B------:R-:W-:Y:S05]  /*5990*/  BSYNC.RECONVERGENT B1 ;  /* 0x0000000000017941 */ /* 0x000fea0003800200 */
.L_x_214:
[----:B------:R-:W-:Y:S01]  /*59a0*/  ISETP.GT.AND P0, PT, R2, 0x17, PT ;  /* 0x000000170200780c */ /* 0x000fe20003f04270 */
[----:B-1----:R1:W1:Y:S01]  /*59b0*/  SHFL.DOWN PT, R6, R4, 0x8, 0x1f ;  /* 0x09001f0004067f89 */ /* 0x00226200000e0000 */
[----:B------:R-:W-:Y:S01]  /*59c0*/  BSSY.RECONVERGENT B1, `(.L_x_216) ;  /* 0x000001d000017945 */ /* 0x000fe20003800200 */
[----:B--2---:R-:W-:Y:S02]  /*59d0*/  IMAD.MOV.U32 R12, RZ, RZ, R10 ;  /* 0x000000ffff0c7224 */ /* 0x004fe400078e000a */
[----:B------:R2:W1:Y:S01]  /*59e0*/  SHFL.DOWN PT, R7, R5, 0x8, 0x1f ;  /* 0x09001f0005077f89 */ /* 0x00046200000e0000 */
[----:B------:R-:W-:Y:S02]  /*59f0*/  IMAD.MOV.U32 R13, RZ, RZ, R11 ;  /* 0x000000ffff0d7224 */ /* 0x000fe400078e000b */
[----:B------:R-:W-:Y:S01]  /*5a00*/  IMAD.MOV.U32 R8, RZ, RZ, R4 ;  /* 0x000000ffff087224 */ /* 0x000fe200078e0004 */
[----:B0-----:R2:W0:Y:S01]  /*5a10*/  SHFL.DOWN PT, R15, R10, 0x8, 0x1f ;  /* 0x09001f000a0f7f89 */ /* 0x00142200000e0000 */
[----:B----4-:R-:W-:-:S03]  /*5a20*/  IMAD.MOV.U32 R9, RZ, RZ, R5 ;  /* 0x000000ffff097224 */ /* 0x010fc600078e0005 */
[----:B---3--:R2:W3:Y:S01]  /*5a30*/  SHFL.DOWN PT, R14, R11, 0x8, 0x1f ;  /* 0x09001f000b0e7f89 */ /* 0x0084e200000e0000 */
[----:B------:R-:W-:Y:S05]  /*5a40*/  @P0 BRA `(.L_x_217) ;  /* 0x0000000000500947 */ /* 0x000fea0003800000 */
[----:B-1----:R-:W-:Y:S01]  /*5a50*/  DSETP.GEU.AND P0, PT, |R4|, |R6|, PT ;  /* 0x400000060400722a */ /* 0x002fe20003f0e200 */
        /* <DEDUP_REMOVED lines=19> */
.L_x_217:
[----:B------:R-:W-:Y:S05]  /*5b90*/  BSYNC.RECONVERGENT B1 ;  /* 0x0000000000017941 */ /* 0x000fea0003800200 */
.L_x_216:
[----:B------:R-:W-:Y:S01]  /*5ba0*/  ISETP.GT.AND P0, PT, R2, 0xf, PT ;  /* 0x0000000f0200780c */ /* 0x000fe20003f04270 */
[----:B--2---:R2:W4:Y:S01]  /*5bb0*/  SHFL.DOWN PT, R10, R8, 0x10, 0x1f ;  /* 0x0a001f00080a7f89 */ /* 0x00452200000e0000 */
[----:B------:R-:W-:Y:S01]  /*5bc0*/  BSSY.RECONVERGENT B1, `(.L_x_218) ;  /* 0x000001d000017945 */ /* 0x000fe20003800200 */
[----:B-1----:R-:W-:Y:S02]  /*5bd0*/  IMAD.MOV.U32 R4, RZ, RZ, R12 ;  /* 0x000000ffff047224 */ /* 0x002fe400078e000c */
[----:B------:R2:W1:Y:S01]  /*5be0*/  SHFL.DOWN PT, R11, R9, 0x10, 0x1f ;  /* 0x0a001f00090b7f89 */ /* 0x00046200000e0000 */
[----:B------:R-:W-:Y:S02]  /*5bf0*/  IMAD.MOV.U32 R5, RZ, RZ, R13 ;  /* 0x000000ffff057224 */ /* 0x000fe400078e000d */
[----:B------:R-:W-:Y:S01]  /*5c00*/  IMAD.MOV.U32 R6, RZ, RZ, R8 ;  /* 0x000000ffff067224 */ /* 0x000fe200078e0008 */
[----:B0-----:R2:W0:Y:S01]  /*5c10*/  SHFL.DOWN PT, R15, R12, 0x10, 0x1f ;  /* 0x0a001f000c0f7f89 */ /* 0x00142200000e0000 */
[----:B------:R-:W-:-:S03]  /*5c20*/  IMAD.MOV.U32 R7, RZ, RZ, R9 ;  /* 0x000000ffff077224 */ /* 0x000fc600078e0009 */
[----:B---3--:R2:W3:Y:S01]  /*5c30*/  SHFL.DOWN PT, R14, R13, 0x10, 0x1f ;  /* 0x0a001f000d0e7f89 */ /* 0x0084e200000e0000 */
        /* <DEDUP_REMOVED lines=21> */
.L_x_219:
[----:B------:R-:W-:Y:S05]  /*5d90*/  BSYNC.RECONVERGENT B1 ;  /* 0x0000000000017941 */ /* 0x000fea0003800200 */
.L_x_218:
[----:B------:R-:W-:Y:S01]  /*5da0*/  ISETP.NE.AND P0, PT, R2, RZ, PT ;  /* 0x000000ff0200720c */ /* 0x000fe20003f05270 */
[----:B------:R-:W-:-:S12]  /*5db0*/  BSSY.RECONVERGENT B1, `(.L_x_220) ;  /* 0x000000a000017945 */ /* 0x000fd80003800200 */
[----:B------:R-:W-:Y:S05]  /*5dc0*/  @P0 BRA `(.L_x_221) ;  /* 0x0000000000200947 */ /* 0x000fea0003800000 */
[----:B--2---:R-:W2:Y:S01]  /*5dd0*/  S2R R9, SR_CgaCtaId ;  /* 0x0000000000097919 */ /* 0x004ea20000008800 */
[----:B------:R-:W-:Y:S02]  /*5de0*/  MOV R8, 0x400 ;  /* 0x0000040000087802 */ /* 0x000fe40000000f00 */
[----:B------:R-:W-:-:S04]  /*5df0*/  SHF.R.U32.HI R2, RZ, 0x1, R3 ;  /* 0x00000001ff027819 */ /* 0x000fc80000011603 */
[----:B------:R-:W-:Y:S02]  /*5e00*/  LOP3.LUT R2, R2, 0x1f0, RZ, 0xc0, !PT ;  /* 0x000001f002027812 */ /* 0x000fe400078ec0ff */
[----:B--2---:R-:W-:-:S05]  /*5e10*/  LEA R9, R9, R8, 0x18 ;  /* 0x0000000809097211 */ /* 0x004fca00078ec0ff */
[----:B------:R-:W-:-:S05]  /*5e20*/  IMAD.IADD R9, R2, 0x1, R9 ;  /* 0x0000000102097824 */ /* 0x000fca00078e0209 */
[----:B------:R2:W-:Y:S04]  /*5e30*/  STS.64 [R9+0x10], R4 ;  /* 0x0000100409007388 */ /* 0x0005e80000000a00 */
[----:B------:R2:W-:Y:S02]  /*5e40*/  STS.64 [R9+0x8], R6 ;  /* 0x0000080609007388 */ /* 0x0005e40000000a00 */
.L_x_221:
[----:B------:R-:W-:Y:S05]  /*5e50*/  BSYNC.RECONVERGENT B1 ;  /* 0x0000000000017941 */ /* 0x000fea0003800200 */
.L_x_220:
[----:B------:R-:W-:Y:S01]  /*5e60*/  BAR.SYNC.DEFER_BLOCKING 0x0 ;  /* 0x0000000000007b1d */ /* 0x000fe20000010000 */
[----:B------:R-:W-:-:S13]  /*5e70*/  ISETP.NE.AND P1, PT, R3, RZ, PT ;  /* 0x000000ff0300720c */ /* 0x000fda0003f25270 */
[----:B------:R-:W-:Y:S05]  /*5e80*/  @P1 BRA `(.L_x_149) ;  /* 0x00000008008c1947 */ /* 0x000fea0003800000 */
[----:B------:R-:W5:Y:S01]  /*5e90*/  S2R R3, SR_CgaCtaId ;  /* 0x0000000000037919 */ /* 0x000f620000008800 */
[----:B------:R-:W-:Y:S01]  /*5ea0*/  MOV R20, 0x400 ;  /* 0x0000040000147802 */ /* 0x000fe20000000f00 */
[----:B------:R-:W-:Y:S03]  /*5eb0*/  BSSY.RECONVERGENT B1, `(.L_x_222) ;  /* 0x000001a000017945 */ /* 0x000fe60003800200 */
[----:B-----5:R-:W-:-:S05]  /*5ec0*/  LEA R20, R3, R20, 0x18 ;  /* 0x0000001403147211 */ /* 0x020fca00078ec0ff */
[----:B------:R-:W5:Y:S04]  /*5ed0*/  LDS.64 R16, [R20+0x18] ;  /* 0x0000180014107984 */ /* 0x000f680000000a00 */
[----:B-12-4-:R-:W1:Y:S04]  /*5ee0*/  LDS.128 R8, [R20+0x20] ;  /* 0x0000200014087984 */ /* 0x016e680000000c00 */
[----:B------:R2:W4:Y:S04]  /*5ef0*/  LDS.64 R2, [R20+0x80] ;  /* 0x0000800014027984 */ /* 0x0005280000000a00 */
[----:B0--3--:R2:W0:Y:S01]  /*5f00*/  LDS.128 R12, [R20+0x30] ;  /* 0x00003000140c7984 */ /* 0x0094220000000c00 */
[----:B-----5:R-:W-:Y:S01]  /*5f10*/  DSETP.GEU.AND P0, PT, |R6|, |R16|, PT ;  /* 0x400000100600722a */ /* 0x020fe20003f0e200 */
[----:B------:R-:W-:-:S02]  /*5f20*/  IMAD.MOV.U32 R22, RZ, RZ, R16 ;  /* 0x000000ffff167224 */ /* 0x000fc400078e0010 */
[----:B------:R-:W-:Y:S02]  /*5f30*/  IMAD.MOV.U32 R23, RZ, RZ, R17 ;  /* 0x000000ffff177224 */ /* 0x000fe400078e0011 */
[----:B-1----:R-:W-:Y:S02]  /*5f40*/  IMAD.MOV.U32 R25, RZ, RZ, R8 ;  /* 0x000000ffff197224 */ /* 0x002fe400078e0008 */
[----:B------:R-:W-:-:S07]  /*5f50*/  IMAD.MOV.U32 R21, RZ, RZ, R9 ;  /* 0x000000ffff157224 */ /* 0x000fce00078e0009 */
[----:B0-2-4-:R-:W-:Y:S05]  /*5f60*/  @!P0 BRA `(.L_x_223) ;  /* 0x0000000000388947 */ /* 0x015fea0003800000 */
        /* <DEDUP_REMOVED lines=14> */
.L_x_223:
[----:B------:R-:W-:Y:S05]  /*6050*/  BSYNC.RECONVERGENT B1 ;  /* 0x0000000000017941 */ /* 0x000fea0003800200 */
.L_x_222:
        /* <DEDUP_REMOVED lines=23> */
.L_x_225:
[----:B------:R-:W-:Y:S05]  /*61d0*/  BSYNC.RECONVERGENT B1 ;  /* 0x0000000000017941 */ /* 0x000fea0003800200 */
.L_x_224:
        /* <DEDUP_REMOVED lines=21> */
.L_x_227:
[----:B------:R-:W-:Y:S05]  /*6330*/  BSYNC.RECONVERGENT B1 ;  /* 0x0000000000017941 */ /* 0x000fea0003800200 */
.L_x_226:
        /* <DEDUP_REMOVED lines=23> */
.L_x_229:
[----:B------:R-:W-:Y:S05]  /*64b0*/  BSYNC.RECONVERGENT B1 ;  /* 0x0000000000017941 */ /* 0x000fea0003800200 */
.L_x_228:
        /* <DEDUP_REMOVED lines=21> */
.L_x_231:
[----:B------:R-:W-:Y:S05]  /*6610*/  BSYNC.RECONVERGENT B1 ;  /* 0x0000000000017941 */ /* 0x000fea0003800200 */
.L_x_230:
        /* <DEDUP_REMOVED lines=21> */
.L_x_233:
[----:B------:R-:W-:Y:S05]  /*6770*/  BSYNC.RECONVERGENT B1 ;  /* 0x0000000000017941 */ /* 0x000fea0003800200 */
.L_x_232:
        /* <DEDUP_REMOVED lines=20> */
.L_x_149:
[----:B------:R-:W-:Y:S05]  /*68c0*/  BSYNC.RECONVERGENT B0 ;  /* 0x0000000000007941 */ /* 0x000fea0003800200 */
.L_x_116:
[----:B------:R-:W-:Y:S05]  /*68d0*/  @P1 EXIT ;  /* 0x000000000000194d */ /* 0x000fea0003800000 */
[----:B01--4-:R-:W0:Y:S02]  /*68e0*/  LDC.64 R2, c[0x0][0x390] ;  /* 0x0000e400ff027b82 */ /* 0x013e240000000a00 */
[----:B0-----:R-:W-:-:S05]  /*68f0*/  IMAD.WIDE.U32 R2, R0, 0x10, R2 ;  /* 0x0000001000027825 */ /* 0x001fca00078e0002 */
[----:B------:R-:W-:Y:S04]  /*6900*/  STG.E.64 desc[UR10][R2.64], R6 ;  /* 0x0000000602007986 */ /* 0x000fe8000c101b0a */
[----:B------:R-:W-:Y:S01]  /*6910*/  STG.E.64 desc[UR10][R2.64+0x8], R4 ;  /* 0x0000080402007986 */ /* 0x000fe2000c101b0a */
[----:B------:R-:W-:Y:S05]  /*6920*/  EXIT ;  /* 0x000000000000794d */ /* 0x000fea0003800000 */
.L_x_234:
        /* <DEDUP_REMOVED lines=13> */
.L_x_768:


//--------------------- .text._ZN6thrust24THRUST_300001_SM_1000_NS8cuda_cub4core6detail13_kernel_agentINS1_8__reduce11ReduceAgentINS0_12zip_iteratorIN4cuda3std3__45tupleIJNS0_10device_ptrIdEENS0_17counting_iteratorIlNS0_11use_defaultESF_SF_EEEEEEEPNSB_IJdlEEESJ_lNS1_9__extrema9arg_max_fIdl10ComparatorEEEEJSI_SK_lSO_EEEvDpT0_ --------------------------
	.section	.text._ZN6thrust24THRUST_300001_SM_1000_NS8cuda_cub4core6detail13_kernel_agentINS1_8__reduce11ReduceAgentINS0_12zip_iteratorIN4cuda3std3__45tupleIJNS0_10device_ptrIdEENS0_17counting_iteratorIlNS0_11use_defaultESF_SF_EEEEEEEPNSB_IJdlEEESJ_lNS1_9__extrema9arg_max_fIdl10ComparatorEEEEJSI_SK_lSO_EEEvDpT0_,"ax",@progbits
	.align	128
        .global         _ZN6thrust24THRUST_300001_SM_1000_NS8cuda_cub4core6detail13_kernel_agentINS1_8__reduce11ReduceAgentINS0_12zip_iteratorIN4cuda3std3__45tupleIJNS0_10device_ptrIdEENS0_17counting_iteratorIlNS0_11use_defaultESF_SF_EEEEEEEPNSB_IJdlEEESJ_lNS1_9__extrema9arg_max_fIdl10ComparatorEEEEJSI_SK_lSO_EEEvDpT0_
        .type           _ZN6thrust24THRUST_300001_SM_1000_NS8cuda_cub4core6detail13_kernel_agentINS1_8__reduce11ReduceAgentINS0_12zip_iteratorIN4cuda3std3__45tupleIJNS0_10device_ptrIdEENS0_17counting_iteratorIlNS0_11use_defaultESF_SF_EEEEEEEPNSB_IJdlEEESJ_lNS1_9__extrema9arg_max_fIdl10ComparatorEEEEJSI_SK_lSO_EEEvDpT0_,@function
        .size           _ZN6thrust24THRUST_300001_SM_1000_NS8cuda_cub4core6detail13_kernel_agentINS1_8__reduce11ReduceAgentINS0_12zip_iteratorIN4cuda3std3__45tupleIJNS0_10device_ptrIdEENS0_17counting_iteratorIlNS0_11use_defaultESF_SF_EEEEEEEPNSB_IJdlEEESJ_lNS1_9__extrema9arg_max_fIdl10ComparatorEEEEJSI_SK_lSO_EEEvDpT0_,(.L_x_769 - _ZN6thrust24THRUST_300001_SM_1000_NS8cuda_cub4core6detail13_kernel_agentINS1_8__reduce11ReduceAgentINS0_12zip_iteratorIN4cuda3std3__45tupleIJNS0_10device_ptrIdEENS0_17counting_iteratorIlNS0_11use_defaultESF_SF_EEEEEEEPNSB_IJdlEEESJ_lNS1_9__extrema9arg_max_fIdl10ComparatorEEEEJSI_SK_lSO_EEEvDpT0_)
        .other          _ZN6thrust24THRUST_300001_SM_1000_NS8cuda_cub4core6detail13_kernel_agentINS1_8__reduce11ReduceAgentINS0_12zip_iteratorIN4cuda3std3__45tupleIJNS0_10device_ptrIdEENS0_17counting_iteratorIlNS0_11use_defaultESF_SF_EEEEEEEPNSB_IJdlEEESJ_lNS1_9__extrema9arg_max_fIdl10ComparatorEEEEJSI_SK_lSO_EEEvDpT0_,@"STO_CUDA_ENTRY STV_DEFAULT"
_ZN6thrust24THRUST_300001_SM_1000_NS8cuda_cub4core6detail13_kernel_agentINS1_8__reduce11ReduceAgentINS0_12zip_iteratorIN4cuda3std3__45tupleIJNS0_10device_ptrIdEENS0_17counting_iteratorIlNS0_11use_defaultESF_SF_EEEEEEEPNSB_IJdlEEESJ_lNS1_9__extrema9arg_max_fIdl10ComparatorEEEEJSI_SK_lSO_EEEvDpT0_:
.text._ZN6thrust24THRUST_300001_SM_1000_NS8cuda_cub4core6detail13_kernel_agentINS1_8__reduce11ReduceAgentINS0_12zip_iteratorIN4cuda3std3__45tupleIJNS0_10device_ptrIdEENS0_17counting_iteratorIlNS0_11use_defaultESF_SF_EEEEEEEPNSB_IJdlEEESJ_lNS1_9__extrema9arg_max_fIdl10ComparatorEEEEJSI_SK_lSO_EEEvDpT0_:
[----:B------:R-:W-:Y:S01]  /*0000*/  LDC R1, c[0x0][0x37c] ;  /* 0x0000df00ff017b82 */ /* 0x000fe20000000800 */
[----:B------:R-:W0:Y:S02]  /*0010*/  LDCU.64 UR4, c[0x0][0x398] ;  /* 0x00007300ff0477ac */ /* 0x000e240008000a00 */
[----:B0-----:R-:W-:-:S04]  /*0020*/  ISETP.NE.U32.AND P0, PT, RZ, UR4, PT ;  /* 0x00000004ff007c0c */ /* 0x001fc8000bf05070 */
[----:B------:R-:W-:-:S13]  /*0030*/  ISETP.NE.AND.EX P0, PT, RZ, UR5, PT, P0 ;  /* 0x00000005ff007c0c */ /* 0x000fda000bf05300 */
[----:B------:R-:W-:Y:S05]  /*0040*/  @!P0 EXIT ;  /* 0x000000000000894d */ /* 0x000fea0003800000 */
[----:B------:R-:W-:Y:S01]  /*0050*/  UISETP.GT.U32.AND UP0, UPT, UR4, 0x4ff, UPT ;  /* 0x000004ff0400788c */ /* 0x000fe2000bf04070 */
[----:B------:R-:W-:Y:S01]  /*0060*/  BSSY.RECONVERGENT B0, `(.L_x_235) ;  /* 0x000063e000007945 */ /* 0x000fe20003800200 */
[----:B------:R-:W0:Y:S02]  /*0070*/  LDCU.64 UR8, c[0x0][0x358] ;  /* 0x00006b00ff0877ac */ /* 0x000e240008000a00 */
[----:B------:R-:W-:-:S09]  /*0080*/  UISETP.GT.AND.EX UP0, UPT, UR5, URZ, UPT, UP0 ;  /* 0x000000ff0500728c */ /* 0x000fd2000bf04300 */
        /* <DEDUP_REMOVED lines=9> */
[----:B------:R-:W1:Y:S01]  /*0120*/  LDC.64 R2, c[0x0][0x380] ;  /* 0x0000e000ff027b82 */ /* 0x000e620000000a00 */
[----:B------:R-:W2:Y:S01]  /*0130*/  LDCU.64 UR6, c[0x0][0x388] ;  /* 0x00007100ff0677ac */ /* 0x000ea20008000a00 */
[----:B-1----:R-:W-:-:S06]  /*0140*/  IMAD.WIDE.U32 R2, R0, 0x8, R2 ;  /* 0x0000000800027825 */ /* 0x002fcc00078e0002 */
[----:B0-----:R-:W5:Y:S01]  /*0150*/  LDG.E.64 R2, desc[UR8][R2.64] ;  /* 0x0000000802027981 */ /* 0x001f62000c1e1b00 */
[C---:B--2---:R-:W-:Y:S01]  /*0160*/  IADD3 R9, P0, PT, R0.reuse, UR6, RZ ;  /* 0x0000000600097c10 */ /* 0x044fe2000ff1e0ff */
[----:B------:R-:W-:-:S04]  /*0170*/  VIADD R10, R0, 0x100 ;  /* 0x00000100000a7836 */ /* 0x000fc80000000000 */
[----:B------:R-:W-:-:S08]  /*0180*/  IMAD.X R8, RZ, RZ, UR7, P0 ;  /* 0x00000007ff087e24 */ /* 0x000fd000080e06ff */
.L_x_238:
[----:B0-----:R-:W-:Y:S05]  /*0190*/  BSYNC.RECONVERGENT B1 ;  /* 0x0000000000017941 */ /* 0x001fea0003800200 */
.L_x_237:
[----:B------:R-:W-:Y:S01]  /*01a0*/  ISETP.GE.AND P0, PT, R10, UR4, PT ;  /* 0x000000040a007c0c */ /* 0x000fe2000bf06270 */
[----:B------:R-:W-:-:S12]  /*01b0*/  BSSY.RECONVERGENT B1, `(.L_x_239) ;  /* 0x00000a9000017945 */ /* 0x000fd80003800200 */
[----:B------:R-:W-:Y:S05]  /*01c0*/  @P0 BRA `(.L_x_240) ;  /* 0x00000008009c0947 */ /* 0x000fea0003800000 */
[----:B------:R-:W-:Y:S01]  /*01d0*/  LOP3.LUT R4, RZ, R10, RZ, 0x33, !PT ;  /* 0x0000000aff047212 */ /* 0x000fe200078e33ff */
[----:B------:R-:W-:Y:S04]  /*01e0*/  BSSY.RECONVERGENT B2, `(.L_x_241) ;  /* 0x0000034000027945 */ /* 0x000fe80003800200 */
[----:B------:R-:W-:-:S05]  /*01f0*/  VIADD R16, R4, UR4 ;  /* 0x0000000404107c36 */ /* 0x000fca0008000000 */
[----:B------:R-:W-:-:S04]  /*0200*/  LOP3.LUT R4, R16, 0x300, RZ, 0xc0, !PT ;  /* 0x0000030010047812 */ /* 0x000fc800078ec0ff */
[----:B------:R-:W-:-:S13]  /*0210*/  ISETP.NE.AND P0, PT, R4, 0x300, PT ;  /* 0x000003000400780c */ /* 0x000fda0003f05270 */
[----:B------:R-:W-:Y:S05]  /*0220*/  @!P0 BRA `(.L_x_242) ;  /* 0x0000000000bc8947 */ /* 0x000fea0003800000 */
[----:B------:R-:W0:Y:S01]  /*0230*/  LDC.64 R4, c[0x0][0x380] ;  /* 0x0000e000ff047b82 */ /* 0x000e220000000a00 */
[----:B------:R-:W1:Y:S01]  /*0240*/  LDCU.64 UR6, c[0x0][0x388] ;  /* 0x00007100ff0677ac */ /* 0x000e620008000a00 */
[----:B------:R-:W-:-:S04]  /*0250*/  LEA.HI R6, R16, 0x1, RZ, 0x18 ;  /* 0x0000000110067811 */ /* 0x000fc800078fc0ff */
[----:B------:R-:W-:-:S05]  /*0260*/  LOP3.LUT R6, R6, 0x3, RZ, 0xc0, !PT ;  /* 0x0000000306067812 */ /* 0x000fca00078ec0ff */
[----:B------:R-:W-:Y:S01]  /*0270*/  IMAD.MOV R11, RZ, RZ, -R6 ;  /* 0x000000ffff0b7224 */ /* 0x000fe200078e0a06 */
[C---:B-1----:R-:W-:Y:S01]  /*0280*/  IADD3 R14, P0, PT, R10.reuse, UR6, RZ ;  /* 0x000000060a0e7c10 */ /* 0x042fe2000ff1e0ff */
[----:B0-----:R-:W-:-:S04]  /*0290*/  IMAD.WIDE.U32 R4, R10, 0x8, R4 ;  /* 0x000000080a047825 */ /* 0x001fc800078e0004 */
[----:B------:R-:W-:Y:S02]  /*02a0*/  IMAD.MOV.U32 R12, RZ, RZ, R4 ;  /* 0x000000ffff0c7224 */ /* 0x000fe400078e0004 */
[----:B------:R-:W-:Y:S02]  /*02b0*/  IMAD.MOV.U32 R13, RZ, RZ, R5 ;  /* 0x000000ffff0d7224 */ /* 0x000fe400078e0005 */
[----:B------:R-:W-:-:S07]  /*02c0*/  IMAD.X R15, RZ, RZ, UR7, P0 ;  /* 0x00000007ff0f7e24 */ /* 0x000fce00080e06ff */
.L_x_245:
        /* <DEDUP_REMOVED lines=31> */
.L_x_244:
[----:B------:R-:W-:Y:S05]  /*04c0*/  BSYNC.RECONVERGENT B3 ;  /* 0x0000000000037941 */ /* 0x000fea0003800200 */
.L_x_243:
[----:B------:R-:W-:Y:S01]  /*04d0*/  IADD3 R14, P0, PT, R14, 0x100, RZ ;  /* 0x000001000e0e7810 */ /* 0x000fe20007f1e0ff */
[----:B------:R-:W-:Y:S02]  /*04e0*/  VIADD R10, R10, 0x100 ;  /* 0x000001000a0a7836 */ /* 0x000fe40000000000 */
[----:B------:R-:W-:Y:S02]  /*04f0*/  IMAD.X R13, RZ, RZ, R13, P3 ;  /* 0x000000ffff0d7224 */ /* 0x000fe400018e060d */
[----:B------:R-:W-:Y:S01]  /*0500*/  IMAD.X R15, RZ, RZ, R15, P0 ;  /* 0x000000ffff0f7224 */ /* 0x000fe200000e060f */
[----:B------:R-:W-:Y:S07]  /*0510*/  @P2 BRA `(.L_x_245) ;  /* 0xfffffffc006c2947 */ /* 0x000fee000383ffff */
.L_x_242:
[----:B------:R-:W-:Y:S05]  /*0520*/  BSYNC.RECONVERGENT B2 ;  /* 0x0000000000027941 */ /* 0x000fea0003800200 */
.L_x_241:
[----:B------:R-:W-:-:S13]  /*0530*/  ISETP.GE.U32.AND P0, PT, R16, 0x300, PT ;  /* 0x000003001000780c */ /* 0x000fda0003f06070 */
[----:B------:R-:W-:Y:S05]  /*0540*/  @!P0 BRA `(.L_x_240) ;  /* 0x0000000400bc8947 */ /* 0x000fea0003800000 */
[----:B------:R-:W0:Y:S01]  /*0550*/  LDC.64 R4, c[0x0][0x380] ;  /* 0x0000e000ff047b82 */ /* 0x000e220000000a00 */
[----:B------:R-:W-:-:S07]  /*0560*/  VIADD R20, R10, 0x200 ;  /* 0x000002000a147836 */ /* 0x000fce0000000000 */
[----:B------:R-:W1:Y:S02]  /*0570*/  LDC.64 R6, c[0x0][0x388] ;  /* 0x0000e200ff067b82 */ /* 0x000e640000000a00 */
.L_x_254:
[----:B------:R-:W-:-:S04]  /*0580*/  VIADD R17, R20, 0xfffffe00 ;  /* 0xfffffe0014117836 */ /* 0x000fc80000000000 */
[----:B0-----:R-:W-:-:S05]  /*0590*/  IMAD.WIDE R24, R17, 0x8, R4 ;  /* 0x0000000811187825 */ /* 0x001fca00078e0204 */
[----:B------:R-:W2:Y:S04]  /*05a0*/  LDG.E.64 R18, desc[UR8][R24.64] ;  /* 0x0000000818127981 */ /* 0x000ea8000c1e1b00 */
[----:B-----5:R0:W5:Y:S04]  /*05b0*/  LDG.E.64 R14, desc[UR8][R24.64+0x800] ;  /* 0x00080008180e7981 */ /* 0x020168000c1e1b00 */
[----:B------:R0:W5:Y:S04]  /*05c0*/  LDG.E.64 R12, desc[UR8][R24.64+0x1000] ;  /* 0x00100008180c7981 */ /* 0x000168000c1e1b00 */
[----:B------:R0:W5:Y:S01]  /*05d0*/  LDG.E.64 R10, desc[UR8][R24.64+0x1800] ;  /* 0x00180008180a7981 */ /* 0x000162000c1e1b00 */
[----:B-1----:R-:W-:Y:S01]  /*05e0*/  IADD3 R26, P1, PT, R17, R6, RZ ;  /* 0x00000006111a7210 */ /* 0x002fe20007f3e0ff */
[----:B------:R-:W-:Y:S01]  /*05f0*/  BSSY.RECONVERGENT B2, `(.L_x_246) ;  /* 0x0000017000027945 */ /* 0x000fe20003800200 */
[----:B------:R-:W-:-:S02]  /*0600*/  VIADD R23, R20, 0xffffff00 ;  /* 0xffffff0014177836 */ /* 0x000fc40000000000 */
[----:B------:R-:W-:Y:S01]  /*0610*/  LEA.HI.X.SX32 R27, R17, R7, 0x1, P1 ;  /* 0x00000007111b7211 */ /* 0x000fe200008f0eff */
[----:B------:R-:W-:-:S04]  /*0620*/  IMAD.MOV.U32 R22, RZ, RZ, R26 ;  /* 0x000000ffff167224 */ /* 0x000fc800078e001a */
        /* <DEDUP_REMOVED lines=19> */
.L_x_247:
[----:B------:R-:W-:Y:S05]  /*0760*/  BSYNC.RECONVERGENT B2 ;  /* 0x0000000000027941 */ /* 0x000fea0003800200 */
.L_x_246:
[----:B-----5:R-:W-:Y:S01]  /*0770*/  DSETP.GEU.AND P0, PT, |R16|, |R14|, PT ;  /* 0x4000000e1000722a */ /* 0x020fe20003f0e200 */
[C---:B------:R-:W-:Y:S01]  /*0780*/  IADD3 R19, P1, PT, R23.reuse, R6, RZ ;  /* 0x0000000617137210 */ /* 0x040fe20007f3e0ff */
[----:B------:R-:W-:Y:S01]  /*0790*/  BSSY.RECONVERGENT B2, `(.L_x_248) ;  /* 0x0000015000027945 */ /* 0x000fe20003800200 */
[----:B------:R-:W-:Y:S02]  /*07a0*/  IMAD.MOV.U32 R2, RZ, RZ, R14 ;  /* 0x000000ffff027224 */ /* 0x000fe400078e000e */
[----:B------:R-:W-:Y:S01]  /*07b0*/  LEA.HI.X.SX32 R18, R23, R7, 0x1, P1 ;  /* 0x0000000717127211 */ /* 0x000fe200008f0eff */
[----:B------:R-:W-:Y:S02]  /*07c0*/  IMAD.MOV.U32 R9, RZ, RZ, R19 ;  /* 0x000000ffff097224 */ /* 0x000fe400078e0013 */
[----:B------:R-:W-:Y:S01]  /*07d0*/  IMAD.MOV.U32 R3, RZ, RZ, R15 ;  /* 0x000000ffff037224 */ /* 0x000fe200078e000f */
[----:B------:R-:W-:-:S05]  /*07e0*/  MOV R8, R18 ;  /* 0x0000001200087202 */ /* 0x000fca0000000f00 */
        /* <DEDUP_REMOVED lines=15> */
.L_x_249:
[----:B------:R-:W-:Y:S05]  /*08e0*/  BSYNC.RECONVERGENT B2 ;  /* 0x0000000000027941 */ /* 0x000fea0003800200 */
.L_x_248:
[----:B------:R-:W-:Y:S01]  /*08f0*/  DSETP.GEU.AND P0, PT, |R2|, |R12|, PT ;  /* 0x4000000c0200722a */ /* 0x000fe20003f0e200 */
[CC--:B------:R-:W-:Y:S01]  /*0900*/  IADD3 R22, P1, PT, R20.reuse, R6.reuse, RZ ;  /* 0x0000000614167210 */ /* 0x0c0fe20007f3e0ff */
[C---:B------:R-:W-:Y:S01]  /*0910*/  VIADD R16, R20.reuse, 0x100 ;  /* 0x0000010014107836 */ /* 0x040fe20000000000 */
[----:B------:R-:W-:Y:S01]  /*0920*/  BSSY.RECONVERGENT B2, `(.L_x_250) ;  /* 0x0000016000027945 */ /* 0x000fe20003800200 */
[----:B------:R-:W-:Y:S01]  /*0930*/  IMAD.MOV.U32 R14, RZ, RZ, R12 ;  /* 0x000000ffff0e7224 */ /* 0x000fe200078e000c */
[----:B------:R-:W-:Y:S01]  /*0940*/  LEA.HI.X.SX32 R19, R20, R7, 0x1, P1 ;  /* 0x0000000714137211 */ /* 0x000fe200008f0eff */
[----:B------:R-:W-:Y:S01]  /*0950*/  IMAD.MOV.U32 R17, RZ, RZ, R22 ;  /* 0x000000ffff117224 */ /* 0x000fe200078e0016 */
[----:B------:R-:W-:Y:S01]  /*0960*/  IADD3 R24, P2, PT, R16, R6, RZ ;  /* 0x0000000610187210 */ /* 0x000fe20007f5e0ff */
[----:B------:R-:W-:Y:S02]  /*0970*/  IMAD.MOV.U32 R15, RZ, RZ, R13 ;  /* 0x000000ffff0f7224 */ /* 0x000fe400078e000d */
[----:B------:R-:W-:-:S04]  /*0980*/  IMAD.MOV.U32 R18, RZ, RZ, R19 ;  /* 0x000000ffff127224 */ /* 0x000fc800078e0013 */
[----:B------:R-:W-:Y:S06]  /*0990*/  @!P0 BRA `(.L_x_251) ;  /* 0x0000000000388947 */ /* 0x000fec0003800000 */
        /* <DEDUP_REMOVED lines=14> */
.L_x_251:
[----:B------:R-:W-:Y:S05]  /*0a80*/  BSYNC.RECONVERGENT B2 ;  /* 0x0000000000027941 */ /* 0x000fea0003800200 */
.L_x_250:
[----:B------:R-:W-:Y:S01]  /*0a90*/  DSETP.GEU.AND P0, PT, |R14|, |R10|, PT ;  /* 0x4000000a0e00722a */ /* 0x000fe20003f0e200 */
[----:B------:R-:W-:Y:S01]  /*0aa0*/  LEA.HI.X.SX32 R13, R16, R7, 0x1, P2 ;  /* 0x00000007100d7211 */ /* 0x000fe200010f0eff */
[----:B------:R-:W-:Y:S01]  /*0ab0*/  BSSY.RECONVERGENT B2, `(.L_x_252) ;  /* 0x0000014000027945 */ /* 0x000fe20003800200 */
[----:B------:R-:W-:Y:S02]  /*0ac0*/  IMAD.MOV.U32 R9, RZ, RZ, R24 ;  /* 0x000000ffff097224 */ /* 0x000fe400078e0018 */
[----:B------:R-:W-:Y:S02]  /*0ad0*/  IMAD.MOV.U32 R2, RZ, RZ, R10 ;  /* 0x000000ffff027224 */ /* 0x000fe400078e000a */
[----:B------:R-:W-:Y:S02]  /*0ae0*/  IMAD.MOV.U32 R8, RZ, RZ, R13 ;  /* 0x000000ffff087224 */ /* 0x000fe400078e000d */
[----:B------:R-:W-:-:S05]  /*0af0*/  IMAD.MOV.U32 R3, RZ, RZ, R11 ;  /* 0x000000ffff037224 */ /* 0x000fca00078e000b */
        /* <DEDUP_REMOVED lines=15> */
.L_x_253:
[----:B------:R-:W-:Y:S05]  /*0bf0*/  BSYNC.RECONVERGENT B2 ;  /* 0x0000000000027941 */ /* 0x000fea0003800200 */
.L_x_252:
[C---:B------:R-:W-:Y:S02]  /*0c00*/  VIADD R10, R20.reuse, 0x200 ;  /* 0x00000200140a7836 */ /* 0x040fe40000000000 */
[----:B------:R-:W-:-:S03]  /*0c10*/  VIADD R20, R20, 0x400 ;  /* 0x0000040014147836 */ /* 0x000fc60000000000 */
[----:B------:R-:W-:-:S13]  /*0c20*/  ISETP.GE.AND P0, PT, R10, UR5, PT ;  /* 0x000000050a007c0c */ /* 0x000fda000bf06270 */
[----:B------:R-:W-:Y:S05]  /*0c30*/  @!P0 BRA `(.L_x_254) ;  /* 0xfffffff800508947 */ /* 0x000fea000383ffff */
.L_x_240:
[----:B------:R-:W-:Y:S05]  /*0c40*/  BSYNC.RECONVERGENT B1 ;  /* 0x0000000000017941 */ /* 0x000fea0003800200 */
.L_x_239:
[----:B------:R-:W0:Y:S02]  /*0c50*/  LDCU UR6, c[0x0][0x398] ;  /* 0x00007300ff0677ac */ /* 0x000e240008000800 */
[----:B0-----:R-:W-:-:S09]  /*0c60*/  UISETP.GE.AND UP0, UPT, UR6, 0x100, UPT ;  /* 0x000001000600788c */ /* 0x001fd2000bf06270 */
[----:B------:R-:W-:Y:S05]  /*0c70*/  BRA.U !UP0, `(.L_x_255) ;  /* 0x0000001508507547 */ /* 0x000fea000b800000 */
        /* <DEDUP_REMOVED lines=32> */
.L_x_257:
[----:B------:R-:W-:Y:S05]  /*0e80*/  BSYNC.RECONVERGENT B1 ;  /* 0x0000000000017941 */ /* 0x000fea0003800200 */
.L_x_256:
        /* <DEDUP_REMOVED lines=31> */
.L_x_259:
[----:B------:R-:W-:Y:S05]  /*1080*/  BSYNC.RECONVERGENT B1 ;  /* 0x0000000000017941 */ /* 0x000fea0003800200 */
.L_x_258:
[----:B------:R-:W-:Y:S01]  /*1090*/  ISETP.GT.AND P0, PT, R10, 0x1b, PT ;  /* 0x0000001b0a00780c */ /* 0x000fe20003f04270 */
[----:B-1----:R1:W1:Y:S01]  /*10a0*/  SHFL.DOWN PT, R6, R2, 0x4, 0x1f ;  /* 0x08801f0002067f89 */ /* 0x00226200000e0000 */
[----:B------:R-:W-:Y:S01]  /*10b0*/  BSSY.RECONVERGENT B1, `(.L_x_260) ;  /* 0x000001d000017945 */ /* 0x000fe20003800200 */
[----:B0-----:R-:W-:Y:S02]  /*10c0*/  IMAD.MOV.U32 R11, RZ, RZ, R8 ;  /* 0x000000ffff0b7224 */ /* 0x001fe400078e0008 */
[----:B--2---:R0:W2:Y:S01]  /*10d0*/  SHFL.DOWN PT, R7, R3, 0x4, 0x1f ;  /* 0x08801f0003077f89 */ /* 0x0040a200000e0000 */
[----:B------:R-:W-:Y:S02]  /*10e0*/  IMAD.MOV.U32 R12, RZ, RZ, R9 ;  /* 0x000000ffff0c7224 */ /* 0x000fe400078e0009 */
[----:B------:R-:W-:Y:S01]  /*10f0*/  IMAD.MOV.U32 R4, RZ, RZ, R2 ;  /* 0x000000ffff047224 */ /* 0x000fe200078e0002 */
[----:B----4-:R0:W4:Y:S01]  /*1100*/  SHFL.DOWN PT, R13, R8, 0x4, 0x1f ;  /* 0x08801f00080d7f89 */ /* 0x01012200000e0000 */
[----:B------:R-:W-:-:S03]  /*1110*/  IMAD.MOV.U32 R5, RZ, RZ, R3 ;  /* 0x000000ffff057224 */ /* 0x000fc600078e0003 */
[----:B---3--:R0:W3:Y:S01]  /*1120*/  SHFL.DOWN PT, R14, R9, 0x4, 0x1f ;  /* 0x08801f00090e7f89 */ /* 0x0080e200000e0000 */
[----:B------:R-:W-:Y:S05]  /*1130*/  @P0 BRA `(.L_x_261) ;  /* 0x0000000000500947 */ /* 0x000fea0003800000 */
[----:B-12---:R-:W-:Y:S01]  /*1140*/  DSETP.GEU.AND P0, PT, |R2|, |R6|, PT ;  /* 0x400000060200722a */ /* 0x006fe20003f0e200 */
[----:B----4-:R-:W-:Y:S02]  /*1150*/  IMAD.MOV.U32 R11, RZ, RZ, R13 ;  /* 0x000000ffff0b7224 */ /* 0x010fe400078e000d */
        /* <DEDUP_REMOVED lines=18> */
.L_x_261:
[----:B------:R-:W-:Y:S05]  /*1280*/  BSYNC.RECONVERGENT B1 ;  /* 0x0000000000017941 */ /* 0x000fea0003800200 */
.L_x_260:
        /* <DEDUP_REMOVED lines=31> */
.L_x_263:
[----:B------:R-:W-:Y:S05]  /*1480*/  BSYNC.RECONVERGENT B1 ;  /* 0x0000000000017941 */ /* 0x000fea0003800200 */
.L_x_262:
[----:B------:R-:W-:Y:S01]  /*1490*/  ISETP.GT.AND P0, PT, R10, 0xf, PT ;  /* 0x0000000f0a00780c */ /* 0x000fe20003f04270 */
[----:B-1----:R1:W1:Y:S01]  /*14a0*/  SHFL.DOWN PT, R4, R2, 0x10, 0x1f ;  /* 0x0a001f0002047f89 */ /* 0x00226200000e0000 */
[----:B------:R-:W-:Y:S01]  /*14b0*/  BSSY.RECONVERGENT B1, `(.L_x_264) ;  /* 0x000001d000017945 */ /* 0x000fe20003800200 */
[----:B---3--:R-:W-:Y:S01]  /*14c0*/  MOV R14, R8 ;  /* 0x00000008000e7202 */ /* 0x008fe20000000f00 */
[----:B------:R-:W-:Y:S01]  /*14d0*/  IMAD.MOV.U32 R15, RZ, RZ, R9 ;  /* 0x000000ffff0f7224 */ /* 0x000fe200078e0009 */
[----:B0-----:R0:W3:Y:S01]  /*14e0*/  SHFL.DOWN PT, R5, R3, 0x10, 0x1f ;  /* 0x0a001f0003057f89 */ /* 0x0010e200000e0000 */
[----:B------:R-:W-:Y:S02]  /*14f0*/  IMAD.MOV.U32 R12, RZ, RZ, R2 ;  /* 0x000000ffff0c7224 */ /* 0x000fe400078e0002 */
[----:B----4-:R-:W-:Y:S01]  /*1500*/  IMAD.MOV.U32 R13, RZ, RZ, R3 ;  /* 0x000000ffff0d7224 */ /* 0x010fe200078e0003 */
[----:B--2---:R0:W2:Y:S04]  /*1510*/  SHFL.DOWN PT, R7, R8, 0x10, 0x1f ;  /* 0x0a001f0008077f89 */ /* 0x0040a800000e0000 */
[----:B------:R0:W4:Y:S01]  /*1520*/  SHFL.DOWN PT, R6, R9, 0x10, 0x1f ;  /* 0x0a001f0009067f89 */ /* 0x00012200000e0000 */
        /* <DEDUP_REMOVED lines=21> */
.L_x_265:
[----:B------:R-:W-:Y:S05]  /*1680*/  BSYNC.RECONVERGENT B1 ;  /* 0x0000000000017941 */ /* 0x000fea0003800200 */
.L_x_264:
        /* <DEDUP_REMOVED lines=11> */
.L_x_267:
[----:B------:R-:W-:Y:S05]  /*1740*/  BSYNC.RECONVERGENT B1 ;  /* 0x0000000000017941 */ /* 0x000fea0003800200 */
.L_x_266:
        /* <DEDUP_REMOVED lines=8> */
[----:B-1234-:R-:W1:Y:S04]  /*17d0*/  LDS.128 R4, [R0+0x20] ;  /* 0x0000200000047984 */ /* 0x01ee680000000c00 */
[----:B------:R2:W3:Y:S04]  /*17e0*/  LDS.64 R2, [R0+0x80] ;  /* 0x0000800000027984 */ /* 0x0004e80000000a00 */
[----:B------:R2:W4:Y:S01]  /*17f0*/  LDS.128 R8, [R0+0x30] ;  /* 0x0000300000087984 */ /* 0x0005220000000c00 */
        /* <DEDUP_REMOVED lines=20> */
.L_x_270:
[----:B------:R-:W-:Y:S05]  /*1940*/  BSYNC.RECONVERGENT B1 ;  /* 0x0000000000017941 */ /* 0x000fea0003800200 */
.L_x_269:
        /* <DEDUP_REMOVED lines=23> */
.L_x_272:
[----:B------:R-:W-:Y:S05]  /*1ac0*/  BSYNC.RECONVERGENT B1 ;  /* 0x0000000000017941 */ /* 0x000fea0003800200 */
.L_x_271:
        /* <DEDUP_REMOVED lines=21> */
.L_x_274:
[----:B------:R-:W-:Y:S05]  /*1c20*/  BSYNC.RECONVERGENT B1 ;  /* 0x0000000000017941 */ /* 0x000fea0003800200 */
.L_x_273:
[----:B------:R0:W1:Y:S01]  /*1c30*/  LDS.128 R8, [R0+0x60] ;  /* 0x0000600000087984 */ /* 0x0000620000000c00 */
[----:B------:R-:W-:Y:S01]  /*1c40*/  DSETP.GEU.AND P0, PT, |R20|, |R14|, PT ;  /* 0x4000000e1400722a */ /* 0x000fe20003f0e200 */
[----:B------:R-:W-:Y:S01]  /*1c50*/  BSSY.RECONVERGENT B1, `(.L_x_275) ;  /* 0x0000015000017945 */ /* 0x000fe20003800200 */
[----:B------:R-:W-:Y:S01]  /*1c60*/  MOV R12, R14 ;  /* 0x0000000e000c7202 */ /* 0x000fe20000000f00 */
        /* <DEDUP_REMOVED lines=19> */
.L_x_276:
[----:B------:R-:W-:Y:S05]  /*1da0*/  BSYNC.RECONVERGENT B1 ;  /* 0x0000000000017941 */ /* 0x000fea0003800200 */
.L_x_275:
        /* <DEDUP_REMOVED lines=21> */
.L_x_278:
[----:B------:R-:W-:Y:S05]  /*1f00*/  BSYNC.RECONVERGENT B1 ;  /* 0x0000000000017941 */ /* 0x000fea0003800200 */
.L_x_277:
        /* <DEDUP_REMOVED lines=21> */
.L_x_280:
[----:B------:R-:W-:Y:S05]  /*2060*/  BSYNC.RECONVERGENT B1 ;  /* 0x0000000000017941 */ /* 0x000fea0003800200 */
.L_x_279:
        /* <DEDUP_REMOVED lines=21> */
.L_x_255:
[----:B------:R-:W0:Y:S01]  /*21c0*/  S2R R4, SR_LANEID ;  /* 0x0000000000047919 */ /* 0x000e220000000000 */
[----:B------:R-:W-:Y:S01]  /*21d0*/  LOP3.LUT R5, R0, 0x3e0, RZ, 0xc0, !PT ;  /* 0x000003e000057812 */ /* 0x000fe200078ec0ff */
[----:B------:R-:W-:Y:S01]  /*21e0*/  BSSY.RECONVERGENT B1, `(.L_x_281) ;  /* 0x0000024000017945 */ /* 0x000fe20003800200 */
[----:B------:R-:W-:Y:S02]  /*21f0*/  IMAD.MOV.U32 R12, RZ, RZ, R9 ;  /* 0x000000ffff0c7224 */ /* 0x000fe400078e0009 */
[----:B------:R-:W-:Y:S02]  /*2200*/  IMAD.MOV.U32 R14, RZ, RZ, R8 ;  /* 0x000000ffff0e7224 */ /* 0x000fe400078e0008 */
[----:B------:R-:W-:Y:S01]  /*2210*/  VIADD R6, R5, 0x20 ;  /* 0x0000002005067836 */ /* 0x000fe20000000000 */
[----:B------:R-:W-:Y:S01]  /*2220*/  LOP3.LUT R5, RZ, R5, RZ, 0x33, !PT ;  /* 0x00000005ff057212 */ /* 0x000fe200078e33ff */
[----:B-----5:R-:W-:-:S03]  /*2230*/  IMAD.MOV.U32 R7, RZ, RZ, R3 ;  /* 0x000000ffff077224 */ /* 0x020fc600078e0003 */
[----:B------:R-:W-:Y:S01]  /*2240*/  ISETP.GT.AND P0, PT, R6, UR6, PT ;  /* 0x0000000606007c0c */ /* 0x000fe2000bf04270 */
[----:B------:R-:W-:Y:S01]  /*2250*/  VIADD R5, R5, UR6 ;  /* 0x0000000605057c36 */ /* 0x000fe20008000000 */
[----:B------:R-:W-:-:S04]  /*2260*/  MOV R6, R2 ;  /* 0x0000000200067202 */ /* 0x000fc80000000f00 */
[----:B------:R-:W-:-:S05]  /*2270*/  SEL R5, R5, 0x1f, P0 ;  /* 0x0000001f05057807 */ /* 0x000fca0000000000 */
[----:B------:R1:W2:Y:S04]  /*2280*/  SHFL.DOWN PT, R10, R2, 0x1, R5 ;  /* 0x08200000020a7989 */ /* 0x0002a800000e0005 */
[----:B------:R1:W3:Y:S04]  /*2290*/  SHFL.DOWN PT, R11, R3, 0x1, R5 ;  /* 0x08200000030b7989 */ /* 0x0002e800000e0005 */
[----:B------:R1:W4:Y:S01]  /*22a0*/  SHFL.DOWN PT, R16, R9, 0x1, R5 ;  /* 0x0820000009107989 */ /* 0x00032200000e0005 */
[----:B0-----:R-:W-:-:S03]  /*22b0*/  ISETP.GE.AND P0, PT, R4, R5, PT ;  /* 0x000000050400720c */ /* 0x001fc60003f06270 */
[----:B------:R1:W0:Y:S10]  /*22c0*/  SHFL.DOWN PT, R13, R8, 0x1, R5 ;  /* 0x08200000080d7989 */ /* 0x00023400000e0005 */
[----:B-1----:R-:W-:Y:S05]  /*22d0*/  @P0 BRA `(.L_x_282) ;  /* 0x0000000000500947 */ /* 0x002fea0003800000 */
[----:B--23--:R-:W-:Y:S01]  /*22e0*/  DSETP.GEU.AND P0, PT, |R2|, |R10|, PT ;  /* 0x4000000a0200722a */ /* 0x00cfe20003f0e200 */
        /* <DEDUP_REMOVED lines=19> */
.L_x_282:
[----:B------:R-:W-:Y:S05]  /*2420*/  BSYNC.RECONVERGENT B1 ;  /* 0x0000000000017941 */ /* 0x000fea0003800200 */
.L_x_281:
[----:B------:R-:W-:Y:S01]  /*2430*/  VIADD R2, R4, 0x2 ;  /* 0x0000000204027836 */ /* 0x000fe20000000000 */
[----:B------:R1:W1:Y:S01]  /*2440*/  SHFL.DOWN PT, R8, R6, 0x2, R5 ;  /* 0x0840000006087989 */ /* 0x00026200000e0005 */
[----:B------:R-:W-:Y:S01]  /*2450*/  BSSY.RECONVERGENT B1, `(.L_x_283) ;  /* 0x000001e000017945 */ /* 0x000fe20003800200 */
[----:B--2---:R-:W-:Y:S02]  /*2460*/  IMAD.MOV.U32 R10, RZ, RZ, R12 ;  /* 0x000000ffff0a7224 */ /* 0x004fe400078e000c */
[----:B------:R-:W-:Y:S01]  /*2470*/  ISETP.GT.AND P0, PT, R2, R5, PT ;  /* 0x000000050200720c */ /* 0x000fe20003f04270 */
[----:B------:R2:W1:Y:S01]  /*2480*/  SHFL.DOWN PT, R9, R7, 0x2, R5 ;  /* 0x0840000007097989 */ /* 0x00046200000e0005 */
[----:B----4-:R-:W-:Y:S02]  /*2490*/  IMAD.MOV.U32 R16, RZ, RZ, R14 ;  /* 0x000000ffff107224 */ /* 0x010fe400078e000e */
[----:B------:R-:W-:Y:S01]  /*24a0*/  IMAD.MOV.U32 R2, RZ, RZ, R6 ;  /* 0x000000ffff027224 */ /* 0x000fe200078e0006 */
[----:B---3--:R2:W3:Y:S01]  /*24b0*/  SHFL.DOWN PT, R11, R12, 0x2, R5 ;  /* 0x084000000c0b7989 */ /* 0x0084e200000e0005 */
[----:B------:R-:W-:-:S03]  /*24c0*/  IMAD.MOV.U32 R3, RZ, RZ, R7 ;  /* 0x000000ffff037224 */ /* 0x000fc600078e0007 */
[----:B0-----:R2:W0:Y:S04]  /*24d0*/  SHFL.DOWN PT, R13, R14, 0x2, R5 ;  /* 0x084000000e0d7989 */ /* 0x00142800000e0005 */
        /* <DEDUP_REMOVED lines=21> */
.L_x_284:
[----:B------:R-:W-:Y:S05]  /*2630*/  BSYNC.RECONVERGENT B1 ;  /* 0x0000000000017941 */ /* 0x000fea0003800200 */
.L_x_283:
[----:B-1----:R-:W-:Y:S01]  /*2640*/  VIADD R6, R4, 0x4 ;  /* 0x0000000404067836 */ /* 0x002fe20000000000 */
[----:B------:R1:W4:Y:S01]  /*2650*/  SHFL.DOWN PT, R8, R2, 0x4, R5 ;  /* 0x0880000002087989 */ /* 0x00032200000e0005 */
[----:B------:R-:W-:Y:S01]  /*2660*/  BSSY.RECONVERGENT B1, `(.L_x_285) ;  /* 0x000001e000017945 */ /* 0x000fe20003800200 */
[----:B--2---:R-:W-:Y:S02]  /*2670*/  IMAD.MOV.U32 R12, RZ, RZ, R10 ;  /* 0x000000ffff0c7224 */ /* 0x004fe400078e000a */
[----:B------:R-:W-:Y:S01]  /*2680*/  ISETP.GT.AND P0, PT, R6, R5, PT ;  /* 0x000000050600720c */ /* 0x000fe20003f04270 */
[----:B------:R1:W2:Y:S01]  /*2690*/  SHFL.DOWN PT, R9, R3, 0x4, R5 ;  /* 0x0880000003097989 */ /* 0x0002a200000e0005 */
[----:B------:R-:W-:Y:S02]  /*26a0*/  IMAD.MOV.U32 R14, RZ, RZ, R16 ;  /* 0x000000ffff0e7224 */ /* 0x000fe400078e0010 */
[----:B------:R-:W-:Y:S01]  /*26b0*/  IMAD.MOV.U32 R6, RZ, RZ, R2 ;  /* 0x000000ffff067224 */ /* 0x000fe200078e0002 */
[----:B---3--:R1:W3:Y:S01]  /*26c0*/  SHFL.DOWN PT, R11, R10, 0x4, R5 ;  /* 0x088000000a0b7989 */ /* 0x0082e200000e0005 */
[----:B------:R-:W-:-:S03]  /*26d0*/  IMAD.MOV.U32 R7, RZ, RZ, R3 ;  /* 0x000000ffff077224 */ /* 0x000fc600078e0003 */
[----:B0-----:R1:W0:Y:S04]  /*26e0*/  SHFL.DOWN PT, R13, R16, 0x4, R5 ;  /* 0x08800000100d7989 */ /* 0x00122800000e0005 */
[----:B------:R-:W-:Y:S05]  /*26f0*/  @P0 BRA `(.L_x_286) ;  /* 0x0000000000500947 */ /* 0x000fea0003800000 */
[----:B--2-4-:R-:W-:Y:S01]  /*2700*/  DSETP.GEU.AND P0, PT, |R2|, |R8|, PT ;  /* 0x400000080200722a */ /* 0x014fe20003f0e200 */
        /* <DEDUP_REMOVED lines=19> */
.L_x_286:
[----:B------:R-:W-:Y:S05]  /*2840*/  BSYNC.RECONVERGENT B1 ;  /* 0x0000000000017941 */ /* 0x000fea0003800200 */
.L_x_285:
[----:B-1----:R-:W-:Y:S01]  /*2850*/  IADD3 R2, PT, PT, R4, 0x8, RZ ;  /* 0x0000000804027810 */ /* 0x002fe20007ffe0ff */
[----:B----4-:R1:W4:Y:S01]  /*2860*/  SHFL.DOWN PT, R8, R6, 0x8, R5 ;  /* 0x0900000006087989 */ /* 0x01032200000e0005 */
[----:B------:R-:W-:Y:S01]  /*2870*/  BSSY.RECONVERGENT B1, `(.L_x_287) ;  /* 0x000001e000017945 */ /* 0x000fe20003800200 */
[----:B------:R-:W-:Y:S01]  /*2880*/  IMAD.MOV.U32 R10, RZ, RZ, R12 ;  /* 0x000000ffff0a7224 */ /* 0x000fe200078e000c */
[----:B------:R-:W-:Y:S01]  /*2890*/  ISETP.GT.AND P0, PT, R2, R5, PT ;  /* 0x000000050200720c */ /* 0x000fe20003f04270 */
[----:B--2---:R1:W2:Y:S01]  /*28a0*/  SHFL.DOWN PT, R9, R7, 0x8, R5 ;  /* 0x0900000007097989 */ /* 0x0042a200000e0005 */
        /* <DEDUP_REMOVED lines=26> */
.L_x_288:
[----:B------:R-:W-:Y:S05]  /*2a50*/  BSYNC.RECONVERGENT B1 ;  /* 0x0000000000017941 */ /* 0x000fea0003800200 */
.L_x_287:
[----:B----4-:R-:W-:Y:S01]  /*2a60*/  VIADD R8, R4, 0x10 ;  /* 0x0000001004087836 */ /* 0x010fe20000000000 */
[----:B-1----:R1:W4:Y:S01]  /*2a70*/  SHFL.DOWN PT, R6, R2, 0x10, R5 ;  /* 0x0a00000002067989 */ /* 0x00232200000e0005 */
[----:B------:R-:W-:Y:S01]  /*2a80*/  BSSY.RECONVERGENT B1, `(.L_x_289) ;  /* 0x000001e000017945 */ /* 0x000fe20003800200 */
[----:B------:R-:W-:Y:S02]  /*2a90*/  IMAD.MOV.U32 R14, RZ, RZ, R10 ;  /* 0x000000ffff0e7224 */ /* 0x000fe400078e000a */
[----:B------:R-:W-:Y:S01]  /*2aa0*/  ISETP.GT.AND P0, PT, R8, R5, PT ;  /* 0x000000050800720c */ /* 0x000fe20003f04270 */
[----:B------:R1:W1:Y:S01]  /*2ab0*/  SHFL.DOWN PT, R7, R3, 0x10, R5 ;  /* 0x0a00000003077989 */ /* 0x00026200000e0005 */
[----:B------:R-:W-:Y:S02]  /*2ac0*/  IMAD.MOV.U32 R15, RZ, RZ, R16 ;  /* 0x000000ffff0f7224 */ /* 0x000fe400078e0010 */
[----:B------:R-:W-:Y:S01]  /*2ad0*/  IMAD.MOV.U32 R12, RZ, RZ, R2 ;  /* 0x000000ffff0c7224 */ /* 0x000fe200078e0002 */
[----:B--2---:R2:W1:Y:S01]  /*2ae0*/  SHFL.DOWN PT, R9, R10, 0x10, R5 ;  /* 0x0a0000000a097989 */ /* 0x00446200000e0005 */
[----:B0-----:R-:W-:-:S03]  /*2af0*/  IMAD.MOV.U32 R13, RZ, RZ, R3 ;  /* 0x000000ffff0d7224 */ /* 0x001fc600078e0003 */
[----:B---3--:R2:W0:Y:S04]  /*2b00*/  SHFL.DOWN PT, R11, R16, 0x10, R5 ;  /* 0x0a000000100b7989 */ /* 0x00842800000e0005 */
[----:B------:R-:W-:Y:S05]  /*2b10*/  @P0 BRA `(.L_x_290) ;  /* 0x0000000000500947 */ /* 0x000fea0003800000 */
[----:B-1--4-:R-:W-:Y:S01]  /*2b20*/  DSETP.GEU.AND P0, PT, |R2|, |R6|, PT ;  /* 0x400000060200722a */ /* 0x012fe20003f0e200 */
[----:B------:R-:W-:Y:S02]  /*2b30*/  IMAD.MOV.U32 R14, RZ, RZ, R9 ;  /* 0x000000ffff0e7224 */ /* 0x000fe400078e0009 */
        /* <DEDUP_REMOVED lines=18> */
.L_x_290:
[----:B------:R-:W-:Y:S05]  /*2c60*/  BSYNC.RECONVERGENT B1 ;  /* 0x0000000000017941 */ /* 0x000fea0003800200 */
.L_x_289:
[----:B------:R-:W-:Y:S01]  /*2c70*/  ISETP.NE.AND P0, PT, R4, RZ, PT ;  /* 0x000000ff0400720c */ /* 0x000fe20003f05270 */
[----:B------:R-:W-:-:S12]  /*2c80*/  BSSY.RECONVERGENT B1, `(.L_x_291) ;  /* 0x000000a000017945 */ /* 0x000fd80003800200 */
[----:B------:R-:W-:Y:S05]  /*2c90*/  @P0 BRA `(.L_x_292) ;  /* 0x0000000000200947 */ /* 0x000fea0003800000 */
[----:B------:R-:W3:Y:S01]  /*2ca0*/  S2R R4, SR_CgaCtaId ;  /* 0x0000000000047919 */ /* 0x000ee20000008800 */
[----:B-1----:R-:W-:Y:S02]  /*2cb0*/  MOV R3, 0x400 ;  /* 0x0000040000037802 */ /* 0x002fe40000000f00 */
[----:B------:R-:W-:-:S04]  /*2cc0*/  SHF.R.U32.HI R2, RZ, 0x1, R0 ;  /* 0x00000001ff027819 */ /* 0x000fc80000011600 */
[----:B------:R-:W-:Y:S02]  /*2cd0*/  LOP3.LUT R2, R2, 0x1f0, RZ, 0xc0, !PT ;  /* 0x000001f002027812 */ /* 0x000fe400078ec0ff */
[----:B---3--:R-:W-:-:S05]  /*2ce0*/  LEA R3, R4, R3, 0x18 ;  /* 0x0000000304037211 */ /* 0x008fca00078ec0ff */
[----:B------:R-:W-:-:S05]  /*2cf0*/  IMAD.IADD R3, R2, 0x1, R3 ;  /* 0x0000000102037824 */ /* 0x000fca00078e0203 */
[----:B------:R3:W-:Y:S04]  /*2d00*/  STS.64 [R3+0x10], R14 ;  /* 0x0000100e03007388 */ /* 0x0007e80000000a00 */
[----:B------:R3:W-:Y:S02]  /*2d10*/  STS.64 [R3+0x8], R12 ;  /* 0x0000080c03007388 */ /* 0x0007e40000000a00 */
.L_x_292:
[----:B------:R-:W-:Y:S05]  /*2d20*/  BSYNC.RECONVERGENT B1 ;  /* 0x0000000000017941 */ /* 0x000fea0003800200 */
.L_x_291:
[----:B------:R-:W-:Y:S01]  /*2d30*/  BAR.SYNC.DEFER_BLOCKING 0x0 ;  /* 0x0000000000007b1d */ /* 0x000fe20000010000 */
[----:B------:R-:W-:-:S13]  /*2d40*/  ISETP.NE.AND P1, PT, R0, RZ, PT ;  /* 0x000000ff0000720c */ /* 0x000fda0003f25270 */
[----:B------:R-:W-:Y:S05]  /*2d50*/  @P1 BRA `(.L_x_268) ;  /* 0x0000003400b81947 */ /* 0x000fea0003800000 */
[----:B------:R-:W-:Y:S01]  /*2d60*/  UISETP.GE.AND UP0, UPT, UR6, 0x21, UPT ;  /* 0x000000210600788c */ /* 0x000fe2000bf06270 */
[----:B0-----:R-:W-:Y:S02]  /*2d70*/  IMAD.MOV.U32 R11, RZ, RZ, R14 ;  /* 0x000000ffff0b7224 */ /* 0x001fe400078e000e */
[----:B------:R-:W-:Y:S02]  /*2d80*/  IMAD.MOV.U32 R8, RZ, RZ, R15 ;  /* 0x000000ffff087224 */ /* 0x000fe400078e000f */
[----:B-1----:R-:W-:Y:S02]  /*2d90*/  IMAD.MOV.U32 R2, RZ, RZ, R12 ;  /* 0x000000ffff027224 */ /* 0x002fe400078e000c */
[----:B---3--:R-:W-:Y:S02]  /*2da0*/  IMAD.MOV.U32 R3, RZ, RZ, R13 ;  /* 0x000000ffff037224 */ /* 0x008fe400078e000d */
[----:B------:R-:W-:Y:S05]  /*2db0*/  BRA.U !UP0, `(.L_x_293) ;  /* 0x00000001086c7547 */ /* 0x000fea000b800000 */
[----:B------:R-:W0:Y:S01]  /*2dc0*/  S2UR UR5, SR_CgaCtaId ;  /* 0x00000000000579c3 */ /* 0x000e220000008800 */
[----:B------:R-:W-:Y:S01]  /*2dd0*/  UMOV UR4, 0x400 ;  /* 0x0000040000047882 */ /* 0x000fe20000000000 */
[----:B------:R-:W-:Y:S01]  /*2de0*/  BSSY.RECONVERGENT B1, `(.L_x_293) ;  /* 0x0000018000017945 */ /* 0x000fe20003800200 */
[----:B0-----:R-:W-:-:S09]  /*2df0*/  ULEA UR4, UR5, UR4, 0x18 ;  /* 0x0000000405047291 */ /* 0x001fd2000f8ec0ff */
[----:B--2---:R-:W0:Y:S04]  /*2e00*/  LDS.64 R4, [UR4+0x18] ;  /* 0x00001804ff047984 */ /* 0x004e280008000a00 */
        /* <DEDUP_REMOVED lines=21> */
.L_x_294:
[----:B------:R-:W-:Y:S05]  /*2f60*/  BSYNC.RECONVERGENT B1 ;  /* 0x0000000000017941 */ /* 0x000fea0003800200 */
.L_x_293:
[----:B------:R-:W-:Y:S01]  /*2f70*/  UISETP.GE.AND UP0, UPT, UR6, 0x41, UPT ;  /* 0x000000410600788c */ /* 0x000fe2000bf06270 */
[----:B------:R-:W-:Y:S02]  /*2f80*/  IMAD.MOV.U32 R9, RZ, RZ, R11 ;  /* 0x000000ffff097224 */ /* 0x000fe400078e000b */
[----:B------:R-:W-:Y:S02]  /*2f90*/  IMAD.MOV.U32 R0, RZ, RZ, R8 ;  /* 0x000000ffff007224 */ /* 0x000fe400078e0008 */
[----:B------:R-:W-:Y:S02]  /*2fa0*/  IMAD.MOV.U32 R4, RZ, RZ, R2 ;  /* 0x000000ffff047224 */ /* 0x000fe400078e0002 */
[----:B--2---:R-:W-:Y:S02]  /*2fb0*/  IMAD.MOV.U32 R5, RZ, RZ, R3 ;  /* 0x000000ffff057224 */ /* 0x004fe400078e0003 */
[----:B------:R-:W-:Y:S05]  /*2fc0*/  BRA.U !UP0, `(.L_x_295) ;  /* 0x00000001086c7547 */ /* 0x000fea000b800000 */
[----:B------:R-:W0:Y:S01]  /*2fd0*/  S2UR UR5, SR_CgaCtaId ;  /* 0x00000000000579c3 */ /* 0x000e220000008800 */
[----:B------:R-:W-:Y:S01]  /*2fe0*/  UMOV UR4, 0x400 ;  /* 0x0000040000047882 */ /* 0x000fe20000000000 */
[----:B------:R-:W-:Y:S01]  /*2ff0*/  BSSY.RECONVERGENT B1, `(.L_x_295) ;  /* 0x0000018000017945 */ /* 0x000fe20003800200 */
[----:B0-----:R-:W-:-:S09]  /*3000*/  ULEA UR4, UR5, UR4, 0x18 ;  /* 0x0000000405047291 */ /* 0x001fd2000f8ec0ff */
[----:B----4-:R-:W0:Y:S04]  /*3010*/  LDS.64 R6, [UR4+0x28] ;  /* 0x00002804ff067984 */ /* 0x010e280008000a00 */
        /* <DEDUP_REMOVED lines=21> */
.L_x_296:
[----:B------:R-:W-:Y:S05]  /*3170*/  BSYNC.RECONVERGENT B1 ;  /* 0x0000000000017941 */ /* 0x000fea0003800200 */
.L_x_295:
        /* <DEDUP_REMOVED lines=32> */
.L_x_298:
[----:B------:R-:W-:Y:S05]  /*3380*/  BSYNC.RECONVERGENT B1 ;  /* 0x0000000000017941 */ /* 0x000fea0003800200 */
.L_x_297:
        /* <DEDUP_REMOVED lines=32> */
.L_x_300:
[----:B------:R-:W-:Y:S05]  /*3590*/  BSYNC.RECONVERGENT B1 ;  /* 0x0000000000017941 */ /* 0x000fea0003800200 */
.L_x_299:
        /* <DEDUP_REMOVED lines=32> */
.L_x_302:
[----:B------:R-:W-:Y:S05]  /*37a0*/  BSYNC.RECONVERGENT B1 ;  /* 0x0000000000017941 */ /* 0x000fea0003800200 */
.L_x_301:
        /* <DEDUP_REMOVED lines=32> */
.L_x_304:
[----:B------:R-:W-:Y:S05]  /*39b0*/  BSYNC.RECONVERGENT B1 ;  /* 0x0000000000017941 */ /* 0x000fea0003800200 */
.L_x_303:
        /* <DEDUP_REMOVED lines=32> */
.L_x_236:
[----:B------:R-:W1:Y:S01]  /*3bc0*/  S2R R0, SR_TID.X ;  /* 0x0000000000007919 */ /* 0x000e620000002100 */
[----:B------:R-:W1:Y:S01]  /*3bd0*/  LDC.64 R2, c[0x0][0x380] ;  /* 0x0000e000ff027b82 */ /* 0x000e620000000a00 */
[----:B------:R-:W2:Y:S01]  /*3be0*/  LDCU.64 UR6, c[0x0][0x388] ;  /* 0x00007100ff0677ac */ /* 0x000ea20008000a00 */
[----:B-1----:R-:W-:-:S05]  /*3bf0*/  IMAD.WIDE.U32 R2, R0, 0x8, R2 ;  /* 0x0000000800027825 */ /* 0x002fca00078e0002 */
[----:B0-----:R-:W3:Y:S04]  /*3c00*/  LDG.E.64 R4, desc[UR8][R2.64] ;  /* 0x0000000802047981 */ /* 0x001ee8000c1e1b00 */
[----:B------:R-:W3:Y:S04]  /*3c10*/  LDG.E.64 R6, desc[UR8][R2.64+0x800] ;  /* 0x0008000802067981 */ /* 0x000ee8000c1e1b00 */
[----:B------:R-:W4:Y:S04]  /*3c20*/  LDG.E.64 R8, desc[UR8][R2.64+0x1000] ;  /* 0x0010000802087981 */ /* 0x000f28000c1e1b00 */
[----:B------:R-:W5:Y:S04]  /*3c30*/  LDG.E.64 R12, desc[UR8][R2.64+0x1800] ;  /* 0x00180008020c7981 */ /* 0x000f68000c1e1b00 */
[----:B------:R-:W5:Y:S01]  /*3c40*/  LDG.E.64 R10, desc[UR8][R2.64+0x2000] ;  /* 0x00200008020a7981 */ /* 0x000f62000c1e1b00 */
[----:B------:R-:W-:Y:S01]  /*3c50*/  BSSY.RECONVERGENT B1, `(.L_x_305) ;  /* 0x000001c000017945 */ /* 0x000fe20003800200 */
[----:B---3--:R-:W-:-:S06]  /*3c60*/  DSETP.GEU.AND P0, PT, |R4|, |R6|, PT ;  /* 0x400000060400722a */ /* 0x008fcc0003f0e200 */
[----:B------:R-:W-:Y:S02]  /*3c70*/  FSEL R4, R4, R6, P0 ;  /* 0x0000000604047208 */ /* 0x000fe40000000000 */
[----:B------:R-:W-:Y:S01]  /*3c80*/  FSEL R5, R5, R7, P0 ;  /* 0x0000000705057208 */ /* 0x000fe20000000000 */
[C---:B------:R-:W-:Y:S01]  /*3c90*/  VIADD R7, R0.reuse, 0x200 ;  /* 0x0000020000077836 */ /* 0x040fe20000000000 */
[----:B------:R-:W-:-:S04]  /*3ca0*/  LOP3.LUT R6, R0, 0x400, RZ, 0xfc, !PT ;  /* 0x0000040000067812 */ /* 0x000fc800078efcff */
[----:B----4-:R-:W-:Y:S01]  /*3cb0*/  DSETP.GEU.AND P1, PT, |R4|, |R8|, PT ;  /* 0x400000080400722a */ /* 0x010fe20003f2e200 */
[----:B--2---:R-:W-:-:S05]  /*3cc0*/  IADD3 R17, P4, PT, R6, UR6, RZ ;  /* 0x0000000606117c10 */ /* 0x004fca000ff9e0ff */
[----:B------:R-:W-:Y:S01]  /*3cd0*/  FSEL R4, R4, R8, P1 ;  /* 0x0000000804047208 */ /* 0x000fe20000800000 */
[----:B------:R-:W-:Y:S01]  /*3ce0*/  IMAD.X R16, RZ, RZ, UR7, P4 ;  /* 0x00000007ff107e24 */ /* 0x000fe2000a0e06ff */
[----:B------:R-:W-:Y:S01]  /*3cf0*/  FSEL R5, R5, R9, P1 ;  /* 0x0000000905057208 */ /* 0x000fe20000800000 */
[----:B------:R-:W-:-:S05]  /*3d00*/  VIADD R9, R0, 0x100 ;  /* 0x0000010000097836 */ /* 0x000fca0000000000 */
[----:B-----5:R-:W-:Y:S01]  /*3d10*/  DSETP.GEU.AND P2, PT, |R4|, |R12|, PT ;  /* 0x4000000c0400722a */ /* 0x020fe20003f4e200 */
[----:B------:R-:W-:-:S05]  /*3d20*/  @P1 SEL R7, R0, R9, P0 ;  /* 0x0000000900071207 */ /* 0x000fca0000000000 */
[----:B------:R-:W-:Y:S02]  /*3d30*/  FSEL R4, R4, R12, P2 ;  /* 0x0000000c04047208 */ /* 0x000fe40001000000 */
[----:B------:R-:W-:-:S06]  /*3d40*/  FSEL R5, R5, R13, P2 ;  /* 0x0000000d05057208 */ /* 0x000fcc0001000000 */
[----:B------:R-:W-:Y:S01]  /*3d50*/  DSETP.GEU.AND P3, PT, |R4|, |R10|, PT ;  /* 0x4000000a0400722a */ /* 0x000fe20003f6e200 */
[----:B------:R-:W-:-:S13]  /*3d60*/  @!P2 VIADD R7, R0, 0x300 ;  /* 0x000003000007a836 */ /* 0x000fda0000000000 */
[----:B------:R-:W-:Y:S05]  /*3d70*/  @!P3 BRA `(.L_x_306) ;  /* 0x000000000024b947 */ /* 0x000fea0003800000 */
[C---:B------:R-:W-:Y:S02]  /*3d80*/  ISETP.GE.U32.AND P0, PT, R7.reuse, R6, PT ;  /* 0x000000060700720c */ /* 0x040fe40003f06070 */
[----:B------:R-:W-:Y:S02]  /*3d90*/  IADD3 R6, P1, PT, R7, UR6, RZ ;  /* 0x0000000607067c10 */ /* 0x000fe4000ff3e0ff */
[----:B------:R-:W-:-:S03]  /*3da0*/  ISETP.GE.U32.AND.EX P0, PT, RZ, RZ, PT, P0 ;  /* 0x000000ffff00720c */ /* 0x000fc60003f06100 */
[----:B------:R-:W-:-:S10]  /*3db0*/  IMAD.X R7, RZ, RZ, UR7, P1 ;  /* 0x00000007ff077e24 */ /* 0x000fd400088e06ff */
[----:B------:R-:W-:-:S06]  /*3dc0*/  DSETP.LT.OR P0, PT, |R10|, |R4|, !P0 ;  /* 0x400000040a00722a */ /* 0x000fcc0004701600 */
[----:B------:R-:W-:Y:S02]  /*3dd0*/  FSEL R10, R4, R10, P0 ;  /* 0x0000000a040a7208 */ /* 0x000fe40000000000 */
[----:B------:R-:W-:Y:S02]  /*3de0*/  FSEL R11, R5, R11, P0 ;  /* 0x0000000b050b7208 */ /* 0x000fe40000000000 */
[----:B------:R-:W-:Y:S02]  /*3df0*/  SEL R17, R6, R17, P0 ;  /* 0x0000001106117207 */ /* 0x000fe40000000000 */
[----:B------:R-:W-:-:S07]  /*3e00*/  SEL R16, R7, R16, P0 ;  /* 0x0000001007107207 */ /* 0x000fce0000000000 */
.L_x_306:
[----:B------:R-:W-:Y:S05]  /*3e10*/  BSYNC.RECONVERGENT B1 ;  /* 0x0000000000017941 */ /* 0x000fea0003800200 */
.L_x_305:
[----:B------:R-:W-:Y:S01]  /*3e20*/  UISETP.GE.U32.AND UP0, UPT, UR4, 0xa00, UPT ;  /* 0x00000a000400788c */ /* 0x000fe2000bf06070 */
[----:B------:R-:W-:Y:S02]  /*3e30*/  IMAD.MOV.U32 R19, RZ, RZ, 0x500 ;  /* 0x00000500ff137424 */ /* 0x000fe400078e00ff */
[----:B------:R-:W-:Y:S01]  /*3e40*/  IMAD.MOV.U32 R18, RZ, RZ, RZ ;  /* 0x000000ffff127224 */ /* 0x000fe200078e00ff */
[----:B------:R-:W-:-:S09]  /*3e50*/  UISETP.GE.U32.AND.EX UP0, UPT, UR5, URZ, UPT, UP0 ;  /* 0x000000ff0500728c */ /* 0x000fd2000bf06100 */
[----:B------:R-:W-:Y:S05]  /*3e60*/  BRA.U !UP0, `(.L_x_307) ;  /* 0x0000000508587547 */ /* 0x000fea000b800000 */
[----:B------:R-:W-:Y:S01]  /*3e70*/  IMAD.MOV.U32 R12, RZ, RZ, R10 ;  /* 0x000000ffff0c7224 */ /* 0x000fe200078e000a */
[----:B------:R-:W0:Y:S01]  /*3e80*/  LDCU.64 UR6, c[0x0][0x388] ;  /* 0x00007100ff0677ac */ /* 0x000e220008000a00 */
[----:B------:R-:W-:Y:S02]  /*3e90*/  IMAD.MOV.U32 R13, RZ, RZ, R11 ;  /* 0x000000ffff0d7224 */ /* 0x000fe400078e000b */
[----:B------:R-:W-:Y:S01]  /*3ea0*/  IMAD.MOV.U32 R21, RZ, RZ, 0x500 ;  /* 0x00000500ff157424 */ /* 0x000fe200078e00ff */
[----:B------:R-:W1:Y:S01]  /*3eb0*/  LDCU.64 UR4, c[0x0][0x398] ;  /* 0x00007300ff0477ac */ /* 0x000e620008000a00 */
[----:B------:R-:W-:-:S07]  /*3ec0*/  IMAD.MOV.U32 R19, RZ, RZ, RZ ;  /* 0x000000ffff137224 */ /* 0x000fce00078e00ff */
.L_x_308:
[----:B------:R-:W-:-:S04]  /*3ed0*/  LEA R24, P0, R21, R2, 0x3 ;  /* 0x0000000215187211 */ /* 0x000fc800078018ff */
[----:B------:R-:W-:-:S05]  /*3ee0*/  LEA.HI.X R25, R21, R3, R19, 0x3, P0 ;  /* 0x0000000315197211 */ /* 0x000fca00000f1c13 */
[----:B------:R-:W2:Y:S04]  /*3ef0*/  LDG.E.64 R14, desc[UR8][R24.64] ;  /* 0x00000008180e7981 */ /* 0x000ea8000c1e1b00 */
[----:B------:R-:W3:Y:S04]  /*3f00*/  LDG.E.64 R8, desc[UR8][R24.64+0x800] ;  /* 0x0008000818087981 */ /* 0x000ee8000c1e1b00 */
[----:B------:R-:W4:Y:S04]  /*3f10*/  LDG.E.64 R6, desc[UR8][R24.64+0x1000] ;  /* 0x0010000818067981 */ /* 0x000f28000c1e1b00 */
[----:B------:R-:W5:Y:S04]  /*3f20*/  LDG.E.64 R4, desc[UR8][R24.64+0x1800] ;  /* 0x0018000818047981 */ /* 0x000f68000c1e1b00 */
[----:B------:R-:W5:Y:S01]  /*3f30*/  LDG.E.64 R10, desc[UR8][R24.64+0x2000] ;  /* 0x00200008180a7981 */ /* 0x000f62000c1e1b00 */
[----:B0-----:R-:W-:-:S04]  /*3f40*/  IADD3 R20, P0, P1, R21, UR6, R0 ;  /* 0x0000000615147c10 */ /* 0x001fc8000f91e000 */
[----:B------:R-:W-:Y:S01]  /*3f50*/  IADD3.X R18, PT, PT, R19, UR7, RZ, P0, P1 ;  /* 0x0000000713127c10 */ /* 0x000fe200087e24ff */
[----:B------:R-:W-:-:S04]  /*3f60*/  IMAD.MOV.U32 R22, RZ, RZ, R20 ;  /* 0x000000ffff167224 */ /* 0x000fc800078e0014 */
[----:B------:R-:W-:Y:S01]  /*3f70*/  IMAD.MOV.U32 R23, RZ, RZ, R18 ;  /* 0x000000ffff177224 */ /* 0x000fe200078e0012 */
[----:B--2---:R-:W-:-:S14]  /*3f80*/  DSETP.GEU.AND P2, PT, |R12|, |R14|, PT ;  /* 0x4000000e0c00722a */ /* 0x004fdc0003f4e200 */
[----:B------:R-:W-:-:S04]  /*3f90*/  @P2 ISETP.GE.U32.AND P0, PT, R17, R22, PT ;  /* 0x000000161100220c */ /* 0x000fc80003f06070 */
[----:B------:R-:W-:-:S13]  /*3fa0*/  @P2 ISETP.GE.AND.EX P0, PT, R16, R23, PT, P0 ;  /* 0x000000171000220c */ /* 0x000fda0003f06300 */
[----:B------:R-:W-:-:S06]  /*3fb0*/  @P2 DSETP.LT.OR P0, PT, |R14|, |R12|, !P0 ;  /* 0x4000000c0e00222a */ /* 0x000fcc0004701600 */
[----:B------:R-:W-:Y:S02]  /*3fc0*/  @P2 FSEL R13, R13, R15, P0 ;  /* 0x0000000f0d0d2208 */ /* 0x000fe40000000000 */
[----:B------:R-:W-:Y:S02]  /*3fd0*/  @P2 FSEL R12, R12, R14, P0 ;  /* 0x0000000e0c0c2208 */ /* 0x000fe40000000000 */
[----:B------:R-:W-:Y:S01]  /*3fe0*/  @P2 SEL R22, R17, R22, P0 ;  /* 0x0000001611162207 */ /* 0x000fe20000000000 */
[----:B------:R-:W-:Y:S01]  /*3ff0*/  @P2 IMAD.MOV.U32 R15, RZ, RZ, R13 ;  /* 0x000000ffff0f2224 */ /* 0x000fe200078e000d */
[----:B------:R-:W-:Y:S01]  /*4000*/  IADD3 R13, P3, PT, R20, 0x100, RZ ;  /* 0x00000100140d7810 */ /* 0x000fe20007f7e0ff */
[----:B------:R-:W-:Y:S01]  /*4010*/  @P2 IMAD.MOV.U32 R14, RZ, RZ, R12 ;  /* 0x000000ffff0e2224 */ /* 0x000fe200078e000c */
[----:B------:R-:W-:-:S03]  /*4020*/  @P2 SEL R23, R16, R23, P0 ;  /* 0x0000001710172207 */ /* 0x000fc60000000000 */
[----:B------:R-:W-:Y:S02]  /*4030*/  IMAD.X R16, RZ, RZ, R18, P3 ;  /* 0x000000ffff107224 */ /* 0x000fe400018e0612 */
[----:B---3--:R-:W-:-:S14]  /*4040*/  DSETP.GEU.AND P1, PT, |R14|, |R8|, PT ;  /* 0x400000080e00722a */ /* 0x008fdc0003f2e200 */
        /* <DEDUP_REMOVED lines=11> */
[----:B----4-:R-:W-:-:S14]  /*4100*/  DSETP.GEU.AND P2, PT, |R8|, |R6|, PT ;  /* 0x400000060800722a */ /* 0x010fdc0003f4e200 */
        /* <DEDUP_REMOVED lines=10> */
[----:B------:R-:W-:Y:S01]  /*41b0*/  IMAD.X R9, RZ, RZ, R18, P3 ;  /* 0x000000ffff097224 */ /* 0x000fe200018e0612 */
[----:B------:R-:W-:Y:S01]  /*41c0*/  IADD3 R17, P3, PT, R20, 0x400, RZ ;  /* 0x0000040014117810 */ /* 0x000fe20007f7e0ff */
[----:B-----5:R-:W-:-:S04]  /*41d0*/  DSETP.GEU.AND P1, PT, |R6|, |R4|, PT ;  /* 0x400000040600722a */ /* 0x020fc80003f2e200 */
[----:B------:R-:W-:-:S10]  /*41e0*/  IMAD.X R16, RZ, RZ, R18, P3 ;  /* 0x000000ffff107224 */ /* 0x000fd400018e0612 */
        /* <DEDUP_REMOVED lines=8> */
[----:B------:R-:W-:Y:S01]  /*4270*/  @P1 IMAD.MOV.U32 R5, RZ, RZ, R7 ;  /* 0x000000ffff051224 */ /* 0x000fe200078e0007 */
[C---:B------:R-:W-:Y:S02]  /*4280*/  IADD3 R6, P1, PT, R21.reuse, 0xa00, RZ ;  /* 0x00000a0015067810 */ /* 0x040fe40007f3e0ff */
[----:B------:R-:W-:-:S02]  /*4290*/  IADD3 R21, P3, PT, R21, 0x500, RZ ;  /* 0x0000050015157810 */ /* 0x000fc40007f7e0ff */
[----:B-1----:R-:W-:Y:S01]  /*42a0*/  ISETP.GT.U32.AND P4, PT, R6, UR4, PT ;  /* 0x0000000406007c0c */ /* 0x002fe2000bf84070 */
[----:B------:R-:W-:Y:S01]  /*42b0*/  DSETP.GEU.AND P2, PT, |R4|, |R10|, PT ;  /* 0x4000000a0400722a */ /* 0x000fe20003f4e200 */
[--C-:B------:R-:W-:Y:S02]  /*42c0*/  IMAD.X R6, RZ, RZ, R19.reuse, P1 ;  /* 0x000000ffff067224 */ /* 0x100fe400008e0613 */
[----:B------:R-:W-:-:S03]  /*42d0*/  IMAD.X R18, RZ, RZ, R19, P3 ;  /* 0x000000ffff127224 */ /* 0x000fc600018e0613 */
[----:B------:R-:W-:Y:S01]  /*42e0*/  ISETP.GT.AND.EX P1, PT, R6, UR5, PT, P4 ;  /* 0x0000000506007c0c */ /* 0x000fe2000bf24340 */
[----:B------:R-:W-:-:S07]  /*42f0*/  IMAD.MOV.U32 R19, RZ, RZ, R18 ;  /* 0x000000ffff137224 */ /* 0x000fce00078e0012 */
        /* <DEDUP_REMOVED lines=8> */
[----:B------:R-:W-:Y:S02]  /*4380*/  @P2 IMAD.MOV.U32 R11, RZ, RZ, R5 ;  /* 0x000000ffff0b2224 */ /* 0x000fe400078e0005 */
[----:B------:R-:W-:Y:S02]  /*4390*/  IMAD.MOV.U32 R12, RZ, RZ, R10 ;  /* 0x000000ffff0c7224 */ /* 0x000fe400078e000a */
[----:B------:R-:W-:Y:S01]  /*43a0*/  IMAD.MOV.U32 R13, RZ, RZ, R11 ;  /* 0x000000ffff0d7224 */ /* 0x000fe200078e000b */
[----:B------:R-:W-:Y:S06]  /*43b0*/  @!P1 BRA `(.L_x_308) ;  /* 0xfffffff800c49947 */ /* 0x000fec000383ffff */
[----:B------:R-:W-:-:S07]  /*43c0*/  IMAD.MOV.U32 R19, RZ, RZ, R21 ;  /* 0x000000ffff137224 */ /* 0x000fce00078e0015 */
.L_x_307:
[----:B------:R-:W-:-:S04]  /*43d0*/  ISETP.GE.U32.AND P0, PT, R19, UR4, PT ;  /* 0x0000000413007c0c */ /* 0x000fc8000bf06070 */
[----:B------:R-:W-:-:S13]  /*43e0*/  ISETP.GE.AND.EX P0, PT, R18, UR5, PT, P0 ;  /* 0x0000000512007c0c */ /* 0x000fda000bf06300 */
[----:B------:R-:W-:Y:S05]  /*43f0*/  @P0 BRA `(.L_x_309) ;  /* 0x0000000800c40947 */ /* 0x000fea0003800000 */
[----:B------:R-:W-:Y:S01]  /*4400*/  IADD3 R21, PT, PT, -R19, UR4, RZ ;  /* 0x0000000413157c10 */ /* 0x000fe2000fffe1ff */
[----:B------:R-:W-:Y:S03]  /*4410*/  BSSY.RECONVERGENT B1, `(.L_x_309) ;  /* 0x00000af000017945 */ /* 0x000fe60003800200 */
[----:B------:R-:W-:-:S13]  /*4420*/  ISETP.GE.AND P0, PT, R0, R21, PT ;  /* 0x000000150000720c */ /* 0x000fda0003f06270 */
[----:B------:R-:W-:Y:S05]  /*4430*/  @P0 BRA `(.L_x_310) ;  /* 0x0000000800b00947 */ /* 0x000fea0003800000 */
[-C--:B------:R-:W-:Y:S01]  /*4440*/  LOP3.LUT R6, RZ, R0.reuse, RZ, 0x33, !PT ;  /* 0x00000000ff067212 */ /* 0x080fe200078e33ff */
[----:B------:R-:W-:Y:S01]  /*4450*/  BSSY.RECONVERGENT B2, `(.L_x_311) ;  /* 0x0000036000027945 */ /* 0x000fe20003800200 */
[----:B------:R-:W-:Y:S02]  /*4460*/  MOV R12, R0 ;  /* 0x00000000000c7202 */ /* 0x000fe40000000f00 */
        /* <DEDUP_REMOVED lines=9> */
[----:B------:R-:W-:Y:S02]  /*4500*/  LOP3.LUT R2, R2, 0x3, RZ, 0xc0, !PT ;  /* 0x0000000302027812 */ /* 0x000fe400078ec0ff */
[----:B------:R-:W-:-:S03]  /*4510*/  IADD3 R13, P0, PT, R9, UR6, RZ ;  /* 0x00000006090d7c10 */ /* 0x000fc6000ff1e0ff */
[----:B------:R-:W-:Y:S01]  /*4520*/  IMAD.MOV R7, RZ, RZ, -R2 ;  /* 0x000000ffff077224 */ /* 0x000fe200078e0a02 */
[----:B0-----:R-:W-:-:S04]  /*4530*/  LEA R8, P1, R9, UR10, 0x3 ;  /* 0x0000000a09087c11 */ /* 0x001fc8000f8218ff */
[----:B------:R-:W-:Y:S02]  /*4540*/  LEA.HI.X R9, R9, UR11, R14, 0x3, P1 ;  /* 0x0000000b09097c11 */ /* 0x000fe400088f1c0e */
[----:B------:R-:W-:-:S07]  /*4550*/  IADD3.X R14, PT, PT, R14, UR7, RZ, P0, !PT ;  /* 0x000000070e0e7c10 */ /* 0x000fce00087fe4ff */
.L_x_315:
        /* <DEDUP_REMOVED lines=31> */
.L_x_314:
[----:B------:R-:W-:Y:S05]  /*4750*/  BSYNC.RECONVERGENT B3 ;  /* 0x0000000000037941 */ /* 0x000fea0003800200 */
.L_x_313:
[----:B------:R-:W-:Y:S01]  /*4760*/  IADD3 R13, P0, PT, R13, 0x100, RZ ;  /* 0x000001000d0d7810 */ /* 0x000fe20007f1e0ff */
[----:B------:R-:W-:Y:S02]  /*4770*/  VIADD R12, R12, 0x100 ;  /* 0x000001000c0c7836 */ /* 0x000fe40000000000 */
[----:B------:R-:W-:Y:S02]  /*4780*/  IMAD.X R9, RZ, RZ, R9, P3 ;  /* 0x000000ffff097224 */ /* 0x000fe400018e0609 */
[----:B------:R-:W-:Y:S01]  /*4790*/  IMAD.X R14, RZ, RZ, R14, P0 ;  /* 0x000000ffff0e7224 */ /* 0x000fe200000e060e */
[----:B------:R-:W-:Y:S07]  /*47a0*/  @P2 BRA `(.L_x_315) ;  /* 0xfffffffc006c2947 */ /* 0x000fee000383ffff */
.L_x_312:
[----:B------:R-:W-:Y:S05]  /*47b0*/  BSYNC.RECONVERGENT B2 ;  /* 0x0000000000027941 */ /* 0x000fea0003800200 */
.L_x_311:
[----:B------:R-:W-:-:S13]  /*47c0*/  ISETP.GE.U32.AND P0, PT, R6, 0x300, PT ;  /* 0x000003000600780c */ /* 0x000fda0003f06070 */
[----:B------:R-:W-:Y:S05]  /*47d0*/  @!P0 BRA `(.L_x_310) ;  /* 0x0000000400c88947 */ /* 0x000fea0003800000 */
[----:B------:R-:W0:Y:S01]  /*47e0*/  LDC.64 R8, c[0x0][0x380] ;  /* 0x0000e000ff087b82 */ /* 0x000e220000000a00 */
[----:B------:R-:W-:-:S07]  /*47f0*/  VIADD R20, R12, 0x200 ;  /* 0x000002000c147836 */ /* 0x000fce0000000000 */
[----:B------:R-:W1:Y:S02]  /*4800*/  LDC.64 R6, c[0x0][0x388] ;  /* 0x0000e200ff067b82 */ /* 0x000e640000000a00 */
.L_x_324:
        /* <DEDUP_REMOVED lines=30> */
.L_x_317:
[----:B------:R-:W-:Y:S05]  /*49f0*/  BSYNC.RECONVERGENT B2 ;  /* 0x0000000000027941 */ /* 0x000fea0003800200 */
.L_x_316:
        /* <DEDUP_REMOVED lines=9> */
[----:B------:R-:W-:-:S03]  /*4a90*/  IMAD.MOV.U32 R24, RZ, RZ, R26 ;  /* 0x000000ffff187224 */ /* 0x000fc600078e001a */
[----:B------:R-:W-:Y:S01]  /*4aa0*/  MOV R25, R27 ;  /* 0x0000001b00197202 */ /* 0x000fe20000000f00 */
        /* <DEDUP_REMOVED lines=15> */
.L_x_319:
[----:B------:R-:W-:Y:S05]  /*4ba0*/  BSYNC.RECONVERGENT B2 ;  /* 0x0000000000027941 */ /* 0x000fea0003800200 */
.L_x_318:
[----:B------:R-:W-:Y:S01]  /*4bb0*/  DSETP.GEU.AND P0, PT, |R16|, |R10|, PT ;  /* 0x4000000a1000722a */ /* 0x000fe20003f0e200 */
[CC--:B------:R-:W-:Y:S01]  /*4bc0*/  IADD3 R13, P1, P4, R19.reuse, R6.reuse, R20 ;  /* 0x00000006130d7210 */ /* 0x0c0fe20007c3e014 */
[----:B------:R-:W-:Y:S01]  /*4bd0*/  VIADD R4, R20, 0x100 ;  /* 0x0000010014047836 */ /* 0x000fe20000000000 */
[----:B------:R-:W-:Y:S01]  /*4be0*/  BSSY.RECONVERGENT B2, `(.L_x_320) ;  /* 0x0000016000027945 */ /* 0x000fe20003800200 */
[----:B------:R-:W-:Y:S01]  /*4bf0*/  IMAD.MOV.U32 R2, RZ, RZ, R10 ;  /* 0x000000ffff027224 */ /* 0x000fe200078e000a */
[----:B------:R-:W-:Y:S01]  /*4c00*/  IADD3.X R22, PT, PT, R18, R7, RZ, P1, P4 ;  /* 0x0000000712167210 */ /* 0x000fe20000fe84ff */
[----:B------:R-:W-:Y:S01]  /*4c10*/  IMAD.MOV.U32 R5, RZ, RZ, R13 ;  /* 0x000000ffff057224 */ /* 0x000fe200078e000d */
[----:B------:R-:W-:Y:S01]  /*4c20*/  IADD3 R4, P2, P3, R19, R6, R4 ;  /* 0x0000000613047210 */ /* 0x000fe20007b5e004 */
        /* <DEDUP_REMOVED lines=17> */
.L_x_321:
[----:B------:R-:W-:Y:S05]  /*4d40*/  BSYNC.RECONVERGENT B2 ;  /* 0x0000000000027941 */ /* 0x000fea0003800200 */
.L_x_320:
[----:B------:R-:W-:Y:S01]  /*4d50*/  DSETP.GEU.AND P0, PT, |R2|, |R14|, PT ;  /* 0x4000000e0200722a */ /* 0x000fe20003f0e200 */
[----:B------:R-:W-:Y:S01]  /*4d60*/  IADD3.X R13, PT, PT, R18, R7, RZ, P2, P3 ;  /* 0x00000007120d7210 */ /* 0x000fe200017e64ff */
        /* <DEDUP_REMOVED lines=20> */
.L_x_323:
[----:B------:R-:W-:Y:S05]  /*4eb0*/  BSYNC.RECONVERGENT B2 ;  /* 0x0000000000027941 */ /* 0x000fea0003800200 */
.L_x_322:
[C---:B------:R-:W-:Y:S02]  /*4ec0*/  VIADD R2, R20.reuse, 0x200 ;  /* 0x0000020014027836 */ /* 0x040fe40000000000 */
[----:B------:R-:W-:-:S03]  /*4ed0*/  VIADD R20, R20, 0x400 ;  /* 0x0000040014147836 */ /* 0x000fc60000000000 */
[----:B------:R-:W-:-:S13]  /*4ee0*/  ISETP.GE.AND P0, PT, R2, R21, PT ;  /* 0x000000150200720c */ /* 0x000fda0003f06270 */
[----:B------:R-:W-:Y:S05]  /*4ef0*/  @!P0 BRA `(.L_x_324) ;  /* 0xfffffff800448947 */ /* 0x000fea000383ffff */
.L_x_310:
[----:B------:R-:W-:Y:S05]  /*4f00*/  BSYNC.RECONVERGENT B1 ;  /* 0x0000000000017941 */ /* 0x000fea0003800200 */
.L_x_309:
        /* <DEDUP_REMOVED lines=32> */
.L_x_326:
[----:B------:R-:W-:Y:S05]  /*5110*/  BSYNC.RECONVERGENT B1 ;  /* 0x0000000000017941 */ /* 0x000fea0003800200 */
.L_x_325:
        /* <DEDUP_REMOVED lines=31> */
.L_x_328:
[----:B------:R-:W-:Y:S05]  /*5310*/  BSYNC.RECONVERGENT B1 ;  /* 0x0000000000017941 */ /* 0x000fea0003800200 */
.L_x_327:
        /* <DEDUP_REMOVED lines=31> */
.L_x_330:
[----:B------:R-:W-:Y:S05]  /*5510*/  BSYNC.RECONVERGENT B1 ;  /* 0x0000000000017941 */ /* 0x000fea0003800200 */
.L_x_329:
[----:B------:R-:W-:Y:S01]  /*5520*/  ISETP.GT.AND P0, PT, R8, 0x17, PT ;  /* 0x000000170800780c */ /* 0x000fe20003f04270 */
[----:B-1----:R1:W1:Y:S01]  /*5530*/  SHFL.DOWN PT, R6, R2, 0x8, 0x1f ;  /* 0x09001f0002067f89 */ /* 0x00226200000e0000 */
[----:B------:R-:W-:Y:S01]  /*5540*/  BSSY.RECONVERGENT B1, `(.L_x_331) ;  /* 0x000001d000017945 */ /* 0x000fe20003800200 */
[----:B--2---:R-:W-:Y:S02]  /*5550*/  IMAD.MOV.U32 R9, RZ, RZ, R11 ;  /* 0x000000ffff097224 */ /* 0x004fe400078e000b */
[----:B---3--:R2:W3:Y:S01]  /*5560*/  SHFL.DOWN PT, R7, R3, 0x8, 0x1f ;  /* 0x09001f0003077f89 */ /* 0x0084e200000e0000 */
[----:B------:R-:W-:Y:S02]  /*5570*/  IMAD.MOV.U32 R10, RZ, RZ, R12 ;  /* 0x000000ffff0a7224 */ /* 0x000fe400078e000c */
[----:B------:R-:W-:Y:S01]  /*5580*/  IMAD.MOV.U32 R4, RZ, RZ, R2 ;  /* 0x000000ffff047224 */ /* 0x000fe200078e0002 */
[----:B0-----:R2:W0:Y:S01]  /*5590*/  SHFL.DOWN PT, R14, R11, 0x8, 0x1f ;  /* 0x09001f000b0e7f89 */ /* 0x00142200000e0000 */
[----:B------:R-:W-:-:S03]  /*55a0*/  IMAD.MOV.U32 R5, RZ, RZ, R3 ;  /* 0x000000ffff057224 */ /* 0x000fc600078e0003 */
[----:B----4-:R2:W4:Y:S01]  /*55b0*/  SHFL.DOWN PT, R13, R12, 0x8, 0x1f ;  /* 0x09001f000c0d7f89 */ /* 0x01052200000e0000 */
        /* <DEDUP_REMOVED lines=21> */
.L_x_332:
[----:B------:R-:W-:Y:S05]  /*5710*/  BSYNC.RECONVERGENT B1 ;  /* 0x0000000000017941 */ /* 0x000fea0003800200 */
.L_x_331:
        /* <DEDUP_REMOVED lines=8> */
[----:B----4-:R-:W-:-:S03]  /*57a0*/  IMAD.MOV.U32 R13, RZ, RZ, R5 ;  /* 0x000000ffff0d7224 */ /* 0x010fc600078e0005 */
[----:B---3--:R3:W4:Y:S01]  /*57b0*/  SHFL.DOWN PT, R7, R10, 0x10, 0x1f ;  /* 0x0a001f000a077f89 */ /* 0x00872200000e0000 */
[----:B------:R-:W-:Y:S05]  /*57c0*/  @P0 BRA `(.L_x_334) ;  /* 0x0000000000500947 */ /* 0x000fea0003800000 */
[----:B-12---:R-:W-:Y:S01]  /*57d0*/  DSETP.GEU.AND P0, PT, |R4|, |R2|, PT ;  /* 0x400000020400722a */ /* 0x006fe20003f0e200 */
        /* <DEDUP_REMOVED lines=19> */
.L_x_334:
[----:B------:R-:W-:Y:S05]  /*5910*/  BSYNC.RECONVERGENT B1 ;  /* 0x0000000000017941 */ /* 0x000fea0003800200 */
.L_x_333:
        /* <DEDUP_REMOVED lines=11> */
.L_x_336:
[----:B------:R-:W-:Y:S05]  /*59d0*/  BSYNC.RECONVERGENT B1 ;  /* 0x0000000000017941 */ /* 0x000fea0003800200 */
.L_x_335:
        /* <DEDUP_REMOVED lines=8> */
[----:B0---4-:R-:W0:Y:S04]  /*5a60*/  LDS.128 R4, [R0+0x20] ;  /* 0x0000200000047984 */ /* 0x011e280000000c00 */
[----:B------:R2:W4:Y:S04]  /*5a70*/  LDS.64 R2, [R0+0x80] ;  /* 0x0000800000027984 */ /* 0x0005280000000a00 */
[----:B---3--:R2:W3:Y:S01]  /*5a80*/  LDS.128 R8, [R0+0x30] ;  /* 0x0000300000087984 */ /* 0x0084e20000000c00 */
[----:B-1----:R-:W-:Y:S01]  /*5a90*/  DSETP.GEU.AND P0, PT, |R12|, |R16|, PT ;  /* 0x400000100c00722a */ /* 0x002fe20003f0e200 */
[----:B------:R-:W-:-:S02]  /*5aa0*/  IMAD.MOV.U32 R20, RZ, RZ, R16 ;  /* 0x000000ffff147224 */ /* 0x000fc400078e0010 */
[----:B------:R-:W-:Y:S02]  /*5ab0*/  IMAD.MOV.U32 R21, RZ, RZ, R17 ;  /* 0x000000ffff157224 */ /* 0x000fe400078e0011 */
[----:B0-----:R-:W-:Y:S02]  /*5ac0*/  IMAD.MOV.U32 R23, RZ, RZ, R4 ;  /* 0x000000ffff177224 */ /* 0x001fe400078e0004 */
        /* <DEDUP_REMOVED lines=16> */
.L_x_338:
[----:B------:R-:W-:Y:S05]  /*5bd0*/  BSYNC.RECONVERGENT B1 ;  /* 0x0000000000017941 */ /* 0x000fea0003800200 */
.L_x_337:
        /* <DEDUP_REMOVED lines=23> */
.L_x_340:
[----:B------:R-:W-:Y:S05]  /*5d50*/  BSYNC.RECONVERGENT B1 ;  /* 0x0000000000017941 */ /* 0x000fea0003800200 */
.L_x_339:
        /* <DEDUP_REMOVED lines=21> */
.L_x_342:
[----:B------:R-:W-:Y:S05]  /*5eb0*/  BSYNC.RECONVERGENT B1 ;  /* 0x0000000000017941 */ /* 0x000fea0003800200 */
.L_x_341:
        /* <DEDUP_REMOVED lines=23> */
.L_x_344:
[----:B------:R-:W-:Y:S05]  /*6030*/  BSYNC.RECONVERGENT B1 ;  /* 0x0000000000017941 */ /* 0x000fea0003800200 */
.L_x_343:
        /* <DEDUP_REMOVED lines=21> */
.L_x_346:
[----:B------:R-:W-:Y:S05]  /*6190*/  BSYNC.RECONVERGENT B1 ;  /* 0x0000000000017941 */ /* 0x000fea0003800200 */
.L_x_345:
        /* <DEDUP_REMOVED lines=21> */
.L_x_348:
[----:B------:R-:W-:Y:S05]  /*62f0*/  BSYNC.RECONVERGENT B1 ;  /* 0x0000000000017941 */ /* 0x000fea0003800200 */
.L_x_347:
        /* <DEDUP_REMOVED lines=20> */
.L_x_268:
[----:B------:R-:W-:Y:S05]  /*6440*/  BSYNC.RECONVERGENT B0 ;  /* 0x0000000000007941 */ /* 0x000fea0003800200 */
.L_x_235:
[----:B------:R-:W-:Y:S05]  /*6450*/  @P1 EXIT ;  /* 0x000000000000194d */ /* 0x000fea0003800000 */
[----:B0123--:R-:W0:Y:S02]  /*6460*/  LDC.64 R2, c[0x0][0x390] ;  /* 0x0000e400ff027b82 */ /* 0x00fe240000000a00 */
[----:B0-----:R-:W-:Y:S04]  /*6470*/  STG.E.64 desc[UR8][R2.64], R12 ;  /* 0x0000000c02007986 */ /* 0x001fe8000c101b08 */
[----:B------:R-:W-:Y:S01]  /*6480*/  STG.E.64 desc[UR8][R2.64+0x8], R14 ;  /* 0x0000080e02007986 */ /* 0x000fe2000c101b08 */
[----:B------:R-:W-:Y:S05]  /*6490*/  EXIT ;  /* 0x000000000000794d */ /* 0x000fea0003800000 */
.L_x_349:
        /* <DEDUP_REMOVED lines=14> */
.L_x_769:


//--------------------- .text._ZN6thrust24THRUST_300001_SM_1000_NS8cuda_cub4core6detail13_kernel_agentINS1_8__reduce11ReduceAgentIPN4cuda3std3__45tupleIJdlEEESC_SB_iNS1_9__extrema9arg_max_fIdl10ComparatorEEEEJSC_SC_iSG_EEEvDpT0_ --------------------------
	.section	.text._ZN6thrust24THRUST_300001_SM_1000_NS8cuda_cub4core6detail13_kernel_agentINS1_8__reduce11ReduceAgentIPN4cuda3std3__45tupleIJdlEEESC_SB_iNS1_9__extrema9arg_max_fIdl10ComparatorEEEEJSC_SC_iSG_EEEvDpT0_,"ax",@progbits
	.align	128
        .global         _ZN6thrust24THRUST_300001_SM_1000_NS8cuda_cub4core6detail13_kernel_agentINS1_8__reduce11ReduceAgentIPN4cuda3std3__45tupleIJdlEEESC_SB_iNS1_9__extrema9arg_max_fIdl10ComparatorEEEEJSC_SC_iSG_EEEvDpT0_
        .type           _ZN6thrust24THRUST_300001_SM_1000_NS8cuda_cub4core6detail13_kernel_agentINS1_8__reduce11ReduceAgentIPN4cuda3std3__45tupleIJdlEEESC_SB_iNS1_9__extrema9arg_max_fIdl10ComparatorEEEEJSC_SC_iSG_EEEvDpT0_,@function
        .size           _ZN6thrust24THRUST_300001_SM_1000_NS8cuda_cub4core6detail13_kernel_agentINS1_8__reduce11ReduceAgentIPN4cuda3std3__45tupleIJdlEEESC_SB_iNS1_9__extrema9arg_max_fIdl10ComparatorEEEEJSC_SC_iSG_EEEvDpT0_,(.L_x_770 - _ZN6thrust24THRUST_300001_SM_1000_NS8cuda_cub4core6detail13_kernel_agentINS1_8__reduce11ReduceAgentIPN4cuda3std3__45tupleIJdlEEESC_SB_iNS1_9__extrema9arg_max_fIdl10ComparatorEEEEJSC_SC_iSG_EEEvDpT0_)
        .other          _ZN6thrust24THRUST_300001_SM_1000_NS8cuda_cub4core6detail13_kernel_agentINS1_8__reduce11ReduceAgentIPN4cuda3std3__45tupleIJdlEEESC_SB_iNS1_9__extrema9arg_max_fIdl10ComparatorEEEEJSC_SC_iSG_EEEvDpT0_,@"STO_CUDA_ENTRY STV_DEFAULT"
_ZN6thrust24THRUST_300001_SM_1000_NS8cuda_cub4core6detail13_kernel_agentINS1_8__reduce11ReduceAgentIPN4cuda3std3__45tupleIJdlEEESC_SB_iNS1_9__extrema9arg_max_fIdl10ComparatorEEEEJSC_SC_iSG_EEEvDpT0_:
.text._ZN6thrust24THRUST_300001_SM_1000_NS8cuda_cub4core6detail13_kernel_agentINS1_8__reduce11ReduceAgentIPN4cuda3std3__45tupleIJdlEEESC_SB_iNS1_9__extrema9arg_max_fIdl10ComparatorEEEEJSC_SC_iSG_EEEvDpT0_:
        /* <DEDUP_REMOVED lines=21> */
.L_x_353:
[----:B0-----:R-:W-:Y:S05]  /*0150*/  BSYNC.RECONVERGENT B1 ;  /* 0x0000000000017941 */ /* 0x001fea0003800200 */
.L_x_352:
        /* <DEDUP_REMOVED lines=15> */
.L_x_360:
        /* <DEDUP_REMOVED lines=31> */
.L_x_359:
[----:B------:R-:W-:Y:S05]  /*0440*/  BSYNC.RECONVERGENT B3 ;  /* 0x0000000000037941 */ /* 0x000fea0003800200 */
.L_x_358:
[----:B------:R-:W-:Y:S02]  /*0450*/  IMAD.X R3, RZ, RZ, R3, P3 ;  /* 0x000000ffff037224 */ /* 0x000fe400018e0603 */
[----:B------:R-:W-:Y:S01]  /*0460*/  VIADD R19, R19, 0x100 ;  /* 0x0000010013137836 */ /* 0x000fe20000000000 */
[----:B------:R-:W-:Y:S06]  /*0470*/  @P2 BRA `(.L_x_360) ;  /* 0xfffffffc00742947 */ /* 0x000fec000383ffff */
.L_x_357:
[----:B------:R-:W-:Y:S05]  /*0480*/  BSYNC.RECONVERGENT B2 ;  /* 0x0000000000027941 */ /* 0x000fea0003800200 */
.L_x_356:
[----:B------:R-:W0:Y:S01]  /*0490*/  LDC.64 R8, c[0x0][0x380] ;  /* 0x0000e000ff087b82 */ /* 0x000e220000000a00 */
[----:B------:R-:W-:-:S13]  /*04a0*/  ISETP.GE.U32.AND P0, PT, R4, 0x300, PT ;  /* 0x000003000400780c */ /* 0x000fda0003f06070 */
[----:B------:R-:W-:Y:S05]  /*04b0*/  @!P0 BRA `(.L_x_355) ;  /* 0x0000000400908947 */ /* 0x000fea0003800000 */
.L_x_369:
        /* <DEDUP_REMOVED lines=13> */
[----:B------:R-:W-:Y:S01]  /*0590*/  IMAD.MOV.U32 R23, RZ, RZ, R12 ;  /* 0x000000ffff177224 */ /* 0x000fe200078e000c */
[----:B------:R-:W-:Y:S01]  /*05a0*/  MOV R25, R13 ;  /* 0x0000000d00197202 */ /* 0x000fe20000000f00 */
[----:B------:R-:W-:Y:S02]  /*05b0*/  IMAD.MOV.U32 R2, RZ, RZ, R14 ;  /* 0x000000ffff027224 */ /* 0x000fe400078e000e */
[----:B------:R-:W-:-:S09]  /*05c0*/  IMAD.MOV.U32 R3, RZ, RZ, R15 ;  /* 0x000000ffff037224 */ /* 0x000fd200078e000f */
        /* <DEDUP_REMOVED lines=9> */
.L_x_362:
[----:B------:R-:W-:Y:S05]  /*0660*/  BSYNC.RECONVERGENT B2 ;  /* 0x0000000000027941 */ /* 0x000fea0003800200 */
.L_x_361:
        /* <DEDUP_REMOVED lines=25> */
.L_x_364:
[----:B------:R-:W-:Y:S05]  /*0800*/  BSYNC.RECONVERGENT B2 ;  /* 0x0000000000027941 */ /* 0x000fea0003800200 */
.L_x_363:
        /* <DEDUP_REMOVED lines=21> */
.L_x_366:
[----:B------:R-:W-:Y:S05]  /*0960*/  BSYNC.RECONVERGENT B2 ;  /* 0x0000000000027941 */ /* 0x000fea0003800200 */
.L_x_365:
        /* <DEDUP_REMOVED lines=21> */
.L_x_368:
[----:B------:R-:W-:Y:S05]  /*0ac0*/  BSYNC.RECONVERGENT B2 ;  /* 0x0000000000027941 */ /* 0x000fea0003800200 */
.L_x_367:
[----:B------:R-:W-:-:S05]  /*0ad0*/  VIADD R19, R19, 0x400 ;  /* 0x0000040013137836 */ /* 0x000fca0000000000 */
[----:B------:R-:W-:-:S13]  /*0ae0*/  ISETP.GE.AND P0, PT, R19, UR5, PT ;  /* 0x0000000513007c0c */ /* 0x000fda000bf06270 */
[----:B------:R-:W-:Y:S05]  /*0af0*/  @!P0 BRA `(.L_x_369) ;  /* 0xfffffff800708947 */ /* 0x000fea000383ffff */
.L_x_355:
[----:B------:R-:W-:Y:S05]  /*0b00*/  BSYNC.RECONVERGENT B1 ;  /* 0x0000000000017941 */ /* 0x000fea0003800200 */
.L_x_354:
        /* <DEDUP_REMOVED lines=35> */
.L_x_372:
[----:B------:R-:W-:Y:S05]  /*0d40*/  BSYNC.RECONVERGENT B1 ;  /* 0x0000000000017941 */ /* 0x000fea0003800200 */
.L_x_371:
        /* <DEDUP_REMOVED lines=31> */
.L_x_374:
[----:B------:R-:W-:Y:S05]  /*0f40*/  BSYNC.RECONVERGENT B1 ;  /* 0x0000000000017941 */ /* 0x000fea0003800200 */
.L_x_373:
        /* <DEDUP_REMOVED lines=31> */
.L_x_376:
[----:B------:R-:W-:Y:S05]  /*1140*/  BSYNC.RECONVERGENT B1 ;  /* 0x0000000000017941 */ /* 0x000fea0003800200 */
.L_x_375:
        /* <DEDUP_REMOVED lines=31> */
.L_x_378:
[----:B------:R-:W-:Y:S05]  /*1340*/  BSYNC.RECONVERGENT B1 ;  /* 0x0000000000017941 */ /* 0x000fea0003800200 */
.L_x_377:
[----:B------:R-:W-:Y:S01]  /*1350*/  ISETP.GT.AND P0, PT, R9, 0xf, PT ;  /* 0x0000000f0900780c */ /* 0x000fe20003f04270 */
[----:B-1----:R1:W1:Y:S01]  /*1360*/  SHFL.DOWN PT, R6, R4, 0x10, 0x1f ;  /* 0x0a001f0004067f89 */ /* 0x00226200000e0000 */
[----:B------:R-:W-:Y:S01]  /*1370*/  BSSY.RECONVERGENT B1, `(.L_x_379) ;  /* 0x000001d000017945 */ /* 0x000fe20003800200 */
[----:B0-----:R-:W-:Y:S01]  /*1380*/  MOV R14, R8 ;  /* 0x00000008000e7202 */ /* 0x001fe20000000f00 */
[----:B----4-:R-:W-:Y:S01]  /*1390*/  IMAD.MOV.U32 R15, RZ, RZ, R10 ;  /* 0x000000ffff0f7224 */ /* 0x010fe200078e000a */
[----:B--2---:R0:W2:Y:S01]  /*13a0*/  SHFL.DOWN PT, R7, R5, 0x10, 0x1f ;  /* 0x0a001f0005077f89 */ /* 0x0040a200000e0000 */
[----:B------:R-:W-:Y:S02]  /*13b0*/  IMAD.MOV.U32 R2, RZ, RZ, R4 ;  /* 0x000000ffff027224 */ /* 0x000fe400078e0004 */
[----:B------:R-:W-:Y:S01]  /*13c0*/  IMAD.MOV.U32 R3, RZ, RZ, R5 ;  /* 0x000000ffff037224 */ /* 0x000fe200078e0005 */
[----:B------:R0:W4:Y:S04]  /*13d0*/  SHFL.DOWN PT, R11, R8, 0x10, 0x1f ;  /* 0x0a001f00080b7f89 */ /* 0x00012800000e0000 */
        /* <DEDUP_REMOVED lines=22> */
.L_x_380:
[----:B------:R-:W-:Y:S05]  /*1540*/  BSYNC.RECONVERGENT B1 ;  /* 0x0000000000017941 */ /* 0x000fea0003800200 */
.L_x_379:
        /* <DEDUP_REMOVED lines=11> */
.L_x_382:
[----:B------:R-:W-:Y:S05]  /*1600*/  BSYNC.RECONVERGENT B1 ;  /* 0x0000000000017941 */ /* 0x000fea0003800200 */
.L_x_381:
        /* <DEDUP_REMOVED lines=31> */
.L_x_385:
[----:B------:R-:W-:Y:S05]  /*1800*/  BSYNC.RECONVERGENT B1 ;  /* 0x0000000000017941 */ /* 0x000fea0003800200 */
.L_x_384:
        /* <DEDUP_REMOVED lines=10> */
[----:B------:R-:W-:Y:S01]  /*18b0*/  MOV R15, R26 ;  /* 0x0000001a000f7202 */ /* 0x000fe20000000f00 */
[----:B------:R-:W-:Y:S02]  /*18c0*/  IMAD.MOV.U32 R29, RZ, RZ, R27 ;  /* 0x000000ffff1d7224 */ /* 0x000fe400078e001b */
[----:B------:R-:W-:Y:S02]  /*18d0*/  IMAD.MOV.U32 R4, RZ, RZ, R24 ;  /* 0x000000ffff047224 */ /* 0x000fe400078e0018 */
[----:B------:R-:W-:-:S08]  /*18e0*/  IMAD.MOV.U32 R5, RZ, RZ, R25 ;  /* 0x000000ffff057224 */ /* 0x000fd000078e0019 */
        /* <DEDUP_REMOVED lines=9> */
.L_x_387:
[----:B------:R-:W-:Y:S05]  /*1980*/  BSYNC.RECONVERGENT B1 ;  /* 0x0000000000017941 */ /* 0x000fea0003800200 */
.L_x_386:
        /* <DEDUP_REMOVED lines=21> */
.L_x_389:
[----:B------:R-:W-:Y:S05]  /*1ae0*/  BSYNC.RECONVERGENT B1 ;  /* 0x0000000000017941 */ /* 0x000fea0003800200 */
.L_x_388:
        /* <DEDUP_REMOVED lines=23> */
.L_x_391:
[----:B------:R-:W-:Y:S05]  /*1c60*/  BSYNC.RECONVERGENT B1 ;  /* 0x0000000000017941 */ /* 0x000fea0003800200 */
.L_x_390:
        /* <DEDUP_REMOVED lines=21> */
.L_x_393:
[----:B------:R-:W-:Y:S05]  /*1dc0*/  BSYNC.RECONVERGENT B1 ;  /* 0x0000000000017941 */ /* 0x000fea0003800200 */
.L_x_392:
        /* <DEDUP_REMOVED lines=21> */
.L_x_395:
[----:B------:R-:W-:Y:S05]  /*1f20*/  BSYNC.RECONVERGENT B1 ;  /* 0x0000000000017941 */ /* 0x000fea0003800200 */
.L_x_394:
        /* <DEDUP_REMOVED lines=21> */
.L_x_370:
        /* <DEDUP_REMOVED lines=19> */
[----:B0-----:R-:W-:Y:S01]  /*21b0*/  MOV R16, R9 ;  /* 0x0000000900107202 */ /* 0x001fe20000000f00 */
[----:B--2---:R-:W-:Y:S02]  /*21c0*/  IMAD.MOV.U32 R18, RZ, RZ, R11 ;  /* 0x000000ffff127224 */ /* 0x004fe400078e000b */
[----:B------:R-:W-:Y:S02]  /*21d0*/  IMAD.MOV.U32 R2, RZ, RZ, R6 ;  /* 0x000000ffff027224 */ /* 0x000fe400078e0006 */
[----:B------:R-:W-:-:S08]  /*21e0*/  IMAD.MOV.U32 R3, RZ, RZ, R7 ;  /* 0x000000ffff037224 */ /* 0x000fd000078e0007 */
        /* <DEDUP_REMOVED lines=15> */
.L_x_397:
[----:B------:R-:W-:Y:S05]  /*22e0*/  BSYNC.RECONVERGENT B1 ;  /* 0x0000000000017941 */ /* 0x000fea0003800200 */
.L_x_396:
        /* <DEDUP_REMOVED lines=32> */
.L_x_399:
[----:B------:R-:W-:Y:S05]  /*24f0*/  BSYNC.RECONVERGENT B1 ;  /* 0x0000000000017941 */ /* 0x000fea0003800200 */
.L_x_398:
[----:B-1----:R-:W-:Y:S01]  /*2500*/  VIADD R2, R4, 0x4 ;  /* 0x0000000404027836 */ /* 0x002fe20000000000 */
[----:B---3--:R1:W3:Y:S01]  /*2510*/  SHFL.DOWN PT, R8, R6, 0x4, R5 ;  /* 0x0880000006087989 */ /* 0x0082e200000e0005 */
[----:B------:R-:W-:Y:S01]  /*2520*/  BSSY.RECONVERGENT B1, `(.L_x_400) ;  /* 0x000001e000017945 */ /* 0x000fe20003800200 */
[----:B------:R-:W-:Y:S01]  /*2530*/  IMAD.MOV.U32 R14, RZ, RZ, R10 ;  /* 0x000000ffff0e7224 */ /* 0x000fe200078e000a */
[----:B------:R-:W-:Y:S01]  /*2540*/  MOV R3, R7 ;  /* 0x0000000700037202 */ /* 0x000fe20000000f00 */
[----:B0-----:R1:W0:Y:S01]  /*2550*/  SHFL.DOWN PT, R9, R7, 0x4, R5 ;  /* 0x0880000007097989 */ /* 0x00122200000e0005 */
[----:B------:R-:W-:Y:S01]  /*2560*/  ISETP.GT.AND P0, PT, R2, R5, PT ;  /* 0x000000050200720c */ /* 0x000fe20003f04270 */
[----:B------:R-:W-:Y:S02]  /*2570*/  IMAD.MOV.U32 R16, RZ, RZ, R12 ;  /* 0x000000ffff107224 */ /* 0x000fe400078e000c */
[----:B--2---:R1:W2:Y:S01]  /*2580*/  SHFL.DOWN PT, R11, R10, 0x4, R5 ;  /* 0x088000000a0b7989 */ /* 0x0042a200000e0005 */
[----:B------:R-:W-:-:S03]  /*2590*/  IMAD.MOV.U32 R2, RZ, RZ, R6 ;  /* 0x000000ffff027224 */ /* 0x000fc600078e0006 */
[----:B----4-:R1:W4:Y:S06]  /*25a0*/  SHFL.DOWN PT, R13, R12, 0x4, R5 ;  /* 0x088000000c0d7989 */ /* 0x01032c00000e0005 */
        /* <DEDUP_REMOVED lines=21> */
.L_x_401:
[----:B------:R-:W-:Y:S05]  /*2700*/  BSYNC.RECONVERGENT B1 ;  /* 0x0000000000017941 */ /* 0x000fea0003800200 */
.L_x_400:
        /* <DEDUP_REMOVED lines=32> */
.L_x_403:
[----:B------:R-:W-:Y:S05]  /*2910*/  BSYNC.RECONVERGENT B1 ;  /* 0x0000000000017941 */ /* 0x000fea0003800200 */
.L_x_402:
[----:B-1----:R-:W-:Y:S01]  /*2920*/  VIADD R2, R4, 0x10 ;  /* 0x0000001004027836 */ /* 0x002fe20000000000 */
[----:B---3--:R1:W3:Y:S01]  /*2930*/  SHFL.DOWN PT, R8, R6, 0x10, R5 ;  /* 0x0a00000006087989 */ /* 0x0082e200000e0005 */
[----:B------:R-:W-:Y:S01]  /*2940*/  BSSY.RECONVERGENT B1, `(.L_x_404) ;  /* 0x000001e000017945 */ /* 0x000fe20003800200 */
[----:B------:R-:W-:Y:S02]  /*2950*/  IMAD.MOV.U32 R14, RZ, RZ, R10 ;  /* 0x000000ffff0e7224 */ /* 0x000fe400078e000a */
[----:B------:R-:W-:Y:S01]  /*2960*/  ISETP.GT.AND P0, PT, R2, R5, PT ;  /* 0x000000050200720c */ /* 0x000fe20003f04270 */
[----:B0-----:R1:W0:Y:S01]  /*2970*/  SHFL.DOWN PT, R9, R7, 0x10, R5 ;  /* 0x0a00000007097989 */ /* 0x00122200000e0005 */
[----:B------:R-:W-:Y:S01]  /*2980*/  IMAD.MOV.U32 R15, RZ, RZ, R12 ;  /* 0x000000ffff0f7224 */ /* 0x000fe200078e000c */
[----:B------:R-:W-:Y:S01]  /*2990*/  MOV R2, R6 ;  /* 0x0000000600027202 */ /* 0x000fe20000000f00 */
[----:B------:R-:W-:Y:S01]  /*29a0*/  IMAD.MOV.U32 R3, RZ, RZ, R7 ;  /* 0x000000ffff037224 */ /* 0x000fe200078e0007 */
[----:B--2---:R1:W2:Y:S04]  /*29b0*/  SHFL.DOWN PT, R11, R10, 0x10, R5 ;  /* 0x0a0000000a0b7989 */ /* 0x0042a800000e0005 */
        /* <DEDUP_REMOVED lines=22> */
.L_x_405:
[----:B------:R-:W-:Y:S05]  /*2b20*/  BSYNC.RECONVERGENT B1 ;  /* 0x0000000000017941 */ /* 0x000fea0003800200 */
.L_x_404:
        /* <DEDUP_REMOVED lines=11> */
.L_x_407:
[----:B------:R-:W-:Y:S05]  /*2be0*/  BSYNC.RECONVERGENT B1 ;  /* 0x0000000000017941 */ /* 0x000fea0003800200 */
.L_x_406:
        /* <DEDUP_REMOVED lines=35> */
.L_x_409:
[----:B------:R-:W-:Y:S05]  /*2e20*/  BSYNC.RECONVERGENT B1 ;  /* 0x0000000000017941 */ /* 0x000fea0003800200 */
.L_x_408:
[----:B------:R-:W-:Y:S01]  /*2e30*/  UISETP.GE.AND UP0, UPT, UR8, 0x41, UPT ;  /* 0x000000410800788c */ /* 0x000fe2000bf06270 */
[----:B0-----:R-:W-:Y:S01]  /*2e40*/  IMAD.MOV.U32 R9, RZ, RZ, R11 ;  /* 0x000000ffff097224 */ /* 0x001fe200078e000b */
[----:B------:R-:W-:Y:S01]  /*2e50*/  MOV R2, R4 ;  /* 0x0000000400027202 */ /* 0x000fe20000000f00 */
[----:B------:R-:W-:Y:S02]  /*2e60*/  IMAD.MOV.U32 R0, RZ, RZ, R8 ;  /* 0x000000ffff007224 */ /* 0x000fe400078e0008 */
[----:B------:R-:W-:-:S04]  /*2e70*/  IMAD.MOV.U32 R3, RZ, RZ, R5 ;  /* 0x000000ffff037224 */ /* 0x000fc800078e0005 */
        /* <DEDUP_REMOVED lines=27> */
.L_x_411:
[----:B------:R-:W-:Y:S05]  /*3030*/  BSYNC.RECONVERGENT B1 ;  /* 0x0000000000017941 */ /* 0x000fea0003800200 */
.L_x_410:
        /* <DEDUP_REMOVED lines=32> */
.L_x_413:
[----:B------:R-:W-:Y:S05]  /*3240*/  BSYNC.RECONVERGENT B1 ;  /* 0x0000000000017941 */ /* 0x000fea0003800200 */
.L_x_412:
[----:B------:R-:W-:Y:S01]  /*3250*/  UISETP.GE.AND UP0, UPT, UR8, 0x81, UPT ;  /* 0x000000810800788c */ /* 0x000fe2000bf06270 */
[----:B------:R-:W-:Y:S01]  /*3260*/  IMAD.MOV.U32 R9, RZ, RZ, R11 ;  /* 0x000000ffff097224 */ /* 0x000fe200078e000b */
        /* <DEDUP_REMOVED lines=30> */
.L_x_415:
[----:B------:R-:W-:Y:S05]  /*3450*/  BSYNC.RECONVERGENT B1 ;  /* 0x0000000000017941 */ /* 0x000fea0003800200 */
.L_x_414:
        /* <DEDUP_REMOVED lines=32> */
.L_x_417:
[----:B------:R-:W-:Y:S05]  /*3660*/  BSYNC.RECONVERGENT B1 ;  /* 0x0000000000017941 */ /* 0x000fea0003800200 */
.L_x_416:
        /* <DEDUP_REMOVED lines=13> */
[----:B------:R-:W-:Y:S01]  /*3740*/  MOV R6, R2 ;  /* 0x0000000200067202 */ /* 0x000fe20000000f00 */
[----:B------:R-:W-:Y:S02]  /*3750*/  IMAD.MOV.U32 R7, RZ, RZ, R3 ;  /* 0x000000ffff077224 */ /* 0x000fe400078e0003 */
[----:B-1----:R-:W-:Y:S02]  /*3760*/  IMAD.MOV.U32 R9, RZ, RZ, R12 ;  /* 0x000000ffff097224 */ /* 0x002fe400078e000c */
        /* <DEDUP_REMOVED lines=16> */
.L_x_419:
[----:B------:R-:W-:Y:S05]  /*3870*/  BSYNC.RECONVERGENT B1 ;  /* 0x0000000000017941 */ /* 0x000fea0003800200 */
.L_x_418:
        /* <DEDUP_REMOVED lines=32> */
.L_x_351:
        /* <DEDUP_REMOVED lines=34> */
[----:B------:R-:W-:-:S04]  /*3ca0*/  IMAD.MOV.U32 R15, RZ, RZ, 0x500 ;  /* 0x00000500ff0f7424 */ /* 0x000fc800078e00ff */
        /* <DEDUP_REMOVED lines=8> */
[----:B------:R-:W-:Y:S02]  /*3d30*/  @P2 MOV R9, R13 ;  /* 0x0000000d00092202 */ /* 0x000fe40000000f00 */
[----:B------:R-:W-:-:S04]  /*3d40*/  @P2 SEL R7, R11, R7, P0 ;  /* 0x000000070b072207 */ /* 0x000fc80000000000 */
        /* <DEDUP_REMOVED lines=10> */
[----:B------:R-:W-:Y:S06]  /*3df0*/  BRA.U !UP0, `(.L_x_420) ;  /* 0x0000000508287547 */ /* 0x000fec000b800000 */
[----:B------:R-:W-:Y:S01]  /*3e00*/  IMAD.MOV.U32 R25, RZ, RZ, R2 ;  /* 0x000000ffff197224 */ /* 0x000fe200078e0002 */
[----:B------:R-:W0:Y:S01]  /*3e10*/  LDCU UR4, c[0x0][0x390] ;  /* 0x00007200ff0477ac */ /* 0x000e220008000800 */
[----:B------:R-:W-:Y:S02]  /*3e20*/  IMAD.MOV.U32 R24, RZ, RZ, R3 ;  /* 0x000000ffff187224 */ /* 0x000fe400078e0003 */
[----:B------:R-:W-:-:S07]  /*3e30*/  IMAD.MOV.U32 R27, RZ, RZ, 0x500 ;  /* 0x00000500ff1b7424 */ /* 0x000fce00078e00ff */
.L_x_421:
[----:B------:R-:W1:Y:S01]  /*3e40*/  LDC.64 R22, c[0x0][0x380] ;  /* 0x0000e000ff167b82 */ /* 0x000e620000000a00 */
[----:B------:R-:W-:-:S04]  /*3e50*/  IMAD.IADD R3, R0, 0x1, R27 ;  /* 0x0000000100037824 */ /* 0x000fc800078e021b */
[----:B-1----:R-:W-:-:S05]  /*3e60*/  IMAD.WIDE.U32 R22, R3, 0x10, R22 ;  /* 0x0000001003167825 */ /* 0x002fca00078e0016 */
        /* <DEDUP_REMOVED lines=14> */
[----:B------:R-:W-:Y:S02]  /*3f50*/  @P2 FSEL R29, R5, R21, P0 ;  /* 0x00000015051d2208 */ /* 0x000fe40000000000 */
[----:B------:R-:W2:Y:S01]  /*3f60*/  LDG.E.64.CONSTANT R4, desc[UR6][R22.64+0x4000] ;  /* 0x0040000616047981 */ /* 0x000ea2000c1e9b00 */
[----:B------:R-:W-:Y:S02]  /*3f70*/  @P2 IMAD.MOV.U32 R20, RZ, RZ, R26 ;  /* 0x000000ffff142224 */ /* 0x000fe400078e001a */
[----:B------:R-:W-:-:S06]  /*3f80*/  @P2 IMAD.MOV.U32 R21, RZ, RZ, R29 ;  /* 0x000000ffff152224 */ /* 0x000fcc00078e001d */
        /* <DEDUP_REMOVED lines=32> */
[----:B------:R-:W-:-:S05]  /*4190*/  VIADD R7, R27, 0xa00 ;  /* 0x00000a001b077836 */ /* 0x000fca0000000000 */
[----:B0-----:R-:W-:Y:S01]  /*41a0*/  ISETP.GT.AND P1, PT, R7, UR4, PT ;  /* 0x0000000407007c0c */ /* 0x001fe2000bf24270 */
[----:B------:R-:W-:-:S04]  /*41b0*/  VIADD R15, R27, 0x500 ;  /* 0x000005001b0f7836 */ /* 0x000fc80000000000 */
[----:B------:R-:W-:Y:S01]  /*41c0*/  IMAD.MOV.U32 R27, RZ, RZ, R15 ;  /* 0x000000ffff1b7224 */ /* 0x000fe200078e000f */
        /* <DEDUP_REMOVED lines=11> */
[----:B------:R-:W-:Y:S01]  /*4280*/  IMAD.MOV.U32 R24, RZ, RZ, R3 ;  /* 0x000000ffff187224 */ /* 0x000fe200078e0003 */
[----:B------:R-:W-:Y:S06]  /*4290*/  @!P1 BRA `(.L_x_421) ;  /* 0xfffffff800e89947 */ /* 0x000fec000383ffff */
.L_x_420:
[----:B------:R-:W-:-:S13]  /*42a0*/  ISETP.GE.AND P0, PT, R15, UR4, PT ;  /* 0x000000040f007c0c */ /* 0x000fda000bf06270 */
        /* <DEDUP_REMOVED lines=12> */
[----:B------:R-:W0:Y:S01]  /*4370*/  LDC.64 R6, c[0x0][0x380] ;  /* 0x0000e000ff067b82 */ /* 0x000e220000000a00 */
[----:B------:R-:W-:Y:S01]  /*4380*/  LEA.HI R8, R20, 0x1, RZ, 0x18 ;  /* 0x0000000114087811 */ /* 0x000fe200078fc0ff */
[----:B------:R-:W-:Y:S01]  /*4390*/  IMAD.IADD R21, R0, 0x1, R15 ;  /* 0x0000000100157824 */ /* 0x000fe200078e020f */
[----:B------:R-:W-:Y:S02]  /*43a0*/  MOV R12, R0 ;  /* 0x00000000000c7202 */ /* 0x000fe40000000f00 */
[----:B------:R-:W-:-:S05]  /*43b0*/  LOP3.LUT R8, R8, 0x3, RZ, 0xc0, !PT ;  /* 0x0000000308087812 */ /* 0x000fca00078ec0ff */
[----:B------:R-:W-:-:S07]  /*43c0*/  IMAD.MOV R14, RZ, RZ, -R8 ;  /* 0x000000ffff0e7224 */ /* 0x000fce00078e0a08 */
.L_x_428:
[----:B0-----:R-:W-:-:S05]  /*43d0*/  IMAD.WIDE.U32 R18, R21, 0x10, R6 ;  /* 0x0000001015127825 */ /* 0x001fca00078e0006 */
[----:B------:R-:W2:Y:S04]  /*43e0*/  LDG.E.64.CONSTANT R8, desc[UR6][R18.64] ;  /* 0x0000000612087981 */ /* 0x000ea8000c1e9b00 */
[----:B------:R-:W3:Y:S01]  /*43f0*/  LDG.E.64.CONSTANT R10, desc[UR6][R18.64+0x8] ;  /* 0x00000806120a7981 */ /* 0x000ee2000c1e9b00 */
[----:B------:R-:W-:Y:S01]  /*4400*/  VIADD R14, R14, 0x1 ;  /* 0x000000010e0e7836 */ /* 0x000fe20000000000 */
[----:B------:R-:W-:Y:S01]  /*4410*/  BSSY.RECONVERGENT B3, `(.L_x_426) ;  /* 0x000001a000037945 */ /* 0x000fe20003800200 */
[----:B------:R-:W-:Y:S02]  /*4420*/  IMAD.MOV.U32 R23, RZ, RZ, R2 ;  /* 0x000000ffff177224 */ /* 0x000fe400078e0002 */
        /* <DEDUP_REMOVED lines=24> */
.L_x_427:
[----:B------:R-:W-:Y:S05]  /*45b0*/  BSYNC.RECONVERGENT B3 ;  /* 0x0000000000037941 */ /* 0x000fea0003800200 */
.L_x_426:
[----:B------:R-:W-:Y:S02]  /*45c0*/  VIADD R12, R12, 0x100 ;  /* 0x000001000c0c7836 */ /* 0x000fe40000000000 */
[----:B------:R-:W-:Y:S01]  /*45d0*/  VIADD R21, R21, 0x100 ;  /* 0x0000010015157836 */ /* 0x000fe20000000000 */
[----:B------:R-:W-:Y:S06]  /*45e0*/  @P2 BRA `(.L_x_428) ;  /* 0xfffffffc00782947 */ /* 0x000fec000383ffff */
.L_x_425:
[----:B------:R-:W-:Y:S05]  /*45f0*/  BSYNC.RECONVERGENT B2 ;  /* 0x0000000000027941 */ /* 0x000fea0003800200 */
.L_x_424:
[----:B------:R-:W-:-:S13]  /*4600*/  ISETP.GE.U32.AND P0, PT, R20, 0x300, PT ;  /* 0x000003001400780c */ /* 0x000fda0003f06070 */
[----:B------:R-:W-:Y:S05]  /*4610*/  @!P0 BRA `(.L_x_423) ;  /* 0x0000000400c88947 */ /* 0x000fea0003800000 */
[----:B------:R-:W0:Y:S01]  /*4620*/  LDCU.64 UR8, c[0x0][0x380] ;  /* 0x00007000ff0877ac */ /* 0x000e220008000a00 */
[----:B------:R-:W1:Y:S01]  /*4630*/  LDC.64 R10, c[0x0][0x380] ;  /* 0x0000e000ff0a7b82 */ /* 0x000e620000000a00 */
[C---:B------:R-:W-:Y:S01]  /*4640*/  IADD3 R17, P0, PT, R12.reuse, R15, RZ ;  /* 0x0000000f0c117210 */ /* 0x040fe20007f1e0ff */
[----:B------:R-:W-:-:S04]  /*4650*/  IMAD.IADD R15, R12, 0x1, R15 ;  /* 0x000000010c0f7824 */ /* 0x000fc800078e020f */
[----:B------:R-:W-:Y:S01]  /*4660*/  IMAD.X R6, RZ, RZ, RZ, P0 ;  /* 0x000000ffff067224 */ /* 0x000fe200000e06ff */
[----:B0-----:R-:W-:-:S04]  /*4670*/  LEA R14, P1, R17, UR8, 0x4 ;  /* 0x00000008110e7c11 */ /* 0x001fc8000f8220ff */
[----:B------:R-:W-:Y:S02]  /*4680*/  IADD3 R14, P0, PT, R14, 0x3008, RZ ;  /* 0x000030080e0e7810 */ /* 0x000fe40007f1e0ff */
[----:B------:R-:W-:-:S05]  /*4690*/  LEA.HI.X R17, R17, UR9, R6, 0x4, P1 ;  /* 0x0000000911117c11 */ /* 0x000fca00088f2406 */
[----:B------:R-:W-:-:S07]  /*46a0*/  IMAD.X R17, RZ, RZ, R17, P0 ;  /* 0x000000ffff117224 */ /* 0x000fce00000e0611 */
.L_x_437:
[----:B-1----:R-:W-:-:S05]  /*46b0*/  IMAD.WIDE.U32 R8, R15, 0x10, R10 ;  /* 0x000000100f087825 */ /* 0x002fca00078e000a */
[----:B------:R-:W2:Y:S04]  /*46c0*/  LDG.E.64.CONSTANT R22, desc[UR6][R8.64] ;  /* 0x0000000608167981 */ /* 0x000ea8000c1e9b00 */
[----:B------:R0:W3:Y:S02]  /*46d0*/  LDG.E.64.CONSTANT R6, desc[UR6][R8.64+0x8] ;  /* 0x0000080608067981 */ /* 0x0000e4000c1e9b00 */
[----:B0-----:R-:W-:Y:S02]  /*46e0*/  IMAD.MOV.U32 R8, RZ, RZ, R14 ;  /* 0x000000ffff087224 */ /* 0x001fe400078e000e */
[----:B------:R-:W-:-:S05]  /*46f0*/  IMAD.MOV.U32 R9, RZ, RZ, R17 ;  /* 0x000000ffff097224 */ /* 0x000fca00078e0011 */
[----:B------:R0:W5:Y:S04]  /*4700*/  LDG.E.64.CONSTANT R20, desc[UR6][R8.64+-0x2008] ;  /* 0xffdff80608147981 */ /* 0x000168000c1e9b00 */
[----:B------:R0:W5:Y:S01]  /*4710*/  LDG.E.64.CONSTANT R18, desc[UR6][R8.64+-0x2000] ;  /* 0xffe0000608127981 */ /* 0x000162000c1e9b00 */
[----:B------:R-:W-:Y:S01]  /*4720*/  BSSY.RECONVERGENT B2, `(.L_x_429) ;  /* 0x0000015000027945 */ /* 0x000fe20003800200 */
[----:B--2---:R-:W-:Y:S01]  /*4730*/  DSETP.GEU.AND P0, PT, |R4|, |R22|, PT ;  /* 0x400000160400722a */ /* 0x004fe20003f0e200 */
[----:B------:R-:W-:Y:S02]  /*4740*/  IMAD.MOV.U32 R16, RZ, RZ, R22 ;  /* 0x000000ffff107224 */ /* 0x000fe400078e0016 */
[----:B------:R-:W-:Y:S01]  /*4750*/  IMAD.MOV.U32 R17, RZ, RZ, R23 ;  /* 0x000000ffff117224 */ /* 0x000fe200078e0017 */
[----:B---3--:R-:W-:Y:S01]  /*4760*/  MOV R29, R7 ;  /* 0x00000007001d7202 */ /* 0x008fe20000000f00 */
[----:B------:R-:W-:-:S09]  /*4770*/  IMAD.MOV.U32 R27, RZ, RZ, R6 ;  /* 0x000000ffff1b7224 */ /* 0x000fd200078e0006 */
        /* <DEDUP_REMOVED lines=15> */
.L_x_430:
[----:B------:R-:W-:Y:S05]  /*4870*/  BSYNC.RECONVERGENT B2 ;  /* 0x0000000000027941 */ /* 0x000fea0003800200 */
.L_x_429:
[----:B------:R0:W5:Y:S04]  /*4880*/  LDG.E.64.CONSTANT R6, desc[UR6][R8.64+-0x1008] ;  /* 0xffeff80608067981 */ /* 0x000168000c1e9b00 */
[----:B------:R0:W5:Y:S02]  /*4890*/  LDG.E.64.CONSTANT R4, desc[UR6][R8.64+-0x1000] ;  /* 0xfff0000608047981 */ /* 0x000164000c1e9b00 */
[----:B-----5:R-:W-:Y:S01]  /*48a0*/  DSETP.GEU.AND P0, PT, |R16|, |R20|, PT ;  /* 0x400000141000722a */ /* 0x020fe20003f0e200 */
[----:B------:R-:W-:Y:S01]  /*48b0*/  BSSY.RECONVERGENT B2, `(.L_x_431) ;  /* 0x0000014000027945 */ /* 0x000fe20003800200 */
[----:B------:R-:W-:Y:S02]  /*48c0*/  IMAD.MOV.U32 R2, RZ, RZ, R20 ;  /* 0x000000ffff027224 */ /* 0x000fe400078e0014 */
[----:B------:R-:W-:-:S02]  /*48d0*/  IMAD.MOV.U32 R3, RZ, RZ, R21 ;  /* 0x000000ffff037224 */ /* 0x000fc400078e0015 */
        /* <DEDUP_REMOVED lines=17> */
.L_x_432:
[----:B------:R-:W-:Y:S05]  /*49f0*/  BSYNC.RECONVERGENT B2 ;  /* 0x0000000000027941 */ /* 0x000fea0003800200 */
.L_x_431:
[----:B------:R0:W5:Y:S04]  /*4a00*/  LDG.E.64.CONSTANT R16, desc[UR6][R8.64+-0x8] ;  /* 0xfffff80608107981 */ /* 0x000168000c1e9b00 */
[----:B------:R0:W5:Y:S01]  /*4a10*/  LDG.E.64.CONSTANT R18, desc[UR6][R8.64] ;  /* 0x0000000608127981 */ /* 0x000162000c1e9b00 */
[----:B------:R-:W-:Y:S01]  /*4a20*/  DSETP.GEU.AND P0, PT, |R2|, |R6|, PT ;  /* 0x400000060200722a */ /* 0x000fe20003f0e200 */
[----:B------:R-:W-:Y:S01]  /*4a30*/  BSSY.RECONVERGENT B2, `(.L_x_433) ;  /* 0x0000014000027945 */ /* 0x000fe20003800200 */
[----:B------:R-:W-:Y:S02]  /*4a40*/  IMAD.MOV.U32 R20, RZ, RZ, R6 ;  /* 0x000000ffff147224 */ /* 0x000fe400078e0006 */
[----:B------:R-:W-:Y:S02]  /*4a50*/  IMAD.MOV.U32 R21, RZ, RZ, R7 ;  /* 0x000000ffff157224 */ /* 0x000fe400078e0007 */
[----:B------:R-:W-:-:S02]  /*4a60*/  IMAD.MOV.U32 R29, RZ, RZ, R4 ;  /* 0x000000ffff1d7224 */ /* 0x000fc400078e0004 */
        /* <DEDUP_REMOVED lines=16> */
.L_x_434:
[----:B------:R-:W-:Y:S05]  /*4b70*/  BSYNC.RECONVERGENT B2 ;  /* 0x0000000000027941 */ /* 0x000fea0003800200 */
.L_x_433:
[----:B-----5:R-:W-:Y:S01]  /*4b80*/  DSETP.GEU.AND P0, PT, |R20|, |R16|, PT ;  /* 0x400000101400722a */ /* 0x020fe20003f0e200 */
[----:B------:R-:W-:Y:S01]  /*4b90*/  BSSY.RECONVERGENT B2, `(.L_x_435) ;  /* 0x0000014000027945 */ /* 0x000fe20003800200 */
[----:B------:R-:W-:Y:S02]  /*4ba0*/  IMAD.MOV.U32 R4, RZ, RZ, R16 ;  /* 0x000000ffff047224 */ /* 0x000fe400078e0010 */
[----:B------:R-:W-:Y:S02]  /*4bb0*/  IMAD.MOV.U32 R5, RZ, RZ, R17 ;  /* 0x000000ffff057224 */ /* 0x000fe400078e0011 */
[----:B------:R-:W-:Y:S02]  /*4bc0*/  IMAD.MOV.U32 R2, RZ, RZ, R18 ;  /* 0x000000ffff027224 */ /* 0x000fe400078e0012 */
[----:B------:R-:W-:-:S06]  /*4bd0*/  IMAD.MOV.U32 R3, RZ, RZ, R19 ;  /* 0x000000ffff037224 */ /* 0x000fcc00078e0013 */
        /* <DEDUP_REMOVED lines=15> */
.L_x_436:
[----:B------:R-:W-:Y:S05]  /*4cd0*/  BSYNC.RECONVERGENT B2 ;  /* 0x0000000000027941 */ /* 0x000fea0003800200 */
.L_x_435:
[----:B------:R-:W-:Y:S01]  /*4ce0*/  VIADD R12, R12, 0x400 ;  /* 0x000004000c0c7836 */ /* 0x000fe20000000000 */
[----:B------:R-:W-:Y:S01]  /*4cf0*/  IADD3 R14, P1, PT, R8, 0x4000, RZ ;  /* 0x00004000080e7810 */ /* 0x000fe20007f3e0ff */
[----:B------:R-:W-:-:S03]  /*4d00*/  VIADD R15, R15, 0x400 ;  /* 0x000004000f0f7836 */ /* 0x000fc60000000000 */
[----:B------:R-:W-:Y:S01]  /*4d10*/  ISETP.GE.AND P0, PT, R12, R13, PT ;  /* 0x0000000d0c00720c */ /* 0x000fe20003f06270 */
[----:B------:R-:W-:-:S12]  /*4d20*/  IMAD.X R17, RZ, RZ, R9, P1 ;  /* 0x000000ffff117224 */ /* 0x000fd800008e0609 */
[----:B------:R-:W-:Y:S05]  /*4d30*/  @!P0 BRA `(.L_x_437) ;  /* 0xfffffff8005c8947 */ /* 0x000fea000383ffff */
.L_x_423:
[----:B------:R-:W-:Y:S05]  /*4d40*/  BSYNC.RECONVERGENT B1 ;  /* 0x0000000000017941 */ /* 0x000fea0003800200 */
.L_x_422:
        /* <DEDUP_REMOVED lines=32> */
.L_x_439:
[----:B------:R-:W-:Y:S05]  /*4f50*/  BSYNC.RECONVERGENT B1 ;  /* 0x0000000000017941 */ /* 0x000fea0003800200 */
.L_x_438:
        /* <DEDUP_REMOVED lines=12> */
[----:B---3--:R-:W-:Y:S01]  /*5020*/  IMAD.MOV.U32 R8, RZ, RZ, R14 ;  /* 0x000000ffff087224 */ /* 0x008fe200078e000e */
[----:B------:R-:W-:Y:S01]  /*5030*/  MOV R2, R4 ;  /* 0x0000000400027202 */ /* 0x000fe20000000f00 */
[----:B----4-:R-:W-:Y:S02]  /*5040*/  IMAD.MOV.U32 R9, RZ, RZ, R13 ;  /* 0x000000ffff097224 */ /* 0x010fe400078e000d */
        /* <DEDUP_REMOVED lines=16> */
.L_x_441:
[----:B------:R-:W-:Y:S05]  /*5150*/  BSYNC.RECONVERGENT B1 ;  /* 0x0000000000017941 */ /* 0x000fea0003800200 */
.L_x_440:
[----:B------:R-:W-:Y:S01]  /*5160*/  ISETP.GT.AND P0, PT, R10, 0x1b, PT ;  /* 0x0000001b0a00780c */ /* 0x000fe20003f04270 */
[----:B0-----:R0:W0:Y:S01]  /*5170*/  SHFL.DOWN PT, R6, R2, 0x4, 0x1f ;  /* 0x08801f0002067f89 */ /* 0x00102200000e0000 */
[----:B------:R-:W-:Y:S01]  /*5180*/  BSSY.RECONVERGENT B1, `(.L_x_442) ;  /* 0x000001d000017945 */ /* 0x000fe20003800200 */
[----:B------:R-:W-:Y:S02]  /*5190*/  IMAD.MOV.U32 R11, RZ, RZ, R8 ;  /* 0x000000ffff0b7224 */ /* 0x000fe400078e0008 */
[----:B------:R0:W0:Y:S01]  /*51a0*/  SHFL.DOWN PT, R7, R3, 0x4, 0x1f ;  /* 0x08801f0003077f89 */ /* 0x00002200000e0000 */
[----:B------:R-:W-:Y:S02]  /*51b0*/  IMAD.MOV.U32 R12, RZ, RZ, R9 ;  /* 0x000000ffff0c7224 */ /* 0x000fe400078e0009 */
[----:B-1----:R-:W-:Y:S01]  /*51c0*/  IMAD.MOV.U32 R4, RZ, RZ, R2 ;  /* 0x000000ffff047224 */ /* 0x002fe200078e0002 */
[----:B----4-:R1:W4:Y:S01]  /*51d0*/  SHFL.DOWN PT, R13, R8, 0x4, 0x1f ;  /* 0x08801f00080d7f89 */ /* 0x01032200000e0000 */
[----:B--2---:R-:W-:-:S03]  /*51e0*/  IMAD.MOV.U32 R5, RZ, RZ, R3 ;  /* 0x000000ffff057224 */ /* 0x004fc600078e0003 */
[----:B---3--:R1:W2:Y:S01]  /*51f0*/  SHFL.DOWN PT, R14, R9, 0x4, 0x1f ;  /* 0x08801f00090e7f89 */ /* 0x0082a200000e0000 */
[----:B------:R-:W-:Y:S05]  /*5200*/  @P0 BRA `(.L_x_443) ;  /* 0x0000000000500947 */ /* 0x000fea0003800000 */
[----:B0-----:R-:W-:Y:S01]  /*5210*/  DSETP.GEU.AND P0, PT, |R2|, |R6|, PT ;  /* 0x400000060200722a */ /* 0x001fe20003f0e200 */
[----:B----4-:R-:W-:Y:S02]  /*5220*/  IMAD.MOV.U32 R11, RZ, RZ, R13 ;  /* 0x000000ffff0b7224 */ /* 0x010fe400078e000d */
        /* <DEDUP_REMOVED lines=18> */
.L_x_443:
[----:B------:R-:W-:Y:S05]  /*5350*/  BSYNC.RECONVERGENT B1 ;  /* 0x0000000000017941 */ /* 0x000fea0003800200 */
.L_x_442:
[----:B------:R-:W-:Y:S01]  /*5360*/  ISETP.GT.AND P0, PT, R10, 0x17, PT ;  /* 0x000000170a00780c */ /* 0x000fe20003f04270 */
[----:B0-----:R0:W3:Y:S01]  /*5370*/  SHFL.DOWN PT, R2, R4, 0x8, 0x1f ;  /* 0x09001f0004027f89 */ /* 0x0010e200000e0000 */
[----:B------:R-:W-:Y:S01]  /*5380*/  BSSY.RECONVERGENT B1, `(.L_x_444) ;  /* 0x000001d000017945 */ /* 0x000fe20003800200 */
[----:B-1----:R-:W-:Y:S02]  /*5390*/  IMAD.MOV.U32 R8, RZ, RZ, R11 ;  /* 0x000000ffff087224 */ /* 0x002fe400078e000b */
[----:B------:R0:W1:Y:S01]  /*53a0*/  SHFL.DOWN PT, R3, R5, 0x8, 0x1f ;  /* 0x09001f0005037f89 */ /* 0x00006200000e0000 */
[----:B------:R-:W-:Y:S02]  /*53b0*/  IMAD.MOV.U32 R9, RZ, RZ, R12 ;  /* 0x000000ffff097224 */ /* 0x000fe400078e000c */
[----:B------:R-:W-:Y:S01]  /*53c0*/  IMAD.MOV.U32 R6, RZ, RZ, R4 ;  /* 0x000000ffff067224 */ /* 0x000fe200078e0004 */
[----:B--2---:R0:W2:Y:S01]  /*53d0*/  SHFL.DOWN PT, R14, R11, 0x8, 0x1f ;  /* 0x09001f000b0e7f89 */ /* 0x0040a200000e0000 */
[----:B------:R-:W-:-:S03]  /*53e0*/  IMAD.MOV.U32 R7, RZ, RZ, R5 ;  /* 0x000000ffff077224 */ /* 0x000fc600078e0005 */
[----:B----4-:R0:W4:Y:S01]  /*53f0*/  SHFL.DOWN PT, R13, R12, 0x8, 0x1f ;  /* 0x09001f000c0d7f89 */ /* 0x01012200000e0000 */
[----:B------:R-:W-:Y:S05]  /*5400*/  @P0 BRA `(.L_x_445) ;  /* 0x0000000000500947 */ /* 0x000fea0003800000 */
[----:B-1-3--:R-:W-:Y:S01]  /*5410*/  DSETP.GEU.AND P0, PT, |R4|, |R2|, PT ;  /* 0x400000020400722a */ /* 0x00afe20003f0e200 */
[----:B--2---:R-:W-:Y:S01]  /*5420*/  IMAD.MOV.U32 R8, RZ, RZ, R14 ;  /* 0x000000ffff087224 */ /* 0x004fe200078e000e */
        /* <DEDUP_REMOVED lines=18> */
.L_x_445:
[----:B------:R-:W-:Y:S05]  /*5550*/  BSYNC.RECONVERGENT B1 ;  /* 0x0000000000017941 */ /* 0x000fea0003800200 */
.L_x_444:
[----:B------:R-:W-:Y:S01]  /*5560*/  ISETP.GT.AND P0, PT, R10, 0xf, PT ;  /* 0x0000000f0a00780c */ /* 0x000fe20003f04270 */
[----:B0-----:R0:W0:Y:S01]  /*5570*/  SHFL.DOWN PT, R4, R6, 0x10, 0x1f ;  /* 0x0a001f0006047f89 */ /* 0x00102200000e0000 */
[----:B------:R-:W-:Y:S01]  /*5580*/  BSSY.RECONVERGENT B1, `(.L_x_446) ;  /* 0x000001d000017945 */ /* 0x000fe20003800200 */
[----:B--2---:R-:W-:Y:S02]  /*5590*/  IMAD.MOV.U32 R14, RZ, RZ, R8 ;  /* 0x000000ffff0e7224 */ /* 0x004fe400078e0008 */
[----:B------:R2:W0:Y:S01]  /*55a0*/  SHFL.DOWN PT, R5, R7, 0x10, 0x1f ;  /* 0x0a001f0007057f89 */ /* 0x00042200000e0000 */
[----:B------:R-:W-:Y:S02]  /*55b0*/  IMAD.MOV.U32 R15, RZ, RZ, R9 ;  /* 0x000000ffff0f7224 */ /* 0x000fe400078e0009 */
[----:B---3--:R-:W-:Y:S01]  /*55c0*/  IMAD.MOV.U32 R2, RZ, RZ, R6 ;  /* 0x000000ffff027224 */ /* 0x008fe200078e0006 */
[----:B------:R2:W3:Y:S01]  /*55d0*/  SHFL.DOWN PT, R11, R8, 0x10, 0x1f ;  /* 0x0a001f00080b7f89 */ /* 0x0004e200000e0000 */
[----:B-1----:R-:W-:-:S03]  /*55e0*/  IMAD.MOV.U32 R3, RZ, RZ, R7 ;  /* 0x000000ffff037224 */ /* 0x002fc600078e0007 */
[----:B------:R2:W1:Y:S01]  /*55f0*/  SHFL.DOWN PT, R12, R9, 0x10, 0x1f ;  /* 0x0a001f00090c7f89 */ /* 0x00046200000e0000 */
[----:B------:R-:W-:Y:S05]  /*5600*/  @P0 BRA `(.L_x_447) ;  /* 0x0000000000500947 */ /* 0x000fea0003800000 */
[----:B0-----:R-:W-:Y:S01]  /*5610*/  DSETP.GEU.AND P0, PT, |R6|, |R4|, PT ;  /* 0x400000040600722a */ /* 0x001fe20003f0e200 */
[----:B---3--:R-:W-:Y:S02]  /*5620*/  IMAD.MOV.U32 R14, RZ, RZ, R11 ;  /* 0x000000ffff0e7224 */ /* 0x008fe400078e000b */
[----:B-1----:R-:W-:Y:S02]  /*5630*/  IMAD.MOV.U32 R15, RZ, RZ, R12 ;  /* 0x000000ffff0f7224 */ /* 0x002fe400078e000c */
        /* <DEDUP_REMOVED lines=17> */
.L_x_447:
[----:B------:R-:W-:Y:S05]  /*5750*/  BSYNC.RECONVERGENT B1 ;  /* 0x0000000000017941 */ /* 0x000fea0003800200 */
.L_x_446:
        /* <DEDUP_REMOVED lines=11> */
.L_x_449:
[----:B------:R-:W-:Y:S05]  /*5810*/  BSYNC.RECONVERGENT B1 ;  /* 0x0000000000017941 */ /* 0x000fea0003800200 */
.L_x_448:
        /* <DEDUP_REMOVED lines=8> */
[----:B--2---:R-:W2:Y:S04]  /*58a0*/  LDS.128 R4, [R0+0x20] ;  /* 0x0000200000047984 */ /* 0x004ea80000000c00 */
[----:B-1--4-:R1:W4:Y:S04]  /*58b0*/  LDS.64 R12, [R0+0x80] ;  /* 0x00008000000c7984 */ /* 0x0123280000000a00 */
[----:B---3--:R1:W3:Y:S01]  /*58c0*/  LDS.128 R8, [R0+0x30] ;  /* 0x0000300000087984 */ /* 0x0082e20000000c00 */
[----:B0-----:R-:W-:Y:S01]  /*58d0*/  DSETP.GEU.AND P0, PT, |R2|, |R16|, PT ;  /* 0x400000100200722a */ /* 0x001fe20003f0e200 */
[----:B------:R-:W-:-:S02]  /*58e0*/  IMAD.MOV.U32 R24, RZ, RZ, R16 ;  /* 0x000000ffff187224 */ /* 0x000fc400078e0010 */
[----:B------:R-:W-:Y:S02]  /*58f0*/  IMAD.MOV.U32 R25, RZ, RZ, R17 ;  /* 0x000000ffff197224 */ /* 0x000fe400078e0011 */
[----:B--2---:R-:W-:Y:S02]  /*5900*/  IMAD.MOV.U32 R27, RZ, RZ, R4 ;  /* 0x000000ffff1b7224 */ /* 0x004fe400078e0004 */
[----:B------:R-:W-:-:S07]  /*5910*/  IMAD.MOV.U32 R29, RZ, RZ, R5 ;  /* 0x000000ffff1d7224 */ /* 0x000fce00078e0005 */
[----:B-1-34-:R-:W-:Y:S05]  /*5920*/  @!P0 BRA `(.L_x_451) ;  /* 0x0000000000388947 */ /* 0x01afea0003800000 */
        /* <DEDUP_REMOVED lines=14> */
.L_x_451:
[----:B------:R-:W-:Y:S05]  /*5a10*/  BSYNC.RECONVERGENT B1 ;  /* 0x0000000000017941 */ /* 0x000fea0003800200 */
.L_x_450:
        /* <DEDUP_REMOVED lines=23> */
.L_x_453:
[----:B------:R-:W-:Y:S05]  /*5b90*/  BSYNC.RECONVERGENT B1 ;  /* 0x0000000000017941 */ /* 0x000fea0003800200 */
.L_x_452:
        /* <DEDUP_REMOVED lines=21> */
.L_x_455:
[----:B------:R-:W-:Y:S05]  /*5cf0*/  BSYNC.RECONVERGENT B1 ;  /* 0x0000000000017941 */ /* 0x000fea0003800200 */
.L_x_454:
        /* <DEDUP_REMOVED lines=23> */
.L_x_457:
[----:B------:R-:W-:Y:S05]  /*5e70*/  BSYNC.RECONVERGENT B1 ;  /* 0x0000000000017941 */ /* 0x000fea0003800200 */
.L_x_456:
[----:B------:R-:W-:Y:S01]  /*5e80*/  DSETP.GEU.AND P0, PT, |R14|, |R22|, PT ;  /* 0x400000160e00722a */ /* 0x000fe20003f0e200 */
[----:B------:R-:W-:Y:S01]  /*5e90*/  BSSY.RECONVERGENT B1, `(.L_x_458) ;  /* 0x0000014000017945 */ /* 0x000fe20003800200 */
[----:B------:R-:W-:Y:S01]  /*5ea0*/  MOV R2, R22 ;  /* 0x0000001600027202 */ /* 0x000fe20000000f00 */
[----:B------:R-:W-:Y:S02]  /*5eb0*/  IMAD.MOV.U32 R3, RZ, RZ, R23 ;  /* 0x000000ffff037224 */ /* 0x000fe400078e0017 */
[----:B-1----:R-:W-:Y:S02]  /*5ec0*/  IMAD.MOV.U32 R19, RZ, RZ, R8 ;  /* 0x000000ffff137224 */ /* 0x002fe400078e0008 */
        /* <DEDUP_REMOVED lines=16> */
.L_x_459:
[----:B------:R-:W-:Y:S05]  /*5fd0*/  BSYNC.RECONVERGENT B1 ;  /* 0x0000000000017941 */ /* 0x000fea0003800200 */
.L_x_458:
        /* <DEDUP_REMOVED lines=21> */
.L_x_461:
[----:B------:R-:W-:Y:S05]  /*6130*/  BSYNC.RECONVERGENT B1 ;  /* 0x0000000000017941 */ /* 0x000fea0003800200 */
.L_x_460:
        /* <DEDUP_REMOVED lines=20> */
.L_x_383:
[----:B------:R-:W-:Y:S05]  /*6280*/  BSYNC.RECONVERGENT B0 ;  /* 0x0000000000007941 */ /* 0x000fea0003800200 */
.L_x_350:
[----:B------:R-:W-:Y:S05]  /*6290*/  @P1 EXIT ;  /* 0x000000000000194d */ /* 0x000fea0003800000 */
[----:B01----:R-:W0:Y:S02]  /*62a0*/  LDC.64 R4, c[0x0][0x388] ;  /* 0x0000e200ff047b82 */ /* 0x003e240000000a00 */
[----:B0-----:R-:W-:Y:S04]  /*62b0*/  STG.E.64 desc[UR6][R4.64], R2 ;  /* 0x0000000204007986 */ /* 0x001fe8000c101b06 */
[----:B------:R-:W-:Y:S01]  /*62c0*/  STG.E.64 desc[UR6][R4.64+0x8], R14 ;  /* 0x0000080e04007986 */ /* 0x000fe2000c101b06 */
[----:B------:R-:W-:Y:S05]  /*62d0*/  EXIT ;  /* 0x000000000000794d */ /* 0x000fea0003800000 */
.L_x_462:
        /* <DEDUP_REMOVED lines=10> */
.L_x_770:


//--------------------- .text._ZN6thrust24THRUST_300001_SM_1000_NS8cuda_cub4core6detail13_kernel_agentINS1_8__reduce10DrainAgentIiEEJN3cub18CUB_300001_SM_10009GridQueueIjEEiEEEvDpT0_ --------------------------
	.section	.text._ZN6thrust24THRUST_300001_SM_1000_NS8cuda_cub4core6detail13_kernel_agentINS1_8__reduce10DrainAgentIiEEJN3cub18CUB_300001_SM_10009GridQueueIjEEiEEEvDpT0_,"ax",@progbits
	.align	128
        .global         _ZN6thrust24THRUST_300001_SM_1000_NS8cuda_cub4core6detail13_kernel_agentINS1_8__reduce10DrainAgentIiEEJN3cub18CUB_300001_SM_10009GridQueueIjEEiEEEvDpT0_
        .type           _ZN6thrust24THRUST_300001_SM_1000_NS8cuda_cub4core6detail13_kernel_agentINS1_8__reduce10DrainAgentIiEEJN3cub18CUB_300001_SM_10009GridQueueIjEEiEEEvDpT0_,@function
        .size           _ZN6thrust24THRUST_300001_SM_1000_NS8cuda_cub4core6detail13_kernel_agentINS1_8__reduce10DrainAgentIiEEJN3cub18CUB_300001_SM_10009GridQueueIjEEiEEEvDpT0_,(.L_x_771 - _ZN6thrust24THRUST_300001_SM_1000_NS8cuda_cub4core6detail13_kernel_agentINS1_8__reduce10DrainAgentIiEEJN3cub18CUB_300001_SM_10009GridQueueIjEEiEEEvDpT0_)
        .other          _ZN6thrust24THRUST_300001_SM_1000_NS8cuda_cub4core6detail13_kernel_agentINS1_8__reduce10DrainAgentIiEEJN3cub18CUB_300001_SM_10009GridQueueIjEEiEEEvDpT0_,@"STO_CUDA_ENTRY STV_DEFAULT"
_ZN6thrust24THRUST_300001_SM_1000_NS8cuda_cub4core6detail13_kernel_agentINS1_8__reduce10DrainAgentIiEEJN3cub18CUB_300001_SM_10009GridQueueIjEEiEEEvDpT0_:
.text._ZN6thrust24THRUST_300001_SM_1000_NS8cuda_cub4core6detail13_kernel_agentINS1_8__reduce10DrainAgentIiEEJN3cub18CUB_300001_SM_10009GridQueueIjEEiEEEvDpT0_:
[----:B------:R-:W-:Y:S08]  /*0000*/  LDC R1, c[0x0][0x37c] ;  /* 0x0000df00ff017b82 */ /* 0x000ff00000000800 */
[----:B------:R-:W0:Y:S01]  /*0010*/  LDC.64 R2, c[0x0][0x380] ;  /* 0x0000e000ff027b82 */ /* 0x000e220000000a00 */
[----:B------:R-:W0:Y:S07]  /*0020*/  LDCU.64 UR4, c[0x0][0x358] ;  /* 0x00006b00ff0477ac */ /* 0x000e2e0008000a00 */
[----:B------:R-:W1:Y:S01]  /*0030*/  LDC R5, c[0x0][0x388] ;  /* 0x0000e200ff057b82 */ /* 0x000e620000000800 */
[----:B0-----:R-:W-:Y:S04]  /*0040*/  STG.E desc[UR4][R2.64+0x4], RZ ;  /* 0x000004ff02007986 */ /* 0x001fe8000c101904 */
[----:B-1----:R-:W-:Y:S01]  /*0050*/  STG.E desc[UR4][R2.64], R5 ;  /* 0x0000000502007986 */ /* 0x002fe2000c101904 */
[----:B------:R-:W-:Y:S05]  /*0060*/  EXIT ;  /* 0x000000000000794d */ /* 0x000fea0003800000 */
.L_x_463:
        /* <DEDUP_REMOVED lines=9> */
.L_x_771:


//--------------------- .text._ZN6thrust24THRUST_300001_SM_1000_NS8cuda_cub4core6detail13_kernel_agentINS1_8__reduce11ReduceAgentINS0_12zip_iteratorIN4cuda3std3__45tupleIJNS0_10device_ptrIdEENS0_17counting_iteratorIlNS0_11use_defaultESF_SF_EEEEEEEPNSB_IJdlEEESJ_iNS1_9__extrema9arg_max_fIdl10ComparatorEEEEJSI_SK_iN3cub18CUB_300001_SM_100013GridEvenShareIiEENSR_9GridQueueIjEESO_EEEvDpT0_ --------------------------
	.section	.text._ZN6thrust24THRUST_300001_SM_1000_NS8cuda_cub4core6detail13_kernel_agentINS1_8__reduce11ReduceAgentINS0_12zip_iteratorIN4cuda3std3__45tupleIJNS0_10device_ptrIdEENS0_17counting_iteratorIlNS0_11use_defaultESF_SF_EEEEEEEPNSB_IJdlEEESJ_iNS1_9__extrema9arg_max_fIdl10ComparatorEEEEJSI_SK_iN3cub18CUB_300001_SM_100013GridEvenShareIiEENSR_9GridQueueIjEESO_EEEvDpT0_,"ax",@progbits
	.align	128
        .global         _ZN6thrust24THRUST_300001_SM_1000_NS8cuda_cub4core6detail13_kernel_agentINS1_8__reduce11ReduceAgentINS0_12zip_iteratorIN4cuda3std3__45tupleIJNS0_10device_ptrIdEENS0_17counting_iteratorIlNS0_11use_defaultESF_SF_EEEEEEEPNSB_IJdlEEESJ_iNS1_9__extrema9arg_max_fIdl10ComparatorEEEEJSI_SK_iN3cub18CUB_300001_SM_100013GridEvenShareIiEENSR_9GridQueueIjEESO_EEEvDpT0_
        .type           _ZN6thrust24THRUST_300001_SM_1000_NS8cuda_cub4core6detail13_kernel_agentINS1_8__reduce11ReduceAgentINS0_12zip_iteratorIN4cuda3std3__45tupleIJNS0_10device_ptrIdEENS0_17counting_iteratorIlNS0_11use_defaultESF_SF_EEEEEEEPNSB_IJdlEEESJ_iNS1_9__extrema9arg_max_fIdl10ComparatorEEEEJSI_SK_iN3cub18CUB_300001_SM_100013GridEvenShareIiEENSR_9GridQueueIjEESO_EEEvDpT0_,@function
        .size           _ZN6thrust24THRUST_300001_SM_1000_NS8cuda_cub4core6detail13_kernel_agentINS1_8__reduce11ReduceAgentINS0_12zip_iteratorIN4cuda3std3__45tupleIJNS0_10device_ptrIdEENS0_17counting_iteratorIlNS0_11use_defaultESF_SF_EEEEEEEPNSB_IJdlEEESJ_iNS1_9__extrema9arg_max_fIdl10ComparatorEEEEJSI_SK_iN3cub18CUB_300001_SM_100013GridEvenShareIiEENSR_9GridQueueIjEESO_EEEvDpT0_,(.L_x_772 - _ZN6thrust24THRUST_300001_SM_1000_NS8cuda_cub4core6detail13_kernel_agentINS1_8__reduce11ReduceAgentINS0_12zip_iteratorIN4cuda3std3__45tupleIJNS0_10device_ptrIdEENS0_17counting_iteratorIlNS0_11use_defaultESF_SF_EEEEEEEPNSB_IJdlEEESJ_iNS1_9__extrema9arg_max_fIdl10ComparatorEEEEJSI_SK_iN3cub18CUB_300001_SM_100013GridEvenShareIiEENSR_9GridQueueIjEESO_EEEvDpT0_)
        .other          _ZN6thrust24THRUST_300001_SM_1000_NS8cuda_cub4core6detail13_kernel_agentINS1_8__reduce11ReduceAgentINS0_12zip_iteratorIN4cuda3std3__45tupleIJNS0_10device_ptrIdEENS0_17counting_iteratorIlNS0_11use_defaultESF_SF_EEEEEEEPNSB_IJdlEEESJ_iNS1_9__extrema9arg_max_fIdl10ComparatorEEEEJSI_SK_iN3cub18CUB_300001_SM_100013GridEvenShareIiEENSR_9GridQueueIjEESO_EEEvDpT0_,@"STO_CUDA_ENTRY STV_DEFAULT"
_ZN6thrust24THRUST_300001_SM_1000_NS8cuda_cub4core6detail13_kernel_agentINS1_8__reduce11ReduceAgentINS0_12zip_iteratorIN4cuda3std3__45tupleIJNS0_10device_ptrIdEENS0_17counting_iteratorIlNS0_11use_defaultESF_SF_EEEEEEEPNSB_IJdlEEESJ_iNS1_9__extrema9arg_max_fIdl10ComparatorEEEEJSI_SK_iN3cub18CUB_300001_SM_100013GridEvenShareIiEENSR_9GridQueueIjEESO_EEEvDpT0_:
.text._ZN6thrust24THRUST_300001_SM_1000_NS8cuda_cub4core6detail13_kernel_agentINS1_8__reduce11ReduceAgentINS0_12zip_iteratorIN4cuda3std3__45tupleIJNS0_10device_ptrIdEENS0_17counting_iteratorIlNS0_11use_defaultESF_SF_EEEEEEEPNSB_IJdlEEESJ_iNS1_9__extrema9arg_max_fIdl10ComparatorEEEEJSI_SK_iN3cub18CUB_300001_SM_100013GridEvenShareIiEENSR_9GridQueueIjEESO_EEEvDpT0_:
[----:B------:R-:W-:Y:S01]  /*0000*/  LDC R1, c[0x0][0x37c] ;  /* 0x0000df00ff017b82 */ /* 0x000fe20000000800 */
[----:B------:R-:W0:Y:S01]  /*0010*/  S2R R0, SR_CTAID.X ;  /* 0x0000000000007919 */ /* 0x000e220000002500 */
[----:B------:R-:W1:Y:S01]  /*0020*/  LDCU UR4, c[0x0][0x398] ;  /* 0x00007300ff0477ac */ /* 0x000e620008000800 */
[----:B------:R-:W-:Y:S01]  /*0030*/  BSSY.RECONVERGENT B0, `(.L_x_464) ;  /* 0x000066d000007945 */ /* 0x000fe20003800200 */
[----:B------:R-:W2:Y:S01]  /*0040*/  LDCU UR6, c[0x0][0x370] ;  /* 0x00006e00ff0677ac */ /* 0x000ea20008000800 */
[----:B------:R-:W3:Y:S01]  /*0050*/  LDCU.64 UR10, c[0x0][0x358] ;  /* 0x00006b00ff0a77ac */ /* 0x000ee20008000a00 */
[----:B-1----:R-:W-:Y:S01]  /*0060*/  IMAD.U32 R7, RZ, RZ, UR4 ;  /* 0x00000004ff077e24 */ /* 0x002fe2000f8e00ff */
[----:B--2---:R-:W-:Y:S01]  /*0070*/  UIMAD UR6, UR6, 0x500, URZ ;  /* 0x00000500060678a4 */ /* 0x004fe2000f8e02ff */
[----:B0-----:R-:W-:-:S04]  /*0080*/  IMAD R10, R0, 0x500, RZ ;  /* 0x00000500000a7824 */ /* 0x001fc800078e02ff */
[----:B------:R-:W-:-:S05]  /*0090*/  VIADD R2, R10, 0x500 ;  /* 0x000005000a027836 */ /* 0x000fca0000000000 */
[----:B------:R-:W-:-:S13]  /*00a0*/  ISETP.GT.AND P0, PT, R2, R7, PT ;  /* 0x000000070200720c */ /* 0x000fda0003f04270 */
[----:B---3--:R-:W-:Y:S05]  /*00b0*/  @!P0 BRA `(.L_x_465) ;  /* 0x0000003800d08947 */ /* 0x008fea0003800000 */
[----:B------:R-:W0:Y:S01]  /*00c0*/  S2R R5, SR_TID.X ;  /* 0x0000000000057919 */ /* 0x000e220000002100 */
[----:B------:R-:W-:Y:S01]  /*00d0*/  IMAD.IADD R4, R7, 0x1, -R10 ;  /* 0x0000000107047824 */ /* 0x000fe200078e0a0a */
[----:B------:R-:W1:Y:S01]  /*00e0*/  LDCU.64 UR6, c[0x0][0x388] ;  /* 0x00007100ff0677ac */ /* 0x000e620008000a00 */
[----:B------:R-:W-:Y:S01]  /*00f0*/  BSSY.RECONVERGENT B1, `(.L_x_466) ;  /* 0x0000010000017945 */ /* 0x000fe20003800200 */
[----:B------:R-:W-:Y:S01]  /*0100*/  IMAD.MOV.U32 R8, RZ, RZ, RZ ;  /* 0x000000ffff087224 */ /* 0x000fe200078e00ff */
[----:B------:R-:W-:Y:S01]  /*0110*/  CS2R R2, SRZ ;  /* 0x0000000000027805 */ /* 0x000fe2000001ff00 */
[----:B------:R-:W2:Y:S01]  /*0120*/  LDCU.64 UR8, c[0x0][0x388] ;  /* 0x00007100ff0877ac */ /* 0x000ea20008000a00 */
[----:B------:R-:W-:Y:S01]  /*0130*/  IMAD.MOV.U32 R6, RZ, RZ, RZ ;  /* 0x000000ffff067224 */ /* 0x000fe200078e00ff */
[----:B0-----:R-:W-:Y:S01]  /*0140*/  ISETP.GE.AND P0, PT, R5, R4, PT ;  /* 0x000000040500720c */ /* 0x001fe20003f06270 */
[----:B------:R-:W-:-:S12]  /*0150*/  IMAD.MOV.U32 R9, RZ, RZ, R5 ;  /* 0x000000ffff097224 */ /* 0x000fd800078e0005 */
[----:B-12---:R-:W-:Y:S05]  /*0160*/  @P0 BRA `(.L_x_467) ;  /* 0x0000000000200947 */ /* 0x006fea0003800000 */
[----:B------:R-:W0:Y:S01]  /*0170*/  LDC.64 R2, c[0x0][0x380] ;  /* 0x0000e000ff027b82 */ /* 0x000e220000000a00 */
[----:B------:R-:W-:Y:S01]  /*0180*/  IMAD.IADD R11, R10, 0x1, R5 ;  /* 0x000000010a0b7824 */ /* 0x000fe200078e0205 */
[----:B------:R-:W1:Y:S03]  /*0190*/  LDCU.64 UR4, c[0x0][0x388] ;  /* 0x00007100ff0477ac */ /* 0x000e660008000a00 */
[----:B0-----:R-:W-:-:S06]  /*01a0*/  IMAD.WIDE R2, R11, 0x8, R2 ;  /* 0x000000080b027825 */ /* 0x001fcc00078e0202 */
[----:B------:R-:W5:Y:S01]  /*01b0*/  LDG.E.64 R2, desc[UR10][R2.64] ;  /* 0x0000000a02027981 */ /* 0x000f62000c1e1b00 */
[----:B-1----:R-:W-:Y:S01]  /*01c0*/  IADD3 R8, P0, PT, R11, UR4, RZ ;  /* 0x000000040b087c10 */ /* 0x002fe2000ff1e0ff */
[----:B------:R-:W-:-:S03]  /*01d0*/  VIADD R9, R5, 0x100 ;  /* 0x0000010005097836 */ /* 0x000fc60000000000 */
[----:B------:R-:W-:-:S09]  /*01e0*/  LEA.HI.X.SX32 R6, R11, UR5, 0x1, P0 ;  /* 0x000000050b067c11 */ /* 0x000fd200080f0eff */
.L_x_467:
[----:B------:R-:W-:Y:S05]  /*01f0*/  BSYNC.RECONVERGENT B1 ;  /* 0x0000000000017941 */ /* 0x000fea0003800200 */
.L_x_466:
        /* <DEDUP_REMOVED lines=9> */
[----:B------:R-:W0:Y:S01]  /*0290*/  LDC.64 R12, c[0x0][0x380] ;  /* 0x0000e000ff0c7b82 */ /* 0x000e220000000a00 */
[----:B------:R-:W-:Y:S01]  /*02a0*/  LEA.HI R7, R18, 0x1, RZ, 0x18 ;  /* 0x0000000112077811 */ /* 0x000fe200078fc0ff */
[----:B------:R-:W-:-:S03]  /*02b0*/  IMAD.IADD R11, R10, 0x1, R9 ;  /* 0x000000010a0b7824 */ /* 0x000fc600078e0209 */
[----:B------:R-:W-:-:S05]  /*02c0*/  LOP3.LUT R7, R7, 0x3, RZ, 0xc0, !PT ;  /* 0x0000000307077812 */ /* 0x000fca00078ec0ff */
[----:B------:R-:W-:-:S07]  /*02d0*/  IMAD.MOV R7, RZ, RZ, -R7 ;  /* 0x000000ffff077224 */ /* 0x000fce00078e0a07 */
.L_x_474:
[----:B0-----:R-:W-:-:S06]  /*02e0*/  IMAD.WIDE R14, R11, 0x8, R12 ;  /* 0x000000080b0e7825 */ /* 0x001fcc00078e020c */
[----:B------:R-:W2:Y:S01]  /*02f0*/  LDG.E.64 R14, desc[UR10][R14.64] ;  /* 0x0000000a0e0e7981 */ /* 0x000ea2000c1e1b00 */
[----:B------:R-:W-:Y:S01]  /*0300*/  IADD3 R22, P1, PT, R11, UR6, RZ ;  /* 0x000000060b167c10 */ /* 0x000fe2000ff3e0ff */
[----:B------:R-:W-:Y:S01]  /*0310*/  VIADD R7, R7, 0x1 ;  /* 0x0000000107077836 */ /* 0x000fe20000000000 */
[----:B------:R-:W-:Y:S01]  /*0320*/  BSSY.RECONVERGENT B3, `(.L_x_472) ;  /* 0x000001b000037945 */ /* 0x000fe20003800200 */
[----:B------:R-:W-:Y:S01]  /*0330*/  IMAD.MOV.U32 R19, RZ, RZ, R8 ;  /* 0x000000ffff137224 */ /* 0x000fe200078e0008 */
[----:B------:R-:W-:Y:S01]  /*0340*/  LEA.HI.X.SX32 R21, R11, UR7, 0x1, P1 ;  /* 0x000000070b157c11 */ /* 0x000fe200088f0eff */
[----:B------:R-:W-:Y:S01]  /*0350*/  IMAD.MOV.U32 R20, RZ, RZ, R6 ;  /* 0x000000ffff147224 */ /* 0x000fe200078e0006 */
[----:B------:R-:W-:Y:S01]  /*0360*/  ISETP.NE.AND P2, PT, R7, RZ, PT ;  /* 0x000000ff0700720c */ /* 0x000fe20003f45270 */
[----:B-----5:R-:W-:Y:S02]  /*0370*/  IMAD.MOV.U32 R16, RZ, RZ, R2 ;  /* 0x000000ffff107224 */ /* 0x020fe400078e0002 */
[----:B------:R-:W-:-:S02]  /*0380*/  IMAD.MOV.U32 R17, RZ, RZ, R3 ;  /* 0x000000ffff117224 */ /* 0x000fc400078e0003 */
[----:B------:R-:W-:Y:S02]  /*0390*/  IMAD.MOV.U32 R8, RZ, RZ, R22 ;  /* 0x000000ffff087224 */ /* 0x000fe400078e0016 */
        /* <DEDUP_REMOVED lines=19> */
.L_x_473:
[----:B------:R-:W-:Y:S05]  /*04d0*/  BSYNC.RECONVERGENT B3 ;  /* 0x0000000000037941 */ /* 0x000fea0003800200 */
.L_x_472:
[----:B------:R-:W-:Y:S02]  /*04e0*/  VIADD R9, R9, 0x100 ;  /* 0x0000010009097836 */ /* 0x000fe40000000000 */
[----:B------:R-:W-:Y:S01]  /*04f0*/  VIADD R11, R11, 0x100 ;  /* 0x000001000b0b7836 */ /* 0x000fe20000000000 */
[----:B------:R-:W-:Y:S06]  /*0500*/  @P2 BRA `(.L_x_474) ;  /* 0xfffffffc00742947 */ /* 0x000fec000383ffff */
.L_x_471:
[----:B------:R-:W-:Y:S05]  /*0510*/  BSYNC.RECONVERGENT B2 ;  /* 0x0000000000027941 */ /* 0x000fea0003800200 */
.L_x_470:
[----:B------:R-:W-:-:S13]  /*0520*/  ISETP.GE.U32.AND P0, PT, R18, 0x300, PT ;  /* 0x000003001200780c */ /* 0x000fda0003f06070 */
[----:B------:R-:W-:Y:S05]  /*0530*/  @!P0 BRA `(.L_x_469) ;  /* 0x0000000400cc8947 */ /* 0x000fea0003800000 */
[----:B------:R-:W0:Y:S01]  /*0540*/  LDC.64 R12, c[0x0][0x380] ;  /* 0x0000e000ff0c7b82 */ /* 0x000e220000000a00 */
[----:B------:R-:W-:-:S04]  /*0550*/  IMAD.IADD R7, R10, 0x1, R9 ;  /* 0x000000010a077824 */ /* 0x000fc800078e0209 */
[C---:B------:R-:W-:Y:S02]  /*0560*/  VIADD R27, R7.reuse, 0x100 ;  /* 0x00000100071b7836 */ /* 0x040fe40000000000 */
[C---:B------:R-:W-:Y:S02]  /*0570*/  VIADD R26, R7.reuse, 0x200 ;  /* 0x00000200071a7836 */ /* 0x040fe40000000000 */
[----:B------:R-:W-:Y:S01]  /*0580*/  VIADD R25, R7, 0x300 ;  /* 0x0000030007197836 */ /* 0x000fe20000000000 */
[----:B0-----:R-:W-:-:S05]  /*0590*/  IADD3 R10, P0, PT, R12, 0x1000, RZ ;  /* 0x000010000c0a7810 */ /* 0x001fca0007f1e0ff */
[----:B------:R-:W-:-:S08]  /*05a0*/  IMAD.X R11, RZ, RZ, R13, P0 ;  /* 0x000000ffff0b7224 */ /* 0x000fd000000e060d */
.L_x_483:
[----:B------:R-:W-:-:S05]  /*05b0*/  IMAD.WIDE R22, R7, 0x8, R10 ;  /* 0x0000000807167825 */ /* 0x000fca00078e020a */
[----:B------:R-:W2:Y:S04]  /*05c0*/  LDG.E.64 R20, desc[UR10][R22.64+-0x1000] ;  /* 0xfff0000a16147981 */ /* 0x000ea8000c1e1b00 */
[----:B-----5:R0:W5:Y:S04]  /*05d0*/  LDG.E.64 R16, desc[UR10][R22.64+-0x800] ;  /* 0xfff8000a16107981 */ /* 0x020168000c1e1b00 */
[----:B------:R0:W5:Y:S04]  /*05e0*/  LDG.E.64 R14, desc[UR10][R22.64] ;  /* 0x0000000a160e7981 */ /* 0x000168000c1e1b00 */
[----:B------:R0:W5:Y:S01]  /*05f0*/  LDG.E.64 R12, desc[UR10][R22.64+0x800] ;  /* 0x0008000a160c7981 */ /* 0x000162000c1e1b00 */
[C---:B------:R-:W-:Y:S01]  /*0600*/  IADD3 R29, P1, PT, R7.reuse, UR8, RZ ;  /* 0x00000008071d7c10 */ /* 0x040fe2000ff3e0ff */
[----:B------:R-:W-:Y:S03]  /*0610*/  BSSY.RECONVERGENT B2, `(.L_x_475) ;  /* 0x0000016000027945 */ /* 0x000fe60003800200 */
[----:B------:R-:W-:Y:S01]  /*0620*/  LEA.HI.X.SX32 R31, R7, UR9, 0x1, P1 ;  /* 0x00000009071f7c11 */ /* 0x000fe200088f0eff */
[----:B------:R-:W-:-:S03]  /*0630*/  IMAD.MOV.U32 R24, RZ, RZ, R29 ;  /* 0x000000ffff187224 */ /* 0x000fc600078e001d */
[----:B------:R-:W-:Y:S01]  /*0640*/  MOV R28, R31 ;  /* 0x0000001f001c7202 */ /* 0x000fe20000000f00 */
        /* <DEDUP_REMOVED lines=18> */
.L_x_476:
[----:B------:R-:W-:Y:S05]  /*0770*/  BSYNC.RECONVERGENT B2 ;  /* 0x0000000000027941 */ /* 0x000fea0003800200 */
.L_x_475:
[----:B-----5:R-:W-:Y:S01]  /*0780*/  DSETP.GEU.AND P0, PT, |R18|, |R16|, PT ;  /* 0x400000101200722a */ /* 0x020fe20003f0e200 */
[C---:B------:R-:W-:Y:S01]  /*0790*/  IADD3 R21, P1, PT, R27.reuse, UR8, RZ ;  /* 0x000000081b157c10 */ /* 0x040fe2000ff3e0ff */
[----:B------:R-:W-:Y:S01]  /*07a0*/  BSSY.RECONVERGENT B2, `(.L_x_477) ;  /* 0x0000015000027945 */ /* 0x000fe20003800200 */
[----:B------:R-:W-:Y:S02]  /*07b0*/  IMAD.MOV.U32 R2, RZ, RZ, R16 ;  /* 0x000000ffff027224 */ /* 0x000fe400078e0010 */
[----:B------:R-:W-:Y:S01]  /*07c0*/  LEA.HI.X.SX32 R23, R27, UR9, 0x1, P1 ;  /* 0x000000091b177c11 */ /* 0x000fe200088f0eff */
[----:B------:R-:W-:Y:S02]  /*07d0*/  IMAD.MOV.U32 R6, RZ, RZ, R21 ;  /* 0x000000ffff067224 */ /* 0x000fe400078e0015 */
[----:B------:R-:W-:Y:S02]  /*07e0*/  IMAD.MOV.U32 R3, RZ, RZ, R17 ;  /* 0x000000ffff037224 */ /* 0x000fe400078e0011 */
[----:B------:R-:W-:-:S04]  /*07f0*/  IMAD.MOV.U32 R8, RZ, RZ, R23 ;  /* 0x000000ffff087224 */ /* 0x000fc800078e0017 */
        /* <DEDUP_REMOVED lines=15> */
.L_x_478:
[----:B------:R-:W-:Y:S05]  /*08f0*/  BSYNC.RECONVERGENT B2 ;  /* 0x0000000000027941 */ /* 0x000fea0003800200 */
.L_x_477:
[----:B------:R-:W-:Y:S01]  /*0900*/  DSETP.GEU.AND P0, PT, |R2|, |R14|, PT ;  /* 0x4000000e0200722a */ /* 0x000fe20003f0e200 */
[C---:B------:R-:W-:Y:S01]  /*0910*/  IADD3 R21, P1, PT, R26.reuse, UR8, RZ ;  /* 0x000000081a157c10 */ /* 0x040fe2000ff3e0ff */
[----:B------:R-:W-:Y:S01]  /*0920*/  BSSY.RECONVERGENT B2, `(.L_x_479) ;  /* 0x0000016000027945 */ /* 0x000fe20003800200 */
[----:B------:R-:W-:Y:S01]  /*0930*/  IADD3 R29, P2, PT, R25, UR8, RZ ;  /* 0x00000008191d7c10 */ /* 0x000fe2000ff5e0ff */
[----:B------:R-:W-:Y:S01]  /*0940*/  IMAD.MOV.U32 R16, RZ, RZ, R14 ;  /* 0x000000ffff107224 */ /* 0x000fe200078e000e */
        /* <DEDUP_REMOVED lines=19> */
.L_x_480:
[----:B------:R-:W-:Y:S05]  /*0a80*/  BSYNC.RECONVERGENT B2 ;  /* 0x0000000000027941 */ /* 0x000fea0003800200 */
.L_x_479:
[----:B------:R-:W-:Y:S01]  /*0a90*/  DSETP.GEU.AND P0, PT, |R16|, |R12|, PT ;  /* 0x4000000c1000722a */ /* 0x000fe20003f0e200 */
[----:B------:R-:W-:Y:S01]  /*0aa0*/  LEA.HI.X.SX32 R14, R25, UR9, 0x1, P2 ;  /* 0x00000009190e7c11 */ /* 0x000fe200090f0eff */
[----:B------:R-:W-:Y:S01]  /*0ab0*/  BSSY.RECONVERGENT B2, `(.L_x_481) ;  /* 0x0000014000027945 */ /* 0x000fe20003800200 */
[----:B------:R-:W-:Y:S02]  /*0ac0*/  IMAD.MOV.U32 R8, RZ, RZ, R29 ;  /* 0x000000ffff087224 */ /* 0x000fe400078e001d */
[----:B------:R-:W-:Y:S02]  /*0ad0*/  IMAD.MOV.U32 R2, RZ, RZ, R12 ;  /* 0x000000ffff027224 */ /* 0x000fe400078e000c */
[----:B------:R-:W-:Y:S02]  /*0ae0*/  IMAD.MOV.U32 R6, RZ, RZ, R14 ;  /* 0x000000ffff067224 */ /* 0x000fe400078e000e */
[----:B------:R-:W-:-:S05]  /*0af0*/  IMAD.MOV.U32 R3, RZ, RZ, R13 ;  /* 0x000000ffff037224 */ /* 0x000fca00078e000d */
        /* <DEDUP_REMOVED lines=15> */
.L_x_482:
[----:B------:R-:W-:Y:S05]  /*0bf0*/  BSYNC.RECONVERGENT B2 ;  /* 0x0000000000027941 */ /* 0x000fea0003800200 */
.L_x_481:
[----:B------:R-:W-:Y:S02]  /*0c00*/  VIADD R9, R9, 0x400 ;  /* 0x0000040009097836 */ /* 0x000fe40000000000 */
[----:B------:R-:W-:Y:S02]  /*0c10*/  VIADD R27, R27, 0x400 ;  /* 0x000004001b1b7836 */ /* 0x000fe40000000000 */
[----:B------:R-:W-:Y:S01]  /*0c20*/  VIADD R26, R26, 0x400 ;  /* 0x000004001a1a7836 */ /* 0x000fe20000000000 */
[----:B------:R-:W-:Y:S01]  /*0c30*/  ISETP.GE.AND P0, PT, R9, R4, PT ;  /* 0x000000040900720c */ /* 0x000fe20003f06270 */
[----:B------:R-:W-:Y:S02]  /*0c40*/  VIADD R25, R25, 0x400 ;  /* 0x0000040019197836 */ /* 0x000fe40000000000 */
[----:B------:R-:W-:-:S10]  /*0c50*/  VIADD R7, R7, 0x400 ;  /* 0x0000040007077836 */ /* 0x000fd40000000000 */
[----:B------:R-:W-:Y:S05]  /*0c60*/  @!P0 BRA `(.L_x_483) ;  /* 0xfffffff800508947 */ /* 0x000fea000383ffff */
.L_x_469:
[----:B------:R-:W-:Y:S05]  /*0c70*/  BSYNC.RECONVERGENT B1 ;  /* 0x0000000000017941 */ /* 0x000fea0003800200 */
.L_x_468:
        /* <DEDUP_REMOVED lines=34> */
.L_x_486:
[----:B------:R-:W-:Y:S05]  /*0ea0*/  BSYNC.RECONVERGENT B1 ;  /* 0x0000000000017941 */ /* 0x000fea0003800200 */
.L_x_485:
        /* <DEDUP_REMOVED lines=31> */
.L_x_488:
[----:B------:R-:W-:Y:S05]  /*10a0*/  BSYNC.RECONVERGENT B1 ;  /* 0x0000000000017941 */ /* 0x000fea0003800200 */
.L_x_487:
[----:B------:R-:W-:Y:S01]  /*10b0*/  ISETP.GT.AND P0, PT, R15, 0x1b, PT ;  /* 0x0000001b0f00780c */ /* 0x000fe20003f04270 */
[----:B---3--:R3:W3:Y:S01]  /*10c0*/  SHFL.DOWN PT, R8, R2, 0x4, 0x1f ;  /* 0x08801f0002087f89 */ /* 0x0086e200000e0000 */
[----:B------:R-:W-:Y:S01]  /*10d0*/  BSSY.RECONVERGENT B1, `(.L_x_489) ;  /* 0x000001d000017945 */ /* 0x000fe20003800200 */
[----:B0-----:R-:W-:Y:S01]  /*10e0*/  MOV R11, R4 ;  /* 0x00000004000b7202 */ /* 0x001fe20000000f00 */
[----:B------:R-:W-:Y:S01]  /*10f0*/  IMAD.MOV.U32 R12, RZ, RZ, R13 ;  /* 0x000000ffff0c7224 */ /* 0x000fe200078e000d */
[----:B------:R0:W0:Y:S01]  /*1100*/  SHFL.DOWN PT, R9, R3, 0x4, 0x1f ;  /* 0x08801f0003097f89 */ /* 0x00002200000e0000 */
[----:B-1----:R-:W-:Y:S02]  /*1110*/  IMAD.MOV.U32 R6, RZ, RZ, R2 ;  /* 0x000000ffff067224 */ /* 0x002fe400078e0002 */
[----:B--2---:R-:W-:Y:S01]  /*1120*/  IMAD.MOV.U32 R7, RZ, RZ, R3 ;  /* 0x000000ffff077224 */ /* 0x004fe200078e0003 */
[----:B----4-:R1:W2:Y:S04]  /*1130*/  SHFL.DOWN PT, R17, R4, 0x4, 0x1f ;  /* 0x08801f0004117f89 */ /* 0x0102a800000e0000 */
[----:B------:R1:W4:Y:S01]  /*1140*/  SHFL.DOWN PT, R10, R13, 0x4, 0x1f ;  /* 0x08801f000d0a7f89 */ /* 0x00032200000e0000 */
        /* <DEDUP_REMOVED lines=21> */
.L_x_490:
[----:B------:R-:W-:Y:S05]  /*12a0*/  BSYNC.RECONVERGENT B1 ;  /* 0x0000000000017941 */ /* 0x000fea0003800200 */
.L_x_489:
[----:B------:R-:W-:Y:S01]  /*12b0*/  ISETP.GT.AND P0, PT, R15, 0x17, PT ;  /* 0x000000170f00780c */ /* 0x000fe20003f04270 */
[----:B---3--:R3:W2:Y:S01]  /*12c0*/  SHFL.DOWN PT, R8, R6, 0x8, 0x1f ;  /* 0x09001f0006087f89 */ /* 0x0086a200000e0000 */
[----:B------:R-:W-:Y:S01]  /*12d0*/  BSSY.RECONVERGENT B1, `(.L_x_491) ;  /* 0x000001d000017945 */ /* 0x000fe20003800200 */
[----:B-1----:R-:W-:Y:S02]  /*12e0*/  IMAD.MOV.U32 R4, RZ, RZ, R11 ;  /* 0x000000ffff047224 */ /* 0x002fe400078e000b */
[----:B0-----:R3:W0:Y:S01]  /*12f0*/  SHFL.DOWN PT, R9, R7, 0x8, 0x1f ;  /* 0x09001f0007097f89 */ /* 0x00162200000e0000 */
[----:B----4-:R-:W-:Y:S02]  /*1300*/  IMAD.MOV.U32 R10, RZ, RZ, R12 ;  /* 0x000000ffff0a7224 */ /* 0x010fe400078e000c */
[----:B------:R-:W-:Y:S01]  /*1310*/  IMAD.MOV.U32 R2, RZ, RZ, R6 ;  /* 0x000000ffff027224 */ /* 0x000fe200078e0006 */
[----:B------:R3:W1:Y:S01]  /*1320*/  SHFL.DOWN PT, R14, R11, 0x8, 0x1f ;  /* 0x09001f000b0e7f89 */ /* 0x00066200000e0000 */
[----:B------:R-:W-:-:S03]  /*1330*/  IMAD.MOV.U32 R3, RZ, RZ, R7 ;  /* 0x000000ffff037224 */ /* 0x000fc600078e0007 */
[----:B------:R3:W4:Y:S01]  /*1340*/  SHFL.DOWN PT, R13, R12, 0x8, 0x1f ;  /* 0x09001f000c0d7f89 */ /* 0x00072200000e0000 */
[----:B------:R-:W-:Y:S05]  /*1350*/  @P0 BRA `(.L_x_492) ;  /* 0x0000000000500947 */ /* 0x000fea0003800000 */
[----:B0-2---:R-:W-:Y:S01]  /*1360*/  DSETP.GEU.AND P0, PT, |R6|, |R8|, PT ;  /* 0x400000080600722a */ /* 0x005fe20003f0e200 */
[----:B-1----:R-:W-:Y:S02]  /*1370*/  IMAD.MOV.U32 R4, RZ, RZ, R14 ;  /* 0x000000ffff047224 */ /* 0x002fe400078e000e */
        /* <DEDUP_REMOVED lines=18> */
.L_x_492:
[----:B------:R-:W-:Y:S05]  /*14a0*/  BSYNC.RECONVERGENT B1 ;  /* 0x0000000000017941 */ /* 0x000fea0003800200 */
.L_x_491:
[----:B------:R-:W-:Y:S01]  /*14b0*/  ISETP.GT.AND P0, PT, R15, 0xf, PT ;  /* 0x0000000f0f00780c */ /* 0x000fe20003f04270 */
[----:B---3--:R3:W1:Y:S01]  /*14c0*/  SHFL.DOWN PT, R6, R2, 0x10, 0x1f ;  /* 0x0a001f0002067f89 */ /* 0x00866200000e0000 */
[----:B------:R-:W-:Y:S01]  /*14d0*/  BSSY.RECONVERGENT B1, `(.L_x_493) ;  /* 0x000001d000017945 */ /* 0x000fe20003800200 */
[----:B--2---:R-:W-:Y:S02]  /*14e0*/  IMAD.MOV.U32 R17, RZ, RZ, R4 ;  /* 0x000000ffff117224 */ /* 0x004fe400078e0004 */
[----:B------:R3:W2:Y:S01]  /*14f0*/  SHFL.DOWN PT, R7, R3, 0x10, 0x1f ;  /* 0x0a001f0003077f89 */ /* 0x0006a200000e0000 */
[----:B------:R-:W-:Y:S02]  /*1500*/  IMAD.MOV.U32 R19, RZ, RZ, R10 ;  /* 0x000000ffff137224 */ /* 0x000fe400078e000a */
[----:B------:R-:W-:Y:S01]  /*1510*/  IMAD.MOV.U32 R12, RZ, RZ, R2 ;  /* 0x000000ffff0c7224 */ /* 0x000fe200078e0002 */
[----:B0-----:R3:W0:Y:S01]  /*1520*/  SHFL.DOWN PT, R9, R4, 0x10, 0x1f ;  /* 0x0a001f0004097f89 */ /* 0x00162200000e0000 */
[----:B----4-:R-:W-:-:S03]  /*1530*/  IMAD.MOV.U32 R13, RZ, RZ, R3 ;  /* 0x000000ffff0d7224 */ /* 0x010fc600078e0003 */
[----:B------:R3:W4:Y:S01]  /*1540*/  SHFL.DOWN PT, R11, R10, 0x10, 0x1f ;  /* 0x0a001f000a0b7f89 */ /* 0x00072200000e0000 */
[----:B------:R-:W-:Y:S05]  /*1550*/  @P0 BRA `(.L_x_494) ;  /* 0x0000000000500947 */ /* 0x000fea0003800000 */
[----:B-12---:R-:W-:Y:S01]  /*1560*/  DSETP.GEU.AND P0, PT, |R2|, |R6|, PT ;  /* 0x400000060200722a */ /* 0x006fe20003f0e200 */
[----:B0-----:R-:W-:Y:S01]  /*1570*/  IMAD.MOV.U32 R17, RZ, RZ, R9 ;  /* 0x000000ffff117224 */ /* 0x001fe200078e0009 */
        /* <DEDUP_REMOVED lines=18> */
.L_x_494:
[----:B------:R-:W-:Y:S05]  /*16a0*/  BSYNC.RECONVERGENT B1 ;  /* 0x0000000000017941 */ /* 0x000fea0003800200 */
.L_x_493:
[----:B------:R-:W-:Y:S01]  /*16b0*/  ISETP.NE.AND P0, PT, R15, RZ, PT ;  /* 0x000000ff0f00720c */ /* 0x000fe20003f05270 */
[----:B------:R-:W-:-:S12]  /*16c0*/  BSSY.RECONVERGENT B1, `(.L_x_495) ;  /* 0x000000b000017945 */ /* 0x000fd80003800200 */
[----:B------:R-:W-:Y:S05]  /*16d0*/  @P0 BRA `(.L_x_496) ;  /* 0x0000000000240947 */ /* 0x000fea0003800000 */
[----:B---3--:R-:W3:Y:S01]  /*16e0*/  S2R R4, SR_CgaCtaId ;  /* 0x0000000000047919 */ /* 0x008ee20000008800 */
[----:B------:R-:W-:Y:S01]  /*16f0*/  MOV R3, 0x400 ;  /* 0x0000040000037802 */ /* 0x000fe20000000f00 */
[----:B------:R-:W-:Y:S01]  /*1700*/  IMAD.MOV.U32 R18, RZ, RZ, R17 ;  /* 0x000000ffff127224 */ /* 0x000fe200078e0011 */
[----:B------:R-:W-:-:S04]  /*1710*/  SHF.R.U32.HI R2, RZ, 0x1, R5 ;  /* 0x00000001ff027819 */ /* 0x000fc80000011605 */
[----:B------:R-:W-:Y:S02]  /*1720*/  LOP3.LUT R2, R2, 0x1f0, RZ, 0xc0, !PT ;  /* 0x000001f002027812 */ /* 0x000fe400078ec0ff */
[----:B---3--:R-:W-:-:S05]  /*1730*/  LEA R3, R4, R3, 0x18 ;  /* 0x0000000304037211 */ /* 0x008fca00078ec0ff */
[----:B------:R-:W-:-:S05]  /*1740*/  IMAD.IADD R3, R2, 0x1, R3 ;  /* 0x0000000102037824 */ /* 0x000fca00078e0203 */
[----:B------:R3:W-:Y:S04]  /*1750*/  STS.64 [R3+0x10], R18 ;  /* 0x0000101203007388 */ /* 0x0007e80000000a00 */
[----:B------:R3:W-:Y:S02]  /*1760*/  STS.64 [R3+0x8], R12 ;  /* 0x0000080c03007388 */ /* 0x0007e40000000a00 */
.L_x_496:
[----:B------:R-:W-:Y:S05]  /*1770*/  BSYNC.RECONVERGENT B1 ;  /* 0x0000000000017941 */ /* 0x000fea0003800200 */
.L_x_495:
[----:B------:R-:W-:Y:S01]  /*1780*/  BAR.SYNC.DEFER_BLOCKING 0x0 ;  /* 0x0000000000007b1d */ /* 0x000fe20000010000 */
[----:B------:R-:W-:-:S13]  /*1790*/  ISETP.NE.AND P1, PT, R5, RZ, PT ;  /* 0x000000ff0500720c */ /* 0x000fda0003f25270 */
[----:B------:R-:W-:Y:S05]  /*17a0*/  @P1 BRA `(.L_x_497) ;  /* 0x0000004c00d41947 */ /* 0x000fea0003800000 */
[----:B---3--:R-:W3:Y:S01]  /*17b0*/  S2R R3, SR_CgaCtaId ;  /* 0x0000000000037919 */ /* 0x008ee20000008800 */
[----:B------:R-:W-:Y:S01]  /*17c0*/  MOV R2, 0x400 ;  /* 0x0000040000027802 */ /* 0x000fe20000000f00 */
[----:B------:R-:W-:Y:S03]  /*17d0*/  BSSY.RECONVERGENT B1, `(.L_x_498) ;  /* 0x000001a000017945 */ /* 0x000fe60003800200 */
[----:B---3--:R-:W-:-:S05]  /*17e0*/  LEA R32, R3, R2, 0x18 ;  /* 0x0000000203207211 */ /* 0x008fca00078ec0ff */
[----:B-1----:R-:W1:Y:S04]  /*17f0*/  LDS.64 R14, [R32+0x18] ;  /* 0x00001800200e7984 */ /* 0x002e680000000a00 */
[----:B0---4-:R-:W0:Y:S04]  /*1800*/  LDS.128 R8, [R32+0x20] ;  /* 0x0000200020087984 */ /* 0x011e280000000c00 */
[----:B------:R3:W4:Y:S04]  /*1810*/  LDS.64 R2, [R32+0x80] ;  /* 0x0000800020027984 */ /* 0x0007280000000a00 */
[----:B--2---:R3:W2:Y:S01]  /*1820*/  LDS.128 R4, [R32+0x30] ;  /* 0x0000300020047984 */ /* 0x0046a20000000c00 */
        /* <DEDUP_REMOVED lines=20> */
.L_x_499:
[----:B------:R-:W-:Y:S05]  /*1970*/  BSYNC.RECONVERGENT B1 ;  /* 0x0000000000017941 */ /* 0x000fea0003800200 */
.L_x_498:
[----:B------:R0:W1:Y:S01]  /*1980*/  LDS.128 R12, [R32+0x40] ;  /* 0x00004000200c7984 */ /* 0x0000620000000c00 */
[----:B------:R-:W-:Y:S01]  /*1990*/  DSETP.GEU.AND P0, PT, |R28|, |R10|, PT ;  /* 0x4000000a1c00722a */ /* 0x000fe20003f0e200 */
[----:B------:R-:W-:Y:S01]  /*19a0*/  BSSY.RECONVERGENT B1, `(.L_x_500) ;  /* 0x0000017000017945 */ /* 0x000fe20003800200 */
[----:B------:R-:W-:Y:S01]  /*19b0*/  IMAD.MOV.U32 R33, RZ, RZ, R4 ;  /* 0x000000ffff217224 */ /* 0x000fe200078e0004 */
[----:B------:R0:W2:Y:S01]  /*19c0*/  LDS.128 R16, [R32+0x50] ;  /* 0x0000500020107984 */ /* 0x0000a20000000c00 */
[----:B------:R-:W-:Y:S02]  /*19d0*/  IMAD.MOV.U32 R35, RZ, RZ, R5 ;  /* 0x000000ffff237224 */ /* 0x000fe400078e0005 */
[----:B------:R-:W-:Y:S01]  /*19e0*/  IMAD.MOV.U32 R8, RZ, RZ, R10 ;  /* 0x000000ffff087224 */ /* 0x000fe200078e000a */
[----:B------:R0:W3:Y:S01]  /*19f0*/  LDS.128 R20, [R32+0x60] ;  /* 0x0000600020147984 */ /* 0x0000e20000000c00 */
[----:B------:R-:W-:-:S03]  /*1a00*/  IMAD.MOV.U32 R9, RZ, RZ, R11 ;  /* 0x000000ffff097224 */ /* 0x000fc600078e000b */
[----:B------:R0:W4:Y:S03]  /*1a10*/  LDS.128 R24, [R32+0x70] ;  /* 0x0000700020187984 */ /* 0x0001260000000c00 */
        /* <DEDUP_REMOVED lines=15> */
.L_x_501:
[----:B------:R-:W-:Y:S05]  /*1b10*/  BSYNC.RECONVERGENT B1 ;  /* 0x0000000000017941 */ /* 0x000fea0003800200 */
.L_x_500:
        /* <DEDUP_REMOVED lines=21> */
.L_x_503:
[----:B------:R-:W-:Y:S05]  /*1c70*/  BSYNC.RECONVERGENT B1 ;  /* 0x0000000000017941 */ /* 0x000fea0003800200 */
.L_x_502:
[----:B------:R-:W-:Y:S01]  /*1c80*/  DSETP.GEU.AND P0, PT, |R4|, |R14|, PT ;  /* 0x4000000e0400722a */ /* 0x000fe20003f0e200 */
[----:B------:R-:W-:Y:S01]  /*1c90*/  BSSY.RECONVERGENT B1, `(.L_x_504) ;  /* 0x0000014000017945 */ /* 0x000fe20003800200 */
[----:B------:R-:W-:Y:S02]  /*1ca0*/  IMAD.MOV.U32 R6, RZ, RZ, R14 ;  /* 0x000000ffff067224 */ /* 0x000fe400078e000e */
[----:B------:R-:W-:Y:S02]  /*1cb0*/  IMAD.MOV.U32 R7, RZ, RZ, R15 ;  /* 0x000000ffff077224 */ /* 0x000fe400078e000f */
[----:B--2---:R-:W-:Y:S02]  /*1cc0*/  IMAD.MOV.U32 R9, RZ, RZ, R16 ;  /* 0x000000ffff097224 */ /* 0x004fe400078e0010 */
        /* <DEDUP_REMOVED lines=16> */
.L_x_505:
[----:B------:R-:W-:Y:S05]  /*1dd0*/  BSYNC.RECONVERGENT B1 ;  /* 0x0000000000017941 */ /* 0x000fea0003800200 */
.L_x_504:
        /* <DEDUP_REMOVED lines=21> */
.L_x_507:
[----:B------:R-:W-:Y:S05]  /*1f30*/  BSYNC.RECONVERGENT B1 ;  /* 0x0000000000017941 */ /* 0x000fea0003800200 */
.L_x_506:
[----:B------:R-:W-:Y:S01]  /*1f40*/  DSETP.GEU.AND P0, PT, |R4|, |R22|, PT ;  /* 0x400000160400722a */ /* 0x000fe20003f0e200 */
[----:B------:R-:W-:Y:S01]  /*1f50*/  BSSY.RECONVERGENT B1, `(.L_x_508) ;  /* 0x0000014000017945 */ /* 0x000fe20003800200 */
[----:B------:R-:W-:Y:S02]  /*1f60*/  IMAD.MOV.U32 R6, RZ, RZ, R22 ;  /* 0x000000ffff067224 */ /* 0x000fe400078e0016 */
[----:B------:R-:W-:Y:S02]  /*1f70*/  IMAD.MOV.U32 R7, RZ, RZ, R23 ;  /* 0x000000ffff077224 */ /* 0x000fe400078e0017 */
[----:B----4-:R-:W-:Y:S02]  /*1f80*/  IMAD.MOV.U32 R9, RZ, RZ, R24 ;  /* 0x000000ffff097224 */ /* 0x010fe400078e0018 */
        /* <DEDUP_REMOVED lines=16> */
.L_x_509:
[----:B------:R-:W-:Y:S05]  /*2090*/  BSYNC.RECONVERGENT B1 ;  /* 0x0000000000017941 */ /* 0x000fea0003800200 */
.L_x_508:
[----:B------:R-:W-:Y:S01]  /*20a0*/  DSETP.GEU.AND P0, PT, |R6|, |R26|, PT ;  /* 0x4000001a0600722a */ /* 0x000fe20003f0e200 */
[----:B------:R-:W-:Y:S02]  /*20b0*/  IMAD.MOV.U32 R12, RZ, RZ, R26 ;  /* 0x000000ffff0c7224 */ /* 0x000fe400078e001a */
[----:B------:R-:W-:Y:S02]  /*20c0*/  IMAD.MOV.U32 R13, RZ, RZ, R27 ;  /* 0x000000ffff0d7224 */ /* 0x000fe400078e001b */
        /* <DEDUP_REMOVED lines=18> */
.L_x_484:
        /* <DEDUP_REMOVED lines=8> */
[----:B------:R-:W-:Y:S01]  /*2270*/  ISETP.GT.AND P0, PT, R11, R4, PT ;  /* 0x000000040b00720c */ /* 0x000fe20003f04270 */
[----:B------:R-:W-:Y:S02]  /*2280*/  IMAD.IADD R9, R4, 0x1, R9 ;  /* 0x0000000104097824 */ /* 0x000fe400078e0209 */
[----:B------:R-:W-:-:S03]  /*2290*/  IMAD.MOV.U32 R11, RZ, RZ, R3 ;  /* 0x000000ffff0b7224 */ /* 0x000fc600078e0003 */
        /* <DEDUP_REMOVED lines=27> */
.L_x_511:
[----:B------:R-:W-:Y:S05]  /*2450*/  BSYNC.RECONVERGENT B1 ;  /* 0x0000000000017941 */ /* 0x000fea0003800200 */
.L_x_510:
[----:B------:R-:W-:Y:S01]  /*2460*/  VIADD R2, R7, 0x2 ;  /* 0x0000000207027836 */ /* 0x000fe20000000000 */
[----:B--2---:R1:W2:Y:S01]  /*2470*/  SHFL.DOWN PT, R12, R10, 0x2, R9 ;  /* 0x084000000a0c7989 */ /* 0x0042a200000e0009 */
[----:B------:R-:W-:Y:S01]  /*2480*/  BSSY.RECONVERGENT B1, `(.L_x_512) ;  /* 0x000001e000017945 */ /* 0x000fe20003800200 */
[----:B------:R-:W-:Y:S02]  /*2490*/  IMAD.MOV.U32 R8, RZ, RZ, R16 ;  /* 0x000000ffff087224 */ /* 0x000fe400078e0010 */
[----:B------:R-:W-:Y:S01]  /*24a0*/  ISETP.GT.AND P0, PT, R2, R9, PT ;  /* 0x000000090200720c */ /* 0x000fe20003f04270 */
[----:B---3--:R1:W3:Y:S01]  /*24b0*/  SHFL.DOWN PT, R13, R11, 0x2, R9 ;  /* 0x084000000b0d7989 */ /* 0x0082e200000e0009 */
[----:B------:R-:W-:Y:S02]  /*24c0*/  IMAD.MOV.U32 R14, RZ, RZ, R18 ;  /* 0x000000ffff0e7224 */ /* 0x000fe400078e0012 */
[----:B------:R-:W-:Y:S01]  /*24d0*/  IMAD.MOV.U32 R2, RZ, RZ, R10 ;  /* 0x000000ffff027224 */ /* 0x000fe200078e000a */
[----:B----4-:R1:W4:Y:S01]  /*24e0*/  SHFL.DOWN PT, R15, R16, 0x2, R9 ;  /* 0x08400000100f7989 */ /* 0x01032200000e0009 */
[----:B------:R-:W-:-:S03]  /*24f0*/  IMAD.MOV.U32 R3, RZ, RZ, R11 ;  /* 0x000000ffff037224 */ /* 0x000fc600078e000b */
[----:B0-----:R1:W0:Y:S04]  /*2500*/  SHFL.DOWN PT, R17, R18, 0x2, R9 ;  /* 0x0840000012117989 */ /* 0x00122800000e0009 */
[----:B------:R-:W-:Y:S05]  /*2510*/  @P0 BRA `(.L_x_513) ;  /* 0x0000000000500947 */ /* 0x000fea0003800000 */
[----:B--23--:R-:W-:Y:S01]  /*2520*/  DSETP.GEU.AND P0, PT, |R10|, |R12|, PT ;  /* 0x4000000c0a00722a */ /* 0x00cfe20003f0e200 */
[----:B----4-:R-:W-:Y:S02]  /*2530*/  IMAD.MOV.U32 R8, RZ, RZ, R15 ;  /* 0x000000ffff087224 */ /* 0x010fe400078e000f */
[----:B0-----:R-:W-:Y:S02]  /*2540*/  IMAD.MOV.U32 R14, RZ, RZ, R17 ;  /* 0x000000ffff0e7224 */ /* 0x001fe400078e0011 */
        /* <DEDUP_REMOVED lines=17> */
.L_x_513:
[----:B------:R-:W-:Y:S05]  /*2660*/  BSYNC.RECONVERGENT B1 ;  /* 0x0000000000017941 */ /* 0x000fea0003800200 */
.L_x_512:
[----:B------:R-:W-:Y:S01]  /*2670*/  VIADD R6, R7, 0x4 ;  /* 0x0000000407067836 */ /* 0x000fe20000000000 */
[----:B--2---:R2:W2:Y:S01]  /*2680*/  SHFL.DOWN PT, R12, R2, 0x4, R9 ;  /* 0x08800000020c7989 */ /* 0x0044a200000e0009 */
[----:B------:R-:W-:Y:S01]  /*2690*/  BSSY.RECONVERGENT B1, `(.L_x_514) ;  /* 0x000001e000017945 */ /* 0x000fe20003800200 */
[----:B-1----:R-:W-:Y:S02]  /*26a0*/  IMAD.MOV.U32 R16, RZ, RZ, R14 ;  /* 0x000000ffff107224 */ /* 0x002fe400078e000e */
        /* <DEDUP_REMOVED lines=28> */
.L_x_515:
[----:B------:R-:W-:Y:S05]  /*2870*/  BSYNC.RECONVERGENT B1 ;  /* 0x0000000000017941 */ /* 0x000fea0003800200 */
.L_x_514:
[----:B--2---:R-:W-:Y:S01]  /*2880*/  VIADD R2, R7, 0x8 ;  /* 0x0000000807027836 */ /* 0x004fe20000000000 */
[----:B------:R2:W2:Y:S01]  /*2890*/  SHFL.DOWN PT, R12, R10, 0x8, R9 ;  /* 0x090000000a0c7989 */ /* 0x0004a200000e0009 */
        /* <DEDUP_REMOVED lines=30> */
.L_x_517:
[----:B------:R-:W-:Y:S05]  /*2a80*/  BSYNC.RECONVERGENT B1 ;  /* 0x0000000000017941 */ /* 0x000fea0003800200 */
.L_x_516:
[----:B-1----:R-:W-:Y:S01]  /*2a90*/  VIADD R6, R7, 0x10 ;  /* 0x0000001007067836 */ /* 0x002fe20000000000 */
[----:B--2---:R1:W2:Y:S01]  /*2aa0*/  SHFL.DOWN PT, R10, R2, 0x10, R9 ;  /* 0x0a000000020a7989 */ /* 0x0042a200000e0009 */
[----:B------:R-:W-:Y:S01]  /*2ab0*/  BSSY.RECONVERGENT B1, `(.L_x_518) ;  /* 0x000001e000017945 */ /* 0x000fe20003800200 */
[----:B0-----:R-:W-:Y:S01]  /*2ac0*/  IMAD.MOV.U32 R17, RZ, RZ, R8 ;  /* 0x000000ffff117224 */ /* 0x001fe200078e0008 */
[----:B------:R-:W-:Y:S01]  /*2ad0*/  MOV R19, R14 ;  /* 0x0000000e00137202 */ /* 0x000fe20000000f00 */
[----:B------:R1:W0:Y:S01]  /*2ae0*/  SHFL.DOWN PT, R11, R3, 0x10, R9 ;  /* 0x0a000000030b7989 */ /* 0x00022200000e0009 */
[----:B------:R-:W-:Y:S01]  /*2af0*/  ISETP.GT.AND P0, PT, R6, R9, PT ;  /* 0x000000090600720c */ /* 0x000fe20003f04270 */
[----:B------:R-:W-:Y:S02]  /*2b00*/  IMAD.MOV.U32 R12, RZ, RZ, R2 ;  /* 0x000000ffff0c7224 */ /* 0x000fe400078e0002 */
[----:B----4-:R1:W4:Y:S01]  /*2b10*/  SHFL.DOWN PT, R15, R8, 0x10, R9 ;  /* 0x0a000000080f7989 */ /* 0x01032200000e0009 */
[----:B---3--:R-:W-:-:S03]  /*2b20*/  IMAD.MOV.U32 R13, RZ, RZ, R3 ;  /* 0x000000ffff0d7224 */ /* 0x008fc600078e0003 */
[----:B------:R1:W3:Y:S06]  /*2b30*/  SHFL.DOWN PT, R21, R14, 0x10, R9 ;  /* 0x0a0000000e157989 */ /* 0x0002ec00000e0009 */
[----:B------:R-:W-:Y:S05]  /*2b40*/  @P0 BRA `(.L_x_519) ;  /* 0x0000000000500947 */ /* 0x000fea0003800000 */
[----:B0-2---:R-:W-:Y:S01]  /*2b50*/  DSETP.GEU.AND P0, PT, |R2|, |R10|, PT ;  /* 0x4000000a0200722a */ /* 0x005fe20003f0e200 */
        /* <DEDUP_REMOVED lines=19> */
.L_x_519:
[----:B------:R-:W-:Y:S05]  /*2c90*/  BSYNC.RECONVERGENT B1 ;  /* 0x0000000000017941 */ /* 0x000fea0003800200 */
.L_x_518:
[----:B------:R-:W-:Y:S01]  /*2ca0*/  ISETP.NE.AND P0, PT, R7, RZ, PT ;  /* 0x000000ff0700720c */ /* 0x000fe20003f05270 */
[----:B------:R-:W-:-:S12]  /*2cb0*/  BSSY.RECONVERGENT B1, `(.L_x_520) ;  /* 0x000000b000017945 */ /* 0x000fd80003800200 */
[----:B------:R-:W-:Y:S05]  /*2cc0*/  @P0 BRA `(.L_x_521) ;  /* 0x0000000000240947 */ /* 0x000fea0003800000 */
[----:B------:R-:W5:Y:S01]  /*2cd0*/  S2R R6, SR_CgaCtaId ;  /* 0x0000000000067919 */ /* 0x000f620000008800 */
[----:B-1----:R-:W-:Y:S01]  /*2ce0*/  MOV R3, 0x400 ;  /* 0x0000040000037802 */ /* 0x002fe20000000f00 */
[----:B------:R-:W-:Y:S01]  /*2cf0*/  IMAD.MOV.U32 R18, RZ, RZ, R17 ;  /* 0x000000ffff127224 */ /* 0x000fe200078e0011 */
[----:B------:R-:W-:-:S04]  /*2d00*/  SHF.R.U32.HI R2, RZ, 0x1, R5 ;  /* 0x00000001ff027819 */ /* 0x000fc80000011605 */
[----:B------:R-:W-:Y:S02]  /*2d10*/  LOP3.LUT R2, R2, 0x1f0, RZ, 0xc0, !PT ;  /* 0x000001f002027812 */ /* 0x000fe400078ec0ff */
[----:B-----5:R-:W-:-:S05]  /*2d20*/  LEA R3, R6, R3, 0x18 ;  /* 0x0000000306037211 */ /* 0x020fca00078ec0ff */
[----:B------:R-:W-:-:S05]  /*2d30*/  IMAD.IADD R3, R2, 0x1, R3 ;  /* 0x0000000102037824 */ /* 0x000fca00078e0203 */
[----:B------:R1:W-:Y:S04]  /*2d40*/  STS.64 [R3+0x10], R18 ;  /* 0x0000101203007388 */ /* 0x0003e80000000a00 */
[----:B------:R1:W-:Y:S02]  /*2d50*/  STS.64 [R3+0x8], R12 ;  /* 0x0000080c03007388 */ /* 0x0003e40000000a00 */
.L_x_521:
[----:B------:R-:W-:Y:S05]  /*2d60*/  BSYNC.RECONVERGENT B1 ;  /* 0x0000000000017941 */ /* 0x000fea0003800200 */
.L_x_520:
[----:B------:R-:W-:Y:S01]  /*2d70*/  BAR.SYNC.DEFER_BLOCKING 0x0 ;  /* 0x0000000000007b1d */ /* 0x000fe20000010000 */
[----:B------:R-:W-:-:S13]  /*2d80*/  ISETP.NE.AND P1, PT, R5, RZ, PT ;  /* 0x000000ff0500720c */ /* 0x000fda0003f25270 */
[----:B------:R-:W-:Y:S05]  /*2d90*/  @P1 BRA `(.L_x_497) ;  /* 0x0000003800581947 */ /* 0x000fea0003800000 */
[----:B------:R-:W-:Y:S01]  /*2da0*/  ISETP.GE.AND P0, PT, R4, 0x21, PT ;  /* 0x000000210400780c */ /* 0x000fe20003f06270 */
[----:B0-----:R-:W-:Y:S02]  /*2db0*/  IMAD.MOV.U32 R11, RZ, RZ, R17 ;  /* 0x000000ffff0b7224 */ /* 0x001fe400078e0011 */
[----:B-1----:R-:W-:Y:S02]  /*2dc0*/  IMAD.MOV.U32 R14, RZ, RZ, R19 ;  /* 0x000000ffff0e7224 */ /* 0x002fe400078e0013 */
        /* <DEDUP_REMOVED lines=29> */
.L_x_523:
[----:B------:R-:W-:Y:S05]  /*2fa0*/  BSYNC.RECONVERGENT B1 ;  /* 0x0000000000017941 */ /* 0x000fea0003800200 */
.L_x_522:
[----:B------:R-:W-:Y:S01]  /*2fb0*/  ISETP.GE.AND P0, PT, R4, 0x41, PT ;  /* 0x000000410400780c */ /* 0x000fe20003f06270 */
[----:B------:R-:W-:Y:S02]  /*2fc0*/  IMAD.MOV.U32 R5, RZ, RZ, R11 ;  /* 0x000000ffff057224 */ /* 0x000fe400078e000b */
[----:B--2---:R-:W-:Y:S02]  /*2fd0*/  IMAD.MOV.U32 R10, RZ, RZ, R14 ;  /* 0x000000ffff0a7224 */ /* 0x004fe400078e000e */
        /* <DEDUP_REMOVED lines=29> */
.L_x_525:
[----:B------:R-:W-:Y:S05]  /*31b0*/  BSYNC.RECONVERGENT B1 ;  /* 0x0000000000017941 */ /* 0x000fea0003800200 */
.L_x_524:
        /* <DEDUP_REMOVED lines=32> */
.L_x_527:
[----:B------:R-:W-:Y:S05]  /*33c0*/  BSYNC.RECONVERGENT B1 ;  /* 0x0000000000017941 */ /* 0x000fea0003800200 */
.L_x_526:
        /* <DEDUP_REMOVED lines=32> */
.L_x_529:
[----:B------:R-:W-:Y:S05]  /*35d0*/  BSYNC.RECONVERGENT B1 ;  /* 0x0000000000017941 */ /* 0x000fea0003800200 */
.L_x_528:
        /* <DEDUP_REMOVED lines=32> */
.L_x_531:
[----:B------:R-:W-:Y:S05]  /*37e0*/  BSYNC.RECONVERGENT B1 ;  /* 0x0000000000017941 */ /* 0x000fea0003800200 */
.L_x_530:
        /* <DEDUP_REMOVED lines=32> */
.L_x_533:
[----:B------:R-:W-:Y:S05]  /*39f0*/  BSYNC.RECONVERGENT B1 ;  /* 0x0000000000017941 */ /* 0x000fea0003800200 */
.L_x_532:
        /* <DEDUP_REMOVED lines=32> */
.L_x_465:
[----:B------:R-:W0:Y:S01]  /*3c00*/  S2R R4, SR_TID.X ;  /* 0x0000000000047919 */ /* 0x000e220000002100 */
[----:B------:R-:W1:Y:S01]  /*3c10*/  LDCU.128 UR12, c[0x0][0x380] ;  /* 0x00007000ff0c77ac */ /* 0x000e620008000c00 */
[----:B------:R-:W-:Y:S02]  /*3c20*/  SHF.R.S32.HI R5, RZ, 0x1f, R10 ;  /* 0x0000001fff057819 */ /* 0x000fe4000001140a */
[----:B0-----:R-:W-:-:S04]  /*3c30*/  IADD3 R2, P0, PT, R10, R4, RZ ;  /* 0x000000040a027210 */ /* 0x001fc80007f1e0ff */
[----:B-1----:R-:W-:Y:S01]  /*3c40*/  LEA R8, P1, R2, UR12, 0x3 ;  /* 0x0000000c02087c11 */ /* 0x002fe2000f8218ff */
[----:B------:R-:W-:-:S05]  /*3c50*/  IMAD.X R3, RZ, RZ, R5, P0 ;  /* 0x000000ffff037224 */ /* 0x000fca00000e0605 */
[----:B------:R-:W-:-:S05]  /*3c60*/  LEA.HI.X R9, R2, UR13, R3, 0x3, P1 ;  /* 0x0000000d02097c11 */ /* 0x000fca00088f1c03 */
[----:B------:R-:W2:Y:S04]  /*3c70*/  LDG.E.64 R12, desc[UR10][R8.64] ;  /* 0x0000000a080c7981 */ /* 0x000ea8000c1e1b00 */
[----:B------:R-:W2:Y:S04]  /*3c80*/  LDG.E.64 R14, desc[UR10][R8.64+0x800] ;  /* 0x0008000a080e7981 */ /* 0x000ea8000c1e1b00 */
[----:B------:R-:W3:Y:S04]  /*3c90*/  LDG.E.64 R16, desc[UR10][R8.64+0x1000] ;  /* 0x0010000a08107981 */ /* 0x000ee8000c1e1b00 */
[----:B------:R-:W4:Y:S04]  /*3ca0*/  LDG.E.64 R18, desc[UR10][R8.64+0x1800] ;  /* 0x0018000a08127981 */ /* 0x000f28000c1e1b00 */
[----:B------:R0:W5:Y:S01]  /*3cb0*/  LDG.E.64 R2, desc[UR10][R8.64+0x2000] ;  /* 0x0020000a08027981 */ /* 0x000162000c1e1b00 */
[----:B------:R-:W-:Y:S01]  /*3cc0*/  BSSY.RECONVERGENT B1, `(.L_x_534) ;  /* 0x000001f000017945 */ /* 0x000fe20003800200 */
[C---:B0-----:R-:W-:Y:S01]  /*3cd0*/  LOP3.LUT R8, R4.reuse, 0x400, RZ, 0xfc, !PT ;  /* 0x0000040004087812 */ /* 0x041fe200078efcff */
[----:B------:R-:W-:Y:S01]  /*3ce0*/  VIADD R9, R4, 0x200 ;  /* 0x0000020004097836 */ /* 0x000fe20000000000 */
[----:B--2---:R-:W-:-:S06]  /*3cf0*/  DSETP.GEU.AND P0, PT, |R12|, |R14|, PT ;  /* 0x4000000e0c00722a */ /* 0x004fcc0003f0e200 */
[----:B------:R-:W-:Y:S02]  /*3d00*/  FSEL R12, R12, R14, P0 ;  /* 0x0000000e0c0c7208 */ /* 0x000fe40000000000 */
[----:B------:R-:W-:Y:S02]  /*3d10*/  FSEL R13, R13, R15, P0 ;  /* 0x0000000f0d0d7208 */ /* 0x000fe40000000000 */
[----:B------:R-:W-:-:S04]  /*3d20*/  IADD3 R14, P1, PT, R10, UR14, RZ ;  /* 0x0000000e0a0e7c10 */ /* 0x000fc8000ff3e0ff */
[----:B---3--:R-:W-:Y:S01]  /*3d30*/  DSETP.GEU.AND P2, PT, |R12|, |R16|, PT ;  /* 0x400000100c00722a */ /* 0x008fe20003f4e200 */
[----:B------:R-:W-:-:S05]  /*3d40*/  IADD3 R6, P5, PT, R8, R14, RZ ;  /* 0x0000000e08067210 */ /* 0x000fca0007fbe0ff */
[----:B------:R-:W-:Y:S02]  /*3d50*/  FSEL R12, R12, R16, P2 ;  /* 0x000000100c0c7208 */ /* 0x000fe40001000000 */
[----:B------:R-:W-:-:S06]  /*3d60*/  FSEL R13, R13, R17, P2 ;  /* 0x000000110d0d7208 */ /* 0x000fcc0001000000 */
[----:B----4-:R-:W-:-:S06]  /*3d70*/  DSETP.GEU.AND P3, PT, |R12|, |R18|, PT ;  /* 0x400000120c00722a */ /* 0x010fcc0003f6e200 */
[----:B------:R-:W-:Y:S02]  /*3d80*/  FSEL R10, R12, R18, P3 ;  /* 0x000000120c0a7208 */ /* 0x000fe40001800000 */
[----:B------:R-:W-:Y:S02]  /*3d90*/  FSEL R11, R13, R19, P3 ;  /* 0x000000130d0b7208 */ /* 0x000fe40001800000 */
[----:B------:R-:W-:Y:S01]  /*3da0*/  IADD3.X R12, PT, PT, R5, UR15, RZ, P1, !PT ;  /* 0x0000000f050c7c10 */ /* 0x000fe20008ffe4ff */
[C---:B------:R-:W-:Y:S01]  /*3db0*/  VIADD R5, R4.reuse, 0x100 ;  /* 0x0000010004057836 */ /* 0x040fe20000000000 */
[----:B------:R-:W-:Y:S02]  /*3dc0*/  ISETP.LE.AND P1, PT, R7, UR6, PT ;  /* 0x0000000607007c0c */ /* 0x000fe4000bf23270 */
[----:B-----5:R-:W-:Y:S02]  /*3dd0*/  DSETP.GEU.AND P4, PT, |R10|, |R2|, PT ;  /* 0x400000020a00722a */ /* 0x020fe40003f8e200 */
[----:B------:R-:W-:Y:S01]  /*3de0*/  @P2 SEL R9, R4, R5, P0 ;  /* 0x0000000504092207 */ /* 0x000fe20000000000 */
[----:B------:R-:W-:-:S02]  /*3df0*/  IMAD.X R5, RZ, RZ, R12, P5 ;  /* 0x000000ffff057224 */ /* 0x000fc400028e060c */
[----:B------:R-:W-:-:S09]  /*3e00*/  @!P3 VIADD R9, R4, 0x300 ;  /* 0x000003000409b836 */ /* 0x000fd20000000000 */
        /* <DEDUP_REMOVED lines=10> */
.L_x_535:
[----:B------:R-:W-:Y:S05]  /*3eb0*/  BSYNC.RECONVERGENT B1 ;  /* 0x0000000000017941 */ /* 0x000fea0003800200 */
.L_x_534:
        /* <DEDUP_REMOVED lines=12> */
[----:B------:R-:W-:-:S05]  /*3f80*/  IMAD.MOV.U32 R11, RZ, RZ, 0x500 ;  /* 0x00000500ff0b7424 */ /* 0x000fca00078e00ff */
[----:B------:R-:W2:Y:S01]  /*3f90*/  ATOMG.E.ADD.STRONG.GPU PT, R10, desc[UR10][R8.64], R11 ;  /* 0x8000000b080a79a8 */ /* 0x000ea200081ef10a */
[----:B------:R-:W0:Y:S01]  /*3fa0*/  S2UR UR5, SR_CgaCtaId ;  /* 0x00000000000579c3 */ /* 0x000e220000008800 */
[----:B------:R-:W-:Y:S02]  /*3fb0*/  UMOV UR4, 0x400 ;  /* 0x0000040000047882 */ /* 0x000fe40000000000 */
[----:B0-----:R-:W-:Y:S01]  /*3fc0*/  ULEA UR4, UR5, UR4, 0x18 ;  /* 0x0000000405047291 */ /* 0x001fe2000f8ec0ff */
[----:B--2---:R-:W-:-:S08]  /*3fd0*/  VIADD R10, R10, UR6 ;  /* 0x000000060a0a7c36 */ /* 0x004fd00008000000 */
[----:B------:R0:W-:Y:S03]  /*3fe0*/  STS [UR4+0x98], R10 ;  /* 0x0000980aff007988 */ /* 0x0001e60008000804 */
.L_x_538:
[----:B------:R-:W-:Y:S05]  /*3ff0*/  BSYNC.RECONVERGENT B1 ;  /* 0x0000000000017941 */ /* 0x000fea0003800200 */
.L_x_537:
[----:B------:R-:W1:Y:S08]  /*4000*/  S2UR UR5, SR_CgaCtaId ;  /* 0x00000000000579c3 */ /* 0x000e700000008800 */
[----:B------:R-:W-:Y:S06]  /*4010*/  BAR.SYNC.DEFER_BLOCKING 0x0 ;  /* 0x0000000000007b1d */ /* 0x000fec0000010000 */
[----:B------:R-:W-:-:S02]  /*4020*/  UMOV UR4, 0x400 ;  /* 0x0000040000047882 */ /* 0x000fc40000000000 */
[----:B-1----:R-:W-:-:S06]  /*4030*/  ULEA UR4, UR5, UR4, 0x18 ;  /* 0x0000000405047291 */ /* 0x002fcc000f8ec0ff */
[----:B------:R-:W-:-:S05]  /*4040*/  IMAD.U32 R14, RZ, RZ, UR4 ;  /* 0x00000004ff0e7e24 */ /* 0x000fca000f8e00ff */
[----:B------:R-:W0:Y:S02]  /*4050*/  LDS R12, [R14+0x98] ;  /* 0x000098000e0c7984 */ /* 0x000e240000000800 */
[----:B0-----:R-:W-:-:S05]  /*4060*/  VIADD R10, R12, 0x500 ;  /* 0x000005000c0a7836 */ /* 0x001fca0000000000 */
[----:B------:R-:W-:-:S13]  /*4070*/  ISETP.GT.AND P0, PT, R10, R7, PT ;  /* 0x000000070a00720c */ /* 0x000fda0003f04270 */
[----:B------:R-:W-:Y:S05]  /*4080*/  @P0 BRA `(.L_x_539) ;  /* 0x0000000400900947 */ /* 0x000fea0003800000 */
[----:B------:R-:W-:Y:S01]  /*4090*/  BSSY.RECONVERGENT B1, `(.L_x_539) ;  /* 0x0000063000017945 */ /* 0x000fe20003800200 */
[----:B------:R-:W-:Y:S01]  /*40a0*/  IMAD.MOV.U32 R20, RZ, RZ, R2 ;  /* 0x000000ffff147224 */ /* 0x000fe200078e0002 */
[----:B------:R-:W0:Y:S01]  /*40b0*/  LDCU UR7, c[0x0][0x398] ;  /* 0x00007300ff0777ac */ /* 0x000e220008000800 */
[----:B------:R-:W-:Y:S02]  /*40c0*/  IMAD.MOV.U32 R21, RZ, RZ, R3 ;  /* 0x000000ffff157224 */ /* 0x000fe400078e0003 */
[----:B------:R-:W-:Y:S01]  /*40d0*/  IMAD.MOV.U32 R27, RZ, RZ, R6 ;  /* 0x000000ffff1b7224 */ /* 0x000fe200078e0006 */
[----:B------:R-:W1:Y:S01]  /*40e0*/  LDCU.128 UR12, c[0x0][0x380] ;  /* 0x00007000ff0c77ac */ /* 0x000e620008000c00 */
[----:B------:R-:W-:-:S07]  /*40f0*/  IMAD.MOV.U32 R22, RZ, RZ, R5 ;  /* 0x000000ffff167224 */ /* 0x000fce00078e0005 */
.L_x_542:
[----:B------:R-:W-:-:S04]  /*4100*/  IADD3 R28, P0, PT, R4, R12, RZ ;  /* 0x0000000c041c7210 */ /* 0x000fc80007f1e0ff */
[----:B------:R-:W-:Y:S02]  /*4110*/  LEA.HI.X.SX32 R25, R12, RZ, 0x1, P0 ;  /* 0x000000ff0c197211 */ /* 0x000fe400000f0eff */
[----:B-1----:R-:W-:-:S04]  /*4120*/  LEA R6, P0, R28, UR12, 0x3 ;  /* 0x0000000c1c067c11 */ /* 0x002fc8000f8018ff */
[----:B------:R-:W-:-:S05]  /*4130*/  LEA.HI.X R7, R28, UR13, R25, 0x3, P0 ;  /* 0x0000000d1c077c11 */ /* 0x000fca00080f1c19 */
[----:B------:R-:W2:Y:S04]  /*4140*/  LDG.E.64 R18, desc[UR10][R6.64] ;  /* 0x0000000a06127981 */ /* 0x000ea8000c1e1b00 */
[----:B------:R-:W3:Y:S04]  /*4150*/  LDG.E.64 R16, desc[UR10][R6.64+0x800] ;  /* 0x0008000a06107981 */ /* 0x000ee8000c1e1b00 */
[----:B------:R-:W4:Y:S04]  /*4160*/  LDG.E.64 R12, desc[UR10][R6.64+0x1000] ;  /* 0x0010000a060c7981 */ /* 0x000f28000c1e1b00 */
[----:B------:R-:W4:Y:S01]  /*4170*/  LDG.E.64 R10, desc[UR10][R6.64+0x1800] ;  /* 0x0018000a060a7981 */ /* 0x000f22000c1e1b00 */
[----:B------:R-:W-:-:S03]  /*4180*/  IADD3 R28, P0, PT, R28, UR14, RZ ;  /* 0x0000000e1c1c7c10 */ /* 0x000fc6000ff1e0ff */
[----:B------:R1:W5:Y:S01]  /*4190*/  LDG.E.64 R2, desc[UR10][R6.64+0x2000] ;  /* 0x0020000a06027981 */ /* 0x000362000c1e1b00 */
[----:B------:R-:W-:Y:S01]  /*41a0*/  IADD3.X R25, PT, PT, R25, UR15, RZ, P0, !PT ;  /* 0x0000000f19197c10 */ /* 0x000fe200087fe4ff */
[----:B------:R-:W-:Y:S01]  /*41b0*/  BSSY.RECONVERGENT B2, `(.L_x_540) ;  /* 0x0000038000027945 */ /* 0x000fe20003800200 */
[----:B------:R-:W-:Y:S01]  /*41c0*/  BAR.SYNC.DEFER_BLOCKING 0x0 ;  /* 0x0000000000007b1d */ /* 0x000fe20000010000 */
[C---:B------:R-:W-:Y:S02]  /*41d0*/  IADD3 R24, P4, PT, R28.reuse, 0x200, RZ ;  /* 0x000002001c187810 */ /* 0x040fe40007f9e0ff */
[C---:B------:R-:W-:Y:S02]  /*41e0*/  IADD3 R15, P5, PT, R28.reuse, 0x300, RZ ;  /* 0x000003001c0f7810 */ /* 0x040fe40007fbe0ff */
[C---:B------:R-:W-:Y:S02]  /*41f0*/  IADD3 R23, P3, PT, R28.reuse, 0x100, RZ ;  /* 0x000001001c177810 */ /* 0x040fe40007f7e0ff */
[----:B-1----:R-:W-:-:S02]  /*4200*/  IADD3 R6, P6, PT, R28, 0x400, RZ ;  /* 0x000004001c067810 */ /* 0x002fc40007fde0ff */
[----:B------:R-:W-:Y:S01]  /*4210*/  IADD3.X R26, PT, PT, RZ, R25, RZ, P3, !PT ;  /* 0x00000019ff1a7210 */ /* 0x000fe20001ffe4ff */
[----:B--2---:R-:W-:-:S14]  /*4220*/  DSETP.GEU.AND P2, PT, |R20|, |R18|, PT ;  /* 0x400000121400722a */ /* 0x004fdc0003f4e200 */
[----:B------:R-:W-:-:S04]  /*4230*/  @P2 ISETP.GE.U32.AND P0, PT, R27, R28, PT ;  /* 0x0000001c1b00220c */ /* 0x000fc80003f06070 */
[----:B------:R-:W-:-:S13]  /*4240*/  @P2 ISETP.GE.AND.EX P0, PT, R22, R25, PT, P0 ;  /* 0x000000191600220c */ /* 0x000fda0003f06300 */
[----:B------:R-:W-:-:S06]  /*4250*/  @P2 DSETP.LT.OR P0, PT, |R18|, |R20|, !P0 ;  /* 0x400000141200222a */ /* 0x000fcc0004701600 */
[----:B------:R-:W-:Y:S02]  /*4260*/  @P2 FSEL R5, R20, R18, P0 ;  /* 0x0000001214052208 */ /* 0x000fe40000000000 */
[----:B------:R-:W-:Y:S01]  /*4270*/  @P2 FSEL R20, R21, R19, P0 ;  /* 0x0000001315142208 */ /* 0x000fe20000000000 */
[----:B------:R-:W-:Y:S01]  /*4280*/  IMAD.X R21, RZ, RZ, R25, P4 ;  /* 0x000000ffff157224 */ /* 0x000fe200020e0619 */
[----:B------:R-:W-:Y:S01]  /*4290*/  @P2 SEL R28, R27, R28, P0 ;  /* 0x0000001c1b1c2207 */ /* 0x000fe20000000000 */
[----:B------:R-:W-:Y:S02]  /*42a0*/  @P2 IMAD.MOV.U32 R18, RZ, RZ, R5 ;  /* 0x000000ffff122224 */ /* 0x000fe400078e0005 */
[----:B------:R-:W-:Y:S02]  /*42b0*/  @P2 IMAD.MOV.U32 R19, RZ, RZ, R20 ;  /* 0x000000ffff132224 */ /* 0x000fe400078e0014 */
[--C-:B------:R-:W-:Y:S02]  /*42c0*/  IMAD.X R20, RZ, RZ, R25.reuse, P5 ;  /* 0x000000ffff147224 */ /* 0x100fe400028e0619 */
[----:B------:R-:W-:Y:S01]  /*42d0*/  IMAD.X R5, RZ, RZ, R25, P6 ;  /* 0x000000ffff057224 */ /* 0x000fe200030e0619 */
[----:B------:R-:W-:Y:S01]  /*42e0*/  @P2 SEL R25, R22, R25, P0 ;  /* 0x0000001916192207 */ /* 0x000fe20000000000 */
        /* <DEDUP_REMOVED lines=20> */
[----:B------:R-:W-:-:S05]  /*4430*/  ISETP.NE.AND P2, PT, R4, RZ, PT ;  /* 0x000000ff0400720c */ /* 0x000fca0003f45270 */
[----:B------:R-:W-:-:S14]  /*4440*/  DSETP.GEU.AND P1, PT, |R12|, |R10|, PT ;  /* 0x4000000a0c00722a */ /* 0x000fdc0003f2e200 */
[----:B------:R-:W-:-:S04]  /*4450*/  @P1 ISETP.GE.U32.AND P0, PT, R24, R15, PT ;  /* 0x0000000f1800120c */ /* 0x000fc80003f06070 */
[----:B------:R-:W-:-:S13]  /*4460*/  @P1 ISETP.GE.AND.EX P0, PT, R21, R20, PT, P0 ;  /* 0x000000141500120c */ /* 0x000fda0003f06300 */
[----:B------:R-:W-:-:S06]  /*4470*/  @P1 DSETP.LT.OR P0, PT, |R10|, |R12|, !P0 ;  /* 0x4000000c0a00122a */ /* 0x000fcc0004701600 */
[----:B------:R-:W-:Y:S02]  /*4480*/  @P1 FSEL R16, R12, R10, P0 ;  /* 0x0000000a0c101208 */ /* 0x000fe40000000000 */
[----:B------:R-:W-:Y:S01]  /*4490*/  @P1 FSEL R13, R13, R11, P0 ;  /* 0x0000000b0d0d1208 */ /* 0x000fe20000000000 */
[----:B------:R-:W-:Y:S06]  /*44a0*/  @P2 BRA `(.L_x_541) ;  /* 0x0000000000202947 */ /* 0x000fec0003800000 */
[----:B------:R-:W-:-:S05]  /*44b0*/  IMAD.MOV.U32 R17, RZ, RZ, 0x500 ;  /* 0x00000500ff117424 */ /* 0x000fca00078e00ff */
[----:B------:R-:W2:Y:S01]  /*44c0*/  ATOMG.E.ADD.STRONG.GPU PT, R7, desc[UR10][R8.64], R17 ;  /* 0x80000011080779a8 */ /* 0x000ea200081ef10a */
[----:B------:R-:W1:Y:S01]  /*44d0*/  S2UR UR5, SR_CgaCtaId ;  /* 0x00000000000579c3 */ /* 0x000e620000008800 */
[----:B------:R-:W-:Y:S02]  /*44e0*/  UMOV UR4, 0x400 ;  /* 0x0000040000047882 */ /* 0x000fe40000000000 */
[----:B-1----:R-:W-:-:S06]  /*44f0*/  ULEA UR4, UR5, UR4, 0x18 ;  /* 0x0000000405047291 */ /* 0x002fcc000f8ec0ff */
[----:B------:R-:W-:Y:S02]  /*4500*/  IMAD.U32 R14, RZ, RZ, UR4 ;  /* 0x00000004ff0e7e24 */ /* 0x000fe4000f8e00ff */
[----:B--2---:R-:W-:-:S05]  /*4510*/  VIADD R7, R7, UR6 ;  /* 0x0000000607077c36 */ /* 0x004fca0008000000 */
[----:B------:R1:W-:Y:S02]  /*4520*/  STS [R14+0x98], R7 ;  /* 0x000098070e007388 */ /* 0x0003e40000000800 */
.L_x_541:
[----:B0-----:R-:W-:Y:S05]  /*4530*/  BSYNC.RECONVERGENT B2 ;  /* 0x0000000000027941 */ /* 0x001fea0003800200 */
.L_x_540:
[----:B------:R-:W-:Y:S01]  /*4540*/  BAR.SYNC.DEFER_BLOCKING 0x0 ;  /* 0x0000000000007b1d */ /* 0x000fe20000010000 */
[----:B------:R-:W-:Y:S01]  /*4550*/  @P1 IMAD.MOV.U32 R10, RZ, RZ, R16 ;  /* 0x000000ffff0a1224 */ /* 0x000fe200078e0010 */
[----:B------:R-:W-:Y:S01]  /*4560*/  @P1 SEL R15, R24, R15, P0 ;  /* 0x0000000f180f1207 */ /* 0x000fe20000000000 */
[----:B------:R-:W-:Y:S01]  /*4570*/  @P1 IMAD.MOV.U32 R11, RZ, RZ, R13 ;  /* 0x000000ffff0b1224 */ /* 0x000fe200078e000d */
[----:B------:R-:W-:Y:S01]  /*4580*/  @P1 SEL R20, R21, R20, P0 ;  /* 0x0000001415141207 */ /* 0x000fe20000000000 */
[----:B-1----:R-:W-:-:S04]  /*4590*/  IMAD.U32 R7, RZ, RZ, UR7 ;  /* 0x00000007ff077e24 */ /* 0x002fc8000f8e00ff */
[----:B-----5:R-:W-:-:S14]  /*45a0*/  DSETP.GEU.AND P2, PT, |R10|, |R2|, PT ;  /* 0x400000020a00722a */ /* 0x020fdc0003f4e200 */
[----:B------:R-:W-:Y:S01]  /*45b0*/  @P2 ISETP.GE.U32.AND P0, PT, R15, R6, PT ;  /* 0x000000060f00220c */ /* 0x000fe20003f06070 */
[----:B------:R-:W0:Y:S03]  /*45c0*/  LDS R12, [R14+0x98] ;  /* 0x000098000e0c7984 */ /* 0x000e260000000800 */
        /* <DEDUP_REMOVED lines=9> */
[----:B------:R-:W-:-:S02]  /*4660*/  IMAD.MOV.U32 R22, RZ, RZ, R5 ;  /* 0x000000ffff167224 */ /* 0x000fc400078e0005 */
[----:B------:R-:W-:Y:S02]  /*4670*/  IMAD.MOV.U32 R20, RZ, RZ, R2 ;  /* 0x000000ffff147224 */ /* 0x000fe400078e0002 */
[----:B------:R-:W-:Y:S02]  /*4680*/  IMAD.MOV.U32 R21, RZ, RZ, R3 ;  /* 0x000000ffff157224 */ /* 0x000fe400078e0003 */
[----:B0-----:R-:W-:-:S05]  /*4690*/  VIADD R10, R12, 0x500 ;  /* 0x000005000c0a7836 */ /* 0x001fca0000000000 */
[----:B------:R-:W-:-:S13]  /*46a0*/  ISETP.GT.AND P0, PT, R10, R7, PT ;  /* 0x000000070a00720c */ /* 0x000fda0003f04270 */
[----:B------:R-:W-:Y:S05]  /*46b0*/  @!P0 BRA `(.L_x_542) ;  /* 0xfffffff800908947 */ /* 0x000fea000383ffff */
[----:B------:R-:W-:Y:S05]  /*46c0*/  BSYNC.RECONVERGENT B1 ;  /* 0x0000000000017941 */ /* 0x000fea0003800200 */
.L_x_539:
[----:B------:R-:W-:Y:S01]  /*46d0*/  ISETP.GE.AND P0, PT, R12, R7, PT ;  /* 0x000000070c00720c */ /* 0x000fe20003f06270 */
[----:B------:R-:W0:Y:S01]  /*46e0*/  LDCU.64 UR6, c[0x0][0x388] ;  /* 0x00007100ff0677ac */ /* 0x000e220008000a00 */
[----:B------:R-:W-:Y:S01]  /*46f0*/  BSSY.RECONVERGENT B1, `(.L_x_536) ;  /* 0x00000ac000017945 */ /* 0x000fe20003800200 */
[----:B------:R-:W1:Y:S10]  /*4700*/  LDCU.64 UR4, c[0x0][0x388] ;  /* 0x00007100ff0477ac */ /* 0x000e740008000a00 */
[----:B------:R-:W-:Y:S05]  /*4710*/  @P0 BRA `(.L_x_543) ;  /* 0x0000000800a40947 */ /* 0x000fea0003800000 */
[----:B------:R-:W-:-:S05]  /*4720*/  IMAD.IADD R9, R7, 0x1, -R12 ;  /* 0x0000000107097824 */ /* 0x000fca00078e0a0c */
[----:B------:R-:W-:-:S13]  /*4730*/  ISETP.GE.AND P0, PT, R4, R9, PT ;  /* 0x000000090400720c */ /* 0x000fda0003f06270 */
[----:B------:R-:W-:Y:S05]  /*4740*/  @P0 BRA `(.L_x_543) ;  /* 0x0000000800980947 */ /* 0x000fea0003800000 */
[----:B------:R-:W-:Y:S01]  /*4750*/  LOP3.LUT R8, RZ, R4, RZ, 0x33, !PT ;  /* 0x00000004ff087212 */ /* 0x000fe200078e33ff */
[----:B------:R-:W-:Y:S03]  /*4760*/  BSSY.RECONVERGENT B2, `(.L_x_544) ;  /* 0x000002f000027945 */ /* 0x000fe60003800200 */
[----:B------:R-:W-:Y:S01]  /*4770*/  IADD3 R18, PT, PT, -R12, R7, R8 ;  /* 0x000000070c127210 */ /* 0x000fe20007ffe108 */
[----:B------:R-:W-:-:S03]  /*4780*/  IMAD.MOV.U32 R8, RZ, RZ, R4 ;  /* 0x000000ffff087224 */ /* 0x000fc600078e0004 */
[----:B------:R-:W-:-:S04]  /*4790*/  LOP3.LUT R7, R18, 0x300, RZ, 0xc0, !PT ;  /* 0x0000030012077812 */ /* 0x000fc800078ec0ff */
[----:B------:R-:W-:-:S13]  /*47a0*/  ISETP.NE.AND P0, PT, R7, 0x300, PT ;  /* 0x000003000700780c */ /* 0x000fda0003f05270 */
[----:B------:R-:W-:Y:S05]  /*47b0*/  @!P0 BRA `(.L_x_545) ;  /* 0x0000000000a48947 */ /* 0x000fea0003800000 */
[----:B------:R-:W2:Y:S01]  /*47c0*/  LDC.64 R10, c[0x0][0x380] ;  /* 0x0000e000ff0a7b82 */ /* 0x000ea20000000a00 */
[----:B------:R-:W-:Y:S01]  /*47d0*/  LEA.HI R7, R18, 0x1, RZ, 0x18 ;  /* 0x0000000112077811 */ /* 0x000fe200078fc0ff */
[----:B------:R-:W-:Y:S02]  /*47e0*/  IMAD.IADD R13, R4, 0x1, R12 ;  /* 0x00000001040d7824 */ /* 0x000fe400078e020c */
[----:B------:R-:W-:Y:S01]  /*47f0*/  IMAD.MOV.U32 R8, RZ, RZ, R4 ;  /* 0x000000ffff087224 */ /* 0x000fe200078e0004 */
[----:B------:R-:W-:-:S05]  /*4800*/  LOP3.LUT R7, R7, 0x3, RZ, 0xc0, !PT ;  /* 0x0000000307077812 */ /* 0x000fca00078ec0ff */
[----:B------:R-:W-:-:S07]  /*4810*/  IMAD.MOV R7, RZ, RZ, -R7 ;  /* 0x000000ffff077224 */ /* 0x000fce00078e0a07 */
.L_x_548:
[----:B--2---:R-:W-:-:S06]  /*4820*/  IMAD.WIDE R14, R13, 0x8, R10 ;  /* 0x000000080d0e7825 */ /* 0x004fcc00078e020a */
[----:B------:R-:W2:Y:S01]  /*4830*/  LDG.E.64 R14, desc[UR10][R14.64] ;  /* 0x0000000a0e0e7981 */ /* 0x000ea2000c1e1b00 */
[----:B-1----:R-:W-:Y:S01]  /*4840*/  IADD3 R22, P1, PT, R13, UR4, RZ ;  /* 0x000000040d167c10 */ /* 0x002fe2000ff3e0ff */
[----:B------:R-:W-:Y:S01]  /*4850*/  VIADD R7, R7, 0x1 ;  /* 0x0000000107077836 */ /* 0x000fe20000000000 */
[----:B------:R-:W-:Y:S01]  /*4860*/  BSSY.RECONVERGENT B3, `(.L_x_546) ;  /* 0x000001b000037945 */ /* 0x000fe20003800200 */
[----:B------:R-:W-:Y:S01]  /*4870*/  IMAD.MOV.U32 R19, RZ, RZ, R6 ;  /* 0x000000ffff137224 */ /* 0x000fe200078e0006 */
[----:B------:R-:W-:Y:S01]  /*4880*/  LEA.HI.X.SX32 R21, R13, UR5, 0x1, P1 ;  /* 0x000000050d157c11 */ /* 0x000fe200088f0eff */
[----:B------:R-:W-:Y:S01]  /*4890*/  IMAD.MOV.U32 R20, RZ, RZ, R5 ;  /* 0x000000ffff147224 */ /* 0x000fe200078e0005 */
[----:B------:R-:W-:Y:S01]  /*48a0*/  MOV R16, R2 ;  /* 0x0000000200107202 */ /* 0x000fe20000000f00 */
[----:B------:R-:W-:Y:S01]  /*48b0*/  IMAD.MOV.U32 R17, RZ, RZ, R3 ;  /* 0x000000ffff117224 */ /* 0x000fe200078e0003 */
[----:B------:R-:W-:Y:S01]  /*48c0*/  ISETP.NE.AND P2, PT, R7, RZ, PT ;  /* 0x000000ff0700720c */ /* 0x000fe20003f45270 */
        /* <DEDUP_REMOVED lines=20> */
.L_x_547:
[----:B0-----:R-:W-:Y:S05]  /*4a10*/  BSYNC.RECONVERGENT B3 ;  /* 0x0000000000037941 */ /* 0x001fea0003800200 */
.L_x_546:
[----:B------:R-:W-:Y:S02]  /*4a20*/  VIADD R8, R8, 0x100 ;  /* 0x0000010008087836 */ /* 0x000fe40000000000 */
[----:B------:R-:W-:Y:S01]  /*4a30*/  VIADD R13, R13, 0x100 ;  /* 0x000001000d0d7836 */ /* 0x000fe20000000000 */
[----:B------:R-:W-:Y:S06]  /*4a40*/  @P2 BRA `(.L_x_548) ;  /* 0xfffffffc00742947 */ /* 0x000fec000383ffff */
.L_x_545:
[----:B01----:R-:W-:Y:S05]  /*4a50*/  BSYNC.RECONVERGENT B2 ;  /* 0x0000000000027941 */ /* 0x003fea0003800200 */
.L_x_544:
        /* <DEDUP_REMOVED lines=9> */
.L_x_557:
[----:B------:R-:W-:-:S05]  /*4af0*/  IMAD.WIDE R22, R7, 0x8, R10 ;  /* 0x0000000807167825 */ /* 0x000fca00078e020a */
[----:B------:R-:W2:Y:S04]  /*4b00*/  LDG.E.64 R20, desc[UR10][R22.64+-0x1000] ;  /* 0xfff0000a16147981 */ /* 0x000ea8000c1e1b00 */
[----:B------:R0:W5:Y:S04]  /*4b10*/  LDG.E.64 R16, desc[UR10][R22.64+-0x800] ;  /* 0xfff8000a16107981 */ /* 0x000168000c1e1b00 */
[----:B------:R0:W5:Y:S04]  /*4b20*/  LDG.E.64 R14, desc[UR10][R22.64] ;  /* 0x0000000a160e7981 */ /* 0x000168000c1e1b00 */
[----:B------:R0:W5:Y:S01]  /*4b30*/  LDG.E.64 R12, desc[UR10][R22.64+0x800] ;  /* 0x0008000a160c7981 */ /* 0x000162000c1e1b00 */
[C---:B------:R-:W-:Y:S01]  /*4b40*/  IADD3 R29, P1, PT, R7.reuse, UR6, RZ ;  /* 0x00000006071d7c10 */ /* 0x040fe2000ff3e0ff */
[----:B------:R-:W-:Y:S03]  /*4b50*/  BSSY.RECONVERGENT B2, `(.L_x_549) ;  /* 0x0000016000027945 */ /* 0x000fe60003800200 */
[----:B------:R-:W-:Y:S01]  /*4b60*/  LEA.HI.X.SX32 R30, R7, UR7, 0x1, P1 ;  /* 0x00000007071e7c11 */ /* 0x000fe200088f0eff */
        /* <DEDUP_REMOVED lines=20> */
.L_x_550:
[----:B------:R-:W-:Y:S05]  /*4cb0*/  BSYNC.RECONVERGENT B2 ;  /* 0x0000000000027941 */ /* 0x000fea0003800200 */
.L_x_549:
        /* <DEDUP_REMOVED lines=23> */
.L_x_552:
[----:B------:R-:W-:Y:S05]  /*4e30*/  BSYNC.RECONVERGENT B2 ;  /* 0x0000000000027941 */ /* 0x000fea0003800200 */
.L_x_551:
        /* <DEDUP_REMOVED lines=24> */
.L_x_554:
[----:B------:R-:W-:Y:S05]  /*4fc0*/  BSYNC.RECONVERGENT B2 ;  /* 0x0000000000027941 */ /* 0x000fea0003800200 */
.L_x_553:
        /* <DEDUP_REMOVED lines=22> */
.L_x_556:
[----:B------:R-:W-:Y:S05]  /*5130*/  BSYNC.RECONVERGENT B2 ;  /* 0x0000000000027941 */ /* 0x000fea0003800200 */
.L_x_555:
[----:B------:R-:W-:Y:S02]  /*5140*/  VIADD R8, R8, 0x400 ;  /* 0x0000040008087836 */ /* 0x000fe40000000000 */
[----:B------:R-:W-:Y:S02]  /*5150*/  VIADD R27, R27, 0x400 ;  /* 0x000004001b1b7836 */ /* 0x000fe40000000000 */
[----:B------:R-:W-:Y:S01]  /*5160*/  VIADD R26, R26, 0x400 ;  /* 0x000004001a1a7836 */ /* 0x000fe20000000000 */
[----:B------:R-:W-:Y:S01]  /*5170*/  ISETP.GE.AND P0, PT, R8, R9, PT ;  /* 0x000000090800720c */ /* 0x000fe20003f06270 */
[----:B------:R-:W-:Y:S02]  /*5180*/  VIADD R25, R25, 0x400 ;  /* 0x0000040019197836 */ /* 0x000fe40000000000 */
[----:B------:R-:W-:-:S10]  /*5190*/  VIADD R7, R7, 0x400 ;  /* 0x0000040007077836 */ /* 0x000fd40000000000 */
[----:B------:R-:W-:Y:S05]  /*51a0*/  @!P0 BRA `(.L_x_557) ;  /* 0xfffffff800508947 */ /* 0x000fea000383ffff */
.L_x_543:
[----:B01----:R-:W-:Y:S05]  /*51b0*/  BSYNC.RECONVERGENT B1 ;  /* 0x0000000000017941 */ /* 0x003fea0003800200 */
.L_x_536:
        /* <DEDUP_REMOVED lines=13> */
[----:B------:R-:W-:Y:S01]  /*5290*/  MOV R12, R7 ;  /* 0x00000007000c7202 */ /* 0x000fe20000000f00 */
[----:B------:R-:W-:Y:S02]  /*52a0*/  IMAD.MOV.U32 R13, RZ, RZ, R16 ;  /* 0x000000ffff0d7224 */ /* 0x000fe400078e0010 */
        /* <DEDUP_REMOVED lines=17> */
.L_x_559:
[----:B------:R-:W-:Y:S05]  /*53c0*/  BSYNC.RECONVERGENT B1 ;  /* 0x0000000000017941 */ /* 0x000fea0003800200 */
.L_x_558:
        /* <DEDUP_REMOVED lines=31> */
.L_x_561:
[----:B------:R-:W-:Y:S05]  /*55c0*/  BSYNC.RECONVERGENT B1 ;  /* 0x0000000000017941 */ /* 0x000fea0003800200 */
.L_x_560:
[----:B------:R-:W-:Y:S01]  /*55d0*/  ISETP.GT.AND P0, PT, R14, 0x1b, PT ;  /* 0x0000001b0e00780c */ /* 0x000fe20003f04270 */
[----:B0-----:R0:W0:Y:S01]  /*55e0*/  SHFL.DOWN PT, R8, R2, 0x4, 0x1f ;  /* 0x08801f0002087f89 */ /* 0x00102200000e0000 */
[----:B------:R-:W-:Y:S01]  /*55f0*/  BSSY.RECONVERGENT B1, `(.L_x_562) ;  /* 0x000001d000017945 */ /* 0x000fe20003800200 */
[----:B---3--:R-:W-:Y:S02]  /*5600*/  IMAD.MOV.U32 R11, RZ, RZ, R5 ;  /* 0x000000ffff0b7224 */ /* 0x008fe400078e0005 */
[----:B------:R3:W0:Y:S01]  /*5610*/  SHFL.DOWN PT, R9, R3, 0x4, 0x1f ;  /* 0x08801f0003097f89 */ /* 0x00062200000e0000 */
[----:B------:R-:W-:Y:S02]  /*5620*/  IMAD.MOV.U32 R12, RZ, RZ, R10 ;  /* 0x000000ffff0c7224 */ /* 0x000fe400078e000a */
[----:B-1----:R-:W-:Y:S01]  /*5630*/  IMAD.MOV.U32 R6, RZ, RZ, R2 ;  /* 0x000000ffff067224 */ /* 0x002fe200078e0002 */
[----:B----4-:R3:W1:Y:S01]  /*5640*/  SHFL.DOWN PT, R16, R5, 0x4, 0x1f ;  /* 0x08801f0005107f89 */ /* 0x01066200000e0000 */
[----:B--2---:R-:W-:-:S03]  /*5650*/  IMAD.MOV.U32 R7, RZ, RZ, R3 ;  /* 0x000000ffff077224 */ /* 0x004fc600078e0003 */
[----:B------:R3:W2:Y:S01]  /*5660*/  SHFL.DOWN PT, R13, R10, 0x4, 0x1f ;  /* 0x08801f000a0d7f89 */ /* 0x0006a200000e0000 */
[----:B------:R-:W-:Y:S05]  /*5670*/  @P0 BRA `(.L_x_563) ;  /* 0x0000000000500947 */ /* 0x000fea0003800000 */
[----:B0-----:R-:W-:Y:S01]  /*5680*/  DSETP.GEU.AND P0, PT, |R2|, |R8|, PT ;  /* 0x400000080200722a */ /* 0x001fe20003f0e200 */
[----:B-1----:R-:W-:Y:S02]  /*5690*/  IMAD.MOV.U32 R11, RZ, RZ, R16 ;  /* 0x000000ffff0b7224 */ /* 0x002fe400078e0010 */
[----:B--2---:R-:W-:Y:S02]  /*56a0*/  IMAD.MOV.U32 R12, RZ, RZ, R13 ;  /* 0x000000ffff0c7224 */ /* 0x004fe400078e000d */
        /* <DEDUP_REMOVED lines=17> */
.L_x_563:
[----:B------:R-:W-:Y:S05]  /*57c0*/  BSYNC.RECONVERGENT B1 ;  /* 0x0000000000017941 */ /* 0x000fea0003800200 */
.L_x_562:
[----:B------:R-:W-:Y:S01]  /*57d0*/  ISETP.GT.AND P0, PT, R14, 0x17, PT ;  /* 0x000000170e00780c */ /* 0x000fe20003f04270 */
[----:B0-----:R0:W4:Y:S01]  /*57e0*/  SHFL.DOWN PT, R8, R6, 0x8, 0x1f ;  /* 0x09001f0006087f89 */ /* 0x00112200000e0000 */
[----:B------:R-:W-:Y:S01]  /*57f0*/  BSSY.RECONVERGENT B1, `(.L_x_564) ;  /* 0x000001d000017945 */ /* 0x000fe20003800200 */
[----:B---3--:R-:W-:Y:S02]  /*5800*/  IMAD.MOV.U32 R5, RZ, RZ, R11 ;  /* 0x000000ffff057224 */ /* 0x008fe400078e000b */
[----:B------:R0:W3:Y:S01]  /*5810*/  SHFL.DOWN PT, R9, R7, 0x8, 0x1f ;  /* 0x09001f0007097f89 */ /* 0x0000e200000e0000 */
[----:B------:R-:W-:Y:S02]  /*5820*/  IMAD.MOV.U32 R10, RZ, RZ, R12 ;  /* 0x000000ffff0a7224 */ /* 0x000fe400078e000c */
[----:B------:R-:W-:Y:S01]  /*5830*/  IMAD.MOV.U32 R2, RZ, RZ, R6 ;  /* 0x000000ffff027224 */ /* 0x000fe200078e0006 */
[----:B-1----:R0:W1:Y:S01]  /*5840*/  SHFL.DOWN PT, R16, R11, 0x8, 0x1f ;  /* 0x09001f000b107f89 */ /* 0x00206200000e0000 */
[----:B------:R-:W-:-:S03]  /*5850*/  IMAD.MOV.U32 R3, RZ, RZ, R7 ;  /* 0x000000ffff037224 */ /* 0x000fc600078e0007 */
[----:B--2---:R0:W2:Y:S01]  /*5860*/  SHFL.DOWN PT, R13, R12, 0x8, 0x1f ;  /* 0x09001f000c0d7f89 */ /* 0x0040a200000e0000 */
[----:B------:R-:W-:Y:S05]  /*5870*/  @P0 BRA `(.L_x_565) ;  /* 0x0000000000500947 */ /* 0x000fea0003800000 */
[----:B---34-:R-:W-:Y:S01]  /*5880*/  DSETP.GEU.AND P0, PT, |R6|, |R8|, PT ;  /* 0x400000080600722a */ /* 0x018fe20003f0e200 */
[----:B-1----:R-:W-:Y:S02]  /*5890*/  IMAD.MOV.U32 R5, RZ, RZ, R16 ;  /* 0x000000ffff057224 */ /* 0x002fe400078e0010 */
        /* <DEDUP_REMOVED lines=18> */
.L_x_565:
[----:B------:R-:W-:Y:S05]  /*59c0*/  BSYNC.RECONVERGENT B1 ;  /* 0x0000000000017941 */ /* 0x000fea0003800200 */
.L_x_564:
[----:B------:R-:W-:Y:S01]  /*59d0*/  ISETP.GT.AND P0, PT, R14, 0xf, PT ;  /* 0x0000000f0e00780c */ /* 0x000fe20003f04270 */
[----:B0-----:R0:W0:Y:S01]  /*59e0*/  SHFL.DOWN PT, R6, R2, 0x10, 0x1f ;  /* 0x0a001f0002067f89 */ /* 0x00102200000e0000 */
[----:B------:R-:W-:Y:S01]  /*59f0*/  BSSY.RECONVERGENT B1, `(.L_x_566) ;  /* 0x000001d000017945 */ /* 0x000fe20003800200 */
[----:B------:R-:W-:Y:S02]  /*5a00*/  IMAD.MOV.U32 R17, RZ, RZ, R5 ;  /* 0x000000ffff117224 */ /* 0x000fe400078e0005 */
[----:B------:R0:W0:Y:S01]  /*5a10*/  SHFL.DOWN PT, R7, R3, 0x10, 0x1f ;  /* 0x0a001f0003077f89 */ /* 0x00002200000e0000 */
[----:B------:R-:W-:Y:S02]  /*5a20*/  IMAD.MOV.U32 R19, RZ, RZ, R10 ;  /* 0x000000ffff137224 */ /* 0x000fe400078e000a */
[----:B------:R-:W-:Y:S01]  /*5a30*/  IMAD.MOV.U32 R12, RZ, RZ, R2 ;  /* 0x000000ffff0c7224 */ /* 0x000fe200078e0002 */
[----:B----4-:R4:W0:Y:S01]  /*5a40*/  SHFL.DOWN PT, R8, R5, 0x10, 0x1f ;  /* 0x0a001f0005087f89 */ /* 0x01082200000e0000 */
[----:B--2---:R-:W-:-:S03]  /*5a50*/  IMAD.MOV.U32 R13, RZ, RZ, R3 ;  /* 0x000000ffff0d7224 */ /* 0x004fc600078e0003 */
[----:B---3--:R4:W2:Y:S01]  /*5a60*/  SHFL.DOWN PT, R9, R10, 0x10, 0x1f ;  /* 0x0a001f000a097f89 */ /* 0x0088a200000e0000 */
[----:B------:R-:W-:Y:S05]  /*5a70*/  @P0 BRA `(.L_x_567) ;  /* 0x0000000000500947 */ /* 0x000fea0003800000 */
[----:B0-----:R-:W-:Y:S01]  /*5a80*/  DSETP.GEU.AND P0, PT, |R2|, |R6|, PT ;  /* 0x400000060200722a */ /* 0x001fe20003f0e200 */
[----:B------:R-:W-:Y:S02]  /*5a90*/  IMAD.MOV.U32 R17, RZ, RZ, R8 ;  /* 0x000000ffff117224 */ /* 0x000fe400078e0008 */
        /* <DEDUP_REMOVED lines=18> */
.L_x_567:
[----:B------:R-:W-:Y:S05]  /*5bc0*/  BSYNC.RECONVERGENT B1 ;  /* 0x0000000000017941 */ /* 0x000fea0003800200 */
.L_x_566:
[----:B------:R-:W-:Y:S01]  /*5bd0*/  ISETP.NE.AND P0, PT, R14, RZ, PT ;  /* 0x000000ff0e00720c */ /* 0x000fe20003f05270 */
[----:B------:R-:W-:-:S12]  /*5be0*/  BSSY.RECONVERGENT B1, `(.L_x_568) ;  /* 0x000000b000017945 */ /* 0x000fd80003800200 */
[----:B------:R-:W-:Y:S05]  /*5bf0*/  @P0 BRA `(.L_x_569) ;  /* 0x0000000000240947 */ /* 0x000fea0003800000 */
[----:B0-----:R-:W0:Y:S01]  /*5c00*/  S2R R6, SR_CgaCtaId ;  /* 0x0000000000067919 */ /* 0x001e220000008800 */
[----:B------:R-:W-:Y:S01]  /*5c10*/  MOV R3, 0x400 ;  /* 0x0000040000037802 */ /* 0x000fe20000000f00 */
[----:B------:R-:W-:Y:S01]  /*5c20*/  IMAD.MOV.U32 R18, RZ, RZ, R17 ;  /* 0x000000ffff127224 */ /* 0x000fe200078e0011 */
[----:B------:R-:W-:-:S04]  /*5c30*/  SHF.R.U32.HI R2, RZ, 0x1, R4 ;  /* 0x00000001ff027819 */ /* 0x000fc80000011604 */
[----:B------:R-:W-:Y:S02]  /*5c40*/  LOP3.LUT R2, R2, 0x1f0, RZ, 0xc0, !PT ;  /* 0x000001f002027812 */ /* 0x000fe400078ec0ff */
[----:B0-----:R-:W-:-:S05]  /*5c50*/  LEA R3, R6, R3, 0x18 ;  /* 0x0000000306037211 */ /* 0x001fca00078ec0ff */
[----:B------:R-:W-:-:S05]  /*5c60*/  IMAD.IADD R3, R2, 0x1, R3 ;  /* 0x0000000102037824 */ /* 0x000fca00078e0203 */
[----:B------:R3:W-:Y:S04]  /*5c70*/  STS.64 [R3+0x10], R18 ;  /* 0x0000101203007388 */ /* 0x0007e80000000a00 */
[----:B------:R3:W-:Y:S02]  /*5c80*/  STS.64 [R3+0x8], R12 ;  /* 0x0000080c03007388 */ /* 0x0007e40000000a00 */
.L_x_569:
[----:B------:R-:W-:Y:S05]  /*5c90*/  BSYNC.RECONVERGENT B1 ;  /* 0x0000000000017941 */ /* 0x000fea0003800200 */
.L_x_568:
[----:B------:R-:W-:Y:S01]  /*5ca0*/  BAR.SYNC.DEFER_BLOCKING 0x0 ;  /* 0x0000000000007b1d */ /* 0x000fe20000010000 */
[----:B------:R-:W-:-:S13]  /*5cb0*/  ISETP.NE.AND P1, PT, R4, RZ, PT ;  /* 0x000000ff0400720c */ /* 0x000fda0003f25270 */
[----:B------:R-:W-:Y:S05]  /*5cc0*/  @P1 BRA `(.L_x_497) ;  /* 0x00000008008c1947 */ /* 0x000fea0003800000 */
[----:B0--3--:R-:W0:Y:S01]  /*5cd0*/  S2R R3, SR_CgaCtaId ;  /* 0x0000000000037919 */ /* 0x009e220000008800 */
[----:B------:R-:W-:Y:S01]  /*5ce0*/  MOV R2, 0x400 ;  /* 0x0000040000027802 */ /* 0x000fe20000000f00 */
[----:B------:R-:W-:Y:S03]  /*5cf0*/  BSSY.RECONVERGENT B1, `(.L_x_570) ;  /* 0x000001a000017945 */ /* 0x000fe60003800200 */
[----:B0-----:R-:W-:-:S05]  /*5d00*/  LEA R30, R3, R2, 0x18 ;  /* 0x00000002031e7211 */ /* 0x001fca00078ec0ff */
[----:B------:R-:W0:Y:S04]  /*5d10*/  LDS.64 R14, [R30+0x18] ;  /* 0x000018001e0e7984 */ /* 0x000e280000000a00 */
[----:B----4-:R-:W3:Y:S04]  /*5d20*/  LDS.128 R4, [R30+0x20] ;  /* 0x000020001e047984 */ /* 0x010ee80000000c00 */
[----:B------:R4:W1:Y:S04]  /*5d30*/  LDS.64 R28, [R30+0x80] ;  /* 0x000080001e1c7984 */ /* 0x0008680000000a00 */
[----:B--2---:R4:W2:Y:S01]  /*5d40*/  LDS.128 R8, [R30+0x30] ;  /* 0x000030001e087984 */ /* 0x0048a20000000c00 */
[----:B0-----:R-:W-:Y:S01]  /*5d50*/  DSETP.GEU.AND P0, PT, |R12|, |R14|, PT ;  /* 0x4000000e0c00722a */ /* 0x001fe20003f0e200 */
[----:B------:R-:W-:Y:S01]  /*5d60*/  MOV R2, R14 ;  /* 0x0000000e00027202 */ /* 0x000fe20000000f00 */
[----:B------:R-:W-:-:S02]  /*5d70*/  IMAD.MOV.U32 R3, RZ, RZ, R15 ;  /* 0x000000ffff037224 */ /* 0x000fc400078e000f */
[----:B---3--:R-:W-:Y:S02]  /*5d80*/  IMAD.MOV.U32 R31, RZ, RZ, R4 ;  /* 0x000000ffff1f7224 */ /* 0x008fe400078e0004 */
[----:B------:R-:W-:-:S08]  /*5d90*/  IMAD.MOV.U32 R33, RZ, RZ, R5 ;  /* 0x000000ffff217224 */ /* 0x000fd000078e0005 */
[----:B-12-4-:R-:W-:Y:S05]  /*5da0*/  @!P0 BRA `(.L_x_571) ;  /* 0x0000000000388947 */ /* 0x016fea0003800000 */
        /* <DEDUP_REMOVED lines=14> */
.L_x_571:
[----:B------:R-:W-:Y:S05]  /*5e90*/  BSYNC.RECONVERGENT B1 ;  /* 0x0000000000017941 */ /* 0x000fea0003800200 */
.L_x_570:
        /* <DEDUP_REMOVED lines=25> */
.L_x_573:
[----:B------:R-:W-:Y:S05]  /*6030*/  BSYNC.RECONVERGENT B1 ;  /* 0x0000000000017941 */ /* 0x000fea0003800200 */
.L_x_572:
        /* <DEDUP_REMOVED lines=21> */
.L_x_575:
[----:B------:R-:W-:Y:S05]  /*6190*/  BSYNC.RECONVERGENT B1 ;  /* 0x0000000000017941 */ /* 0x000fea0003800200 */
.L_x_574:
        /* <DEDUP_REMOVED lines=21> */
.L_x_577:
[----:B------:R-:W-:Y:S05]  /*62f0*/  BSYNC.RECONVERGENT B1 ;  /* 0x0000000000017941 */ /* 0x000fea0003800200 */
.L_x_576:
        /* <DEDUP_REMOVED lines=21> */
.L_x_579:
[----:B------:R-:W-:Y:S05]  /*6450*/  BSYNC.RECONVERGENT B1 ;  /* 0x0000000000017941 */ /* 0x000fea0003800200 */
.L_x_578:
        /* <DEDUP_REMOVED lines=21> */
.L_x_581:
[----:B------:R-:W-:Y:S05]  /*65b0*/  BSYNC.RECONVERGENT B1 ;  /* 0x0000000000017941 */ /* 0x000fea0003800200 */
.L_x_580:
        /* <DEDUP_REMOVED lines=20> */
.L_x_497:
[----:B------:R-:W-:Y:S05]  /*6700*/  BSYNC.RECONVERGENT B0 ;  /* 0x0000000000007941 */ /* 0x000fea0003800200 */
.L_x_464:
[----:B------:R-:W-:Y:S05]  /*6710*/  @P1 EXIT ;  /* 0x000000000000194d */ /* 0x000fea0003800000 */
[----:B01-3--:R-:W0:Y:S01]  /*6720*/  LDC.64 R2, c[0x0][0x390] ;  /* 0x0000e400ff027b82 */ /* 0x00be220000000a00 */
[----:B------:R-:W-:Y:S02]  /*6730*/  IMAD.MOV.U32 R18, RZ, RZ, R17 ;  /* 0x000000ffff127224 */ /* 0x000fe400078e0011 */
[----:B0-----:R-:W-:-:S05]  /*6740*/  IMAD.WIDE.U32 R2, R0, 0x10, R2 ;  /* 0x0000001000027825 */ /* 0x001fca00078e0002 */
[----:B------:R-:W-:Y:S04]  /*6750*/  STG.E.64 desc[UR10][R2.64], R12 ;  /* 0x0000000c02007986 */ /* 0x000fe8000c101b0a */
[----:B------:R-:W-:Y:S01]  /*6760*/  STG.E.64 desc[UR10][R2.64+0x8], R18 ;  /* 0x0000081202007986 */ /* 0x000fe2000c101b0a */
[----:B------:R-:W-:Y:S05]  /*6770*/  EXIT ;  /* 0x000000000000794d */ /* 0x000fea0003800000 */
.L_x_582:
        /* <DEDUP_REMOVED lines=16> */
.L_x_772:


//--------------------- .text._ZN6thrust24THRUST_300001_SM_1000_NS8cuda_cub4core6detail13_kernel_agentINS1_8__reduce11ReduceAgentINS0_12zip_iteratorIN4cuda3std3__45tupleIJNS0_10device_ptrIdEENS0_17counting_iteratorIlNS0_11use_defaultESF_SF_EEEEEEEPNSB_IJdlEEESJ_iNS1_9__extrema9arg_max_fIdl10ComparatorEEEEJSI_SK_iSO_EEEvDpT0_ --------------------------
	.section	.text._ZN6thrust24THRUST_300001_SM_1000_NS8cuda_cub4core6detail13_kernel_agentINS1_8__reduce11ReduceAgentINS0_12zip_iteratorIN4cuda3std3__45tupleIJNS0_10device_ptrIdEENS0_17counting_iteratorIlNS0_11use_defaultESF_SF_EEEEEEEPNSB_IJdlEEESJ_iNS1_9__extrema9arg_max_fIdl10ComparatorEEEEJSI_SK_iSO_EEEvDpT0_,"ax",@progbits
	.align	128
        .global         _ZN6thrust24THRUST_300001_SM_1000_NS8cuda_cub4core6detail13_kernel_agentINS1_8__reduce11ReduceAgentINS0_12zip_iteratorIN4cuda3std3__45tupleIJNS0_10device_ptrIdEENS0_17counting_iteratorIlNS0_11use_defaultESF_SF_EEEEEEEPNSB_IJdlEEESJ_iNS1_9__extrema9arg_max_fIdl10ComparatorEEEEJSI_SK_iSO_EEEvDpT0_
        .type           _ZN6thrust24THRUST_300001_SM_1000_NS8cuda_cub4core6detail13_kernel_agentINS1_8__reduce11ReduceAgentINS0_12zip_iteratorIN4cuda3std3__45tupleIJNS0_10device_ptrIdEENS0_17counting_iteratorIlNS0_11use_defaultESF_SF_EEEEEEEPNSB_IJdlEEESJ_iNS1_9__extrema9arg_max_fIdl10ComparatorEEEEJSI_SK_iSO_EEEvDpT0_,@function
        .size           _ZN6thrust24THRUST_300001_SM_1000_NS8cuda_cub4core6detail13_kernel_agentINS1_8__reduce11ReduceAgentINS0_12zip_iteratorIN4cuda3std3__45tupleIJNS0_10device_ptrIdEENS0_17counting_iteratorIlNS0_11use_defaultESF_SF_EEEEEEEPNSB_IJdlEEESJ_iNS1_9__extrema9arg_max_fIdl10ComparatorEEEEJSI_SK_iSO_EEEvDpT0_,(.L_x_773 - _ZN6thrust24THRUST_300001_SM_1000_NS8cuda_cub4core6detail13_kernel_agentINS1_8__reduce11ReduceAgentINS0_12zip_iteratorIN4cuda3std3__45tupleIJNS0_10device_ptrIdEENS0_17counting_iteratorIlNS0_11use_defaultESF_SF_EEEEEEEPNSB_IJdlEEESJ_iNS1_9__extrema9arg_max_fIdl10ComparatorEEEEJSI_SK_iSO_EEEvDpT0_)
        .other          _ZN6thrust24THRUST_300001_SM_1000_NS8cuda_cub4core6detail13_kernel_agentINS1_8__reduce11ReduceAgentINS0_12zip_iteratorIN4cuda3std3__45tupleIJNS0_10device_ptrIdEENS0_17counting_iteratorIlNS0_11use_defaultESF_SF_EEEEEEEPNSB_IJdlEEESJ_iNS1_9__extrema9arg_max_fIdl10ComparatorEEEEJSI_SK_iSO_EEEvDpT0_,@"STO_CUDA_ENTRY STV_DEFAULT"
_ZN6thrust24THRUST_300001_SM_1000_NS8cuda_cub4core6detail13_kernel_agentINS1_8__reduce11ReduceAgentINS0_12zip_iteratorIN4cuda3std3__45tupleIJNS0_10device_ptrIdEENS0_17counting_iteratorIlNS0_11use_defaultESF_SF_EEEEEEEPNSB_IJdlEEESJ_iNS1_9__extrema9arg_max_fIdl10ComparatorEEEEJSI_SK_iSO_EEEvDpT0_:
.text._ZN6thrust24THRUST_300001_SM_1000_NS8cuda_cub4core6detail13_kernel_agentINS1_8__reduce11ReduceAgentINS0_12zip_iteratorIN4cuda3std3__45tupleIJNS0_10device_ptrIdEENS0_17counting_iteratorIlNS0_11use_defaultESF_SF_EEEEEEEPNSB_IJdlEEESJ_iNS1_9__extrema9arg_max_fIdl10ComparatorEEEEJSI_SK_iSO_EEEvDpT0_:
        /* <DEDUP_REMOVED lines=23> */
.L_x_586:
[----:B0-----:R-:W-:Y:S05]  /*0170*/  BSYNC.RECONVERGENT B1 ;  /* 0x0000000000017941 */ /* 0x001fea0003800200 */
.L_x_585:
        /* <DEDUP_REMOVED lines=19> */
.L_x_593:
        /* <DEDUP_REMOVED lines=31> */
.L_x_592:
[----:B------:R-:W-:Y:S05]  /*04a0*/  BSYNC.RECONVERGENT B3 ;  /* 0x0000000000037941 */ /* 0x000fea0003800200 */
.L_x_591:
[----:B------:R-:W-:Y:S01]  /*04b0*/  IADD3 R14, P0, PT, R14, 0x100, RZ ;  /* 0x000001000e0e7810 */ /* 0x000fe20007f1e0ff */
[----:B------:R-:W-:Y:S02]  /*04c0*/  VIADD R10, R10, 0x100 ;  /* 0x000001000a0a7836 */ /* 0x000fe40000000000 */
[----:B------:R-:W-:Y:S02]  /*04d0*/  IMAD.X R13, RZ, RZ, R13, P3 ;  /* 0x000000ffff0d7224 */ /* 0x000fe400018e060d */
[----:B------:R-:W-:Y:S01]  /*04e0*/  IMAD.X R15, RZ, RZ, R15, P0 ;  /* 0x000000ffff0f7224 */ /* 0x000fe200000e060f */
[----:B------:R-:W-:Y:S07]  /*04f0*/  @P2 BRA `(.L_x_593) ;  /* 0xfffffffc006c2947 */ /* 0x000fee000383ffff */
.L_x_590:
[----:B------:R-:W-:Y:S05]  /*0500*/  BSYNC.RECONVERGENT B2 ;  /* 0x0000000000027941 */ /* 0x000fea0003800200 */
.L_x_589:
[----:B------:R-:W-:-:S13]  /*0510*/  ISETP.GE.U32.AND P0, PT, R16, 0x300, PT ;  /* 0x000003001000780c */ /* 0x000fda0003f06070 */
[----:B------:R-:W-:Y:S05]  /*0520*/  @!P0 BRA `(.L_x_588) ;  /* 0x0000000400bc8947 */ /* 0x000fea0003800000 */
[----:B------:R-:W0:Y:S01]  /*0530*/  LDC.64 R4, c[0x0][0x380] ;  /* 0x0000e000ff047b82 */ /* 0x000e220000000a00 */
[----:B------:R-:W-:-:S07]  /*0540*/  VIADD R20, R10, 0x200 ;  /* 0x000002000a147836 */ /* 0x000fce0000000000 */
[----:B------:R-:W1:Y:S02]  /*0550*/  LDC.64 R6, c[0x0][0x388] ;  /* 0x0000e200ff067b82 */ /* 0x000e640000000a00 */
.L_x_602:
        /* <DEDUP_REMOVED lines=30> */
.L_x_595:
[----:B------:R-:W-:Y:S05]  /*0740*/  BSYNC.RECONVERGENT B2 ;  /* 0x0000000000027941 */ /* 0x000fea0003800200 */
.L_x_594:
[----:B-----5:R-:W-:Y:S01]  /*0750*/  DSETP.GEU.AND P0, PT, |R16|, |R14|, PT ;  /* 0x4000000e1000722a */ /* 0x020fe20003f0e200 */
[C---:B------:R-:W-:Y:S01]  /*0760*/  IADD3 R19, P1, PT, R23.reuse, R6, RZ ;  /* 0x0000000617137210 */ /* 0x040fe20007f3e0ff */
[----:B------:R-:W-:Y:S01]  /*0770*/  BSSY.RECONVERGENT B2, `(.L_x_596) ;  /* 0x0000015000027945 */ /* 0x000fe20003800200 */
[----:B------:R-:W-:Y:S02]  /*0780*/  IMAD.MOV.U32 R2, RZ, RZ, R14 ;  /* 0x000000ffff027224 */ /* 0x000fe400078e000e */
[----:B------:R-:W-:Y:S01]  /*0790*/  LEA.HI.X.SX32 R18, R23, R7, 0x1, P1 ;  /* 0x0000000717127211 */ /* 0x000fe200008f0eff */
[----:B------:R-:W-:Y:S02]  /*07a0*/  IMAD.MOV.U32 R9, RZ, RZ, R19 ;  /* 0x000000ffff097224 */ /* 0x000fe400078e0013 */
[----:B------:R-:W-:Y:S02]  /*07b0*/  IMAD.MOV.U32 R3, RZ, RZ, R15 ;  /* 0x000000ffff037224 */ /* 0x000fe400078e000f */
[----:B------:R-:W-:-:S04]  /*07c0*/  IMAD.MOV.U32 R8, RZ, RZ, R18 ;  /* 0x000000ffff087224 */ /* 0x000fc800078e0012 */
        /* <DEDUP_REMOVED lines=15> */
.L_x_597:
[----:B------:R-:W-:Y:S05]  /*08c0*/  BSYNC.RECONVERGENT B2 ;  /* 0x0000000000027941 */ /* 0x000fea0003800200 */
.L_x_596:
        /* <DEDUP_REMOVED lines=25> */
.L_x_599:
[----:B------:R-:W-:Y:S05]  /*0a60*/  BSYNC.RECONVERGENT B2 ;  /* 0x0000000000027941 */ /* 0x000fea0003800200 */
.L_x_598:
        /* <DEDUP_REMOVED lines=22> */
.L_x_601:
[----:B------:R-:W-:Y:S05]  /*0bd0*/  BSYNC.RECONVERGENT B2 ;  /* 0x0000000000027941 */ /* 0x000fea0003800200 */
.L_x_600:
[C---:B------:R-:W-:Y:S01]  /*0be0*/  VIADD R10, R20.reuse, 0x200 ;  /* 0x00000200140a7836 */ /* 0x040fe20000000000 */
[----:B------:R-:W-:-:S04]  /*0bf0*/  IADD3 R20, PT, PT, R20, 0x400, RZ ;  /* 0x0000040014147810 */ /* 0x000fc80007ffe0ff */
[----:B------:R-:W-:-:S13]  /*0c00*/  ISETP.GE.AND P0, PT, R10, UR5, PT ;  /* 0x000000050a007c0c */ /* 0x000fda000bf06270 */
[----:B------:R-:W-:Y:S05]  /*0c10*/  @!P0 BRA `(.L_x_602) ;  /* 0xfffffff800508947 */ /* 0x000fea000383ffff */
.L_x_588:
[----:B------:R-:W-:Y:S05]  /*0c20*/  BSYNC.RECONVERGENT B1 ;  /* 0x0000000000017941 */ /* 0x000fea0003800200 */
.L_x_587:
        /* <DEDUP_REMOVED lines=35> */
.L_x_605:
[----:B------:R-:W-:Y:S05]  /*0e60*/  BSYNC.RECONVERGENT B1 ;  /* 0x0000000000017941 */ /* 0x000fea0003800200 */
.L_x_604:
        /* <DEDUP_REMOVED lines=31> */
.L_x_607:
[----:B------:R-:W-:Y:S05]  /*1060*/  BSYNC.RECONVERGENT B1 ;  /* 0x0000000000017941 */ /* 0x000fea0003800200 */
.L_x_606:
        /* <DEDUP_REMOVED lines=31> */
.L_x_609:
[----:B------:R-:W-:Y:S05]  /*1260*/  BSYNC.RECONVERGENT B1 ;  /* 0x0000000000017941 */ /* 0x000fea0003800200 */
.L_x_608:
[----:B------:R-:W-:Y:S01]  /*1270*/  ISETP.GT.AND P0, PT, R10, 0x17, PT ;  /* 0x000000170a00780c */ /* 0x000fe20003f04270 */
[----:B-1----:R1:W1:Y:S01]  /*1280*/  SHFL.DOWN PT, R2, R4, 0x8, 0x1f ;  /* 0x09001f0004027f89 */ /* 0x00226200000e0000 */
[----:B------:R-:W-:Y:S01]  /*1290*/  BSSY.RECONVERGENT B1, `(.L_x_610) ;  /* 0x000001d000017945 */ /* 0x000fe20003800200 */
[----:B0-----:R-:W-:Y:S02]  /*12a0*/  IMAD.MOV.U32 R8, RZ, RZ, R11 ;  /* 0x000000ffff087224 */ /* 0x001fe400078e000b */
[----:B------:R0:W0:Y:S01]  /*12b0*/  SHFL.DOWN PT, R3, R5, 0x8, 0x1f ;  /* 0x09001f0005037f89 */ /* 0x00002200000e0000 */
[----:B------:R-:W-:Y:S02]  /*12c0*/  IMAD.MOV.U32 R9, RZ, RZ, R12 ;  /* 0x000000ffff097224 */ /* 0x000fe400078e000c */
[----:B------:R-:W-:Y:S01]  /*12d0*/  IMAD.MOV.U32 R6, RZ, RZ, R4 ;  /* 0x000000ffff067224 */ /* 0x000fe200078e0004 */
[----:B---3--:R3:W0:Y:S01]  /*12e0*/  SHFL.DOWN PT, R14, R11, 0x8, 0x1f ;  /* 0x09001f000b0e7f89 */ /* 0x00862200000e0000 */
[----:B--2---:R-:W-:-:S03]  /*12f0*/  IMAD.MOV.U32 R7, RZ, RZ, R5 ;  /* 0x000000ffff077224 */ /* 0x004fc600078e0005 */
[----:B----4-:R3:W2:Y:S01]  /*1300*/  SHFL.DOWN PT, R13, R12, 0x8, 0x1f ;  /* 0x09001f000c0d7f89 */ /* 0x0106a200000e0000 */
[----:B------:R-:W-:Y:S05]  /*1310*/  @P0 BRA `(.L_x_611) ;  /* 0x0000000000500947 */ /* 0x000fea0003800000 */
[----:B01----:R-:W-:Y:S01]  /*1320*/  DSETP.GEU.AND P0, PT, |R4|, |R2|, PT ;  /* 0x400000020400722a */ /* 0x003fe20003f0e200 */
[----:B------:R-:W-:Y:S01]  /*1330*/  IMAD.MOV.U32 R8, RZ, RZ, R14 ;  /* 0x000000ffff087224 */ /* 0x000fe200078e000e */
[----:B--2---:R-:W-:Y:S01]  /*1340*/  MOV R9, R13 ;  /* 0x0000000d00097202 */ /* 0x004fe20000000f00 */
        /* <DEDUP_REMOVED lines=17> */
.L_x_611:
[----:B------:R-:W-:Y:S05]  /*1460*/  BSYNC.RECONVERGENT B1 ;  /* 0x0000000000017941 */ /* 0x000fea0003800200 */
.L_x_610:
[----:B------:R-:W-:Y:S01]  /*1470*/  ISETP.GT.AND P0, PT, R10, 0xf, PT ;  /* 0x0000000f0a00780c */ /* 0x000fe20003f04270 */
[----:B-1----:R1:W4:Y:S01]  /*1480*/  SHFL.DOWN PT, R4, R6, 0x10, 0x1f ;  /* 0x0a001f0006047f89 */ /* 0x00232200000e0000 */
[----:B------:R-:W-:Y:S01]  /*1490*/  BSSY.RECONVERGENT B1, `(.L_x_612) ;  /* 0x000001d000017945 */ /* 0x000fe20003800200 */
[----:B0-----:R-:W-:Y:S02]  /*14a0*/  IMAD.MOV.U32 R14, RZ, RZ, R8 ;  /* 0x000000ffff0e7224 */ /* 0x001fe400078e0008 */
[----:B------:R1:W0:Y:S01]  /*14b0*/  SHFL.DOWN PT, R5, R7, 0x10, 0x1f ;  /* 0x0a001f0007057f89 */ /* 0x00022200000e0000 */
[----:B------:R-:W-:Y:S02]  /*14c0*/  IMAD.MOV.U32 R15, RZ, RZ, R9 ;  /* 0x000000ffff0f7224 */ /* 0x000fe400078e0009 */
[----:B------:R-:W-:Y:S01]  /*14d0*/  IMAD.MOV.U32 R2, RZ, RZ, R6 ;  /* 0x000000ffff027224 */ /* 0x000fe200078e0006 */
[----:B---3--:R1:W3:Y:S01]  /*14e0*/  SHFL.DOWN PT, R11, R8, 0x10, 0x1f ;  /* 0x0a001f00080b7f89 */ /* 0x0082e200000e0000 */
[----:B------:R-:W-:-:S03]  /*14f0*/  IMAD.MOV.U32 R3, RZ, RZ, R7 ;  /* 0x000000ffff037224 */ /* 0x000fc600078e0007 */
[----:B------:R1:W0:Y:S01]  /*1500*/  SHFL.DOWN PT, R12, R9, 0x10, 0x1f ;  /* 0x0a001f00090c7f89 */ /* 0x00022200000e0000 */
[----:B------:R-:W-:Y:S05]  /*1510*/  @P0 BRA `(.L_x_613) ;  /* 0x0000000000500947 */ /* 0x000fea0003800000 */
[----:B0---4-:R-:W-:Y:S01]  /*1520*/  DSETP.GEU.AND P0, PT, |R6|, |R4|, PT ;  /* 0x400000040600722a */ /* 0x011fe20003f0e200 */
[----:B---3--:R-:W-:Y:S02]  /*1530*/  IMAD.MOV.U32 R14, RZ, RZ, R11 ;  /* 0x000000ffff0e7224 */ /* 0x008fe400078e000b */
        /* <DEDUP_REMOVED lines=18> */
.L_x_613:
[----:B------:R-:W-:Y:S05]  /*1660*/  BSYNC.RECONVERGENT B1 ;  /* 0x0000000000017941 */ /* 0x000fea0003800200 */
.L_x_612:
[----:B------:R-:W-:Y:S01]  /*1670*/  ISETP.NE.AND P0, PT, R10, RZ, PT ;  /* 0x000000ff0a00720c */ /* 0x000fe20003f05270 */
[----:B------:R-:W-:-:S12]  /*1680*/  BSSY.RECONVERGENT B1, `(.L_x_614) ;  /* 0x000000a000017945 */ /* 0x000fd80003800200 */
[----:B------:R-:W-:Y:S05]  /*1690*/  @P0 BRA `(.L_x_615) ;  /* 0x0000000000200947 */ /* 0x000fea0003800000 */
[----:B-1----:R-:W1:Y:S01]  /*16a0*/  S2R R6, SR_CgaCtaId ;  /* 0x0000000000067919 */ /* 0x002e620000008800 */
[----:B0-----:R-:W-:Y:S02]  /*16b0*/  MOV R5, 0x400 ;  /* 0x0000040000057802 */ /* 0x001fe40000000f00 */
[----:B----4-:R-:W-:-:S04]  /*16c0*/  SHF.R.U32.HI R4, RZ, 0x1, R0 ;  /* 0x00000001ff047819 */ /* 0x010fc80000011600 */
[----:B------:R-:W-:Y:S02]  /*16d0*/  LOP3.LUT R4, R4, 0x1f0, RZ, 0xc0, !PT ;  /* 0x000001f004047812 */ /* 0x000fe400078ec0ff */
[----:B-1----:R-:W-:-:S05]  /*16e0*/  LEA R5, R6, R5, 0x18 ;  /* 0x0000000506057211 */ /* 0x002fca00078ec0ff */
[----:B------:R-:W-:-:S05]  /*16f0*/  IMAD.IADD R5, R4, 0x1, R5 ;  /* 0x0000000104057824 */ /* 0x000fca00078e0205 */
[----:B------:R0:W-:Y:S04]  /*1700*/  STS.64 [R5+0x10], R14 ;  /* 0x0000100e05007388 */ /* 0x0001e80000000a00 */
[----:B------:R0:W-:Y:S02]  /*1710*/  STS.64 [R5+0x8], R2 ;  /* 0x0000080205007388 */ /* 0x0001e40000000a00 */
.L_x_615:
[----:B------:R-:W-:Y:S05]  /*1720*/  BSYNC.RECONVERGENT B1 ;  /* 0x0000000000017941 */ /* 0x000fea0003800200 */
.L_x_614:
        /* <DEDUP_REMOVED lines=8> */
[----:B-1--4-:R-:W1:Y:S04]  /*17b0*/  LDS.128 R4, [R0+0x20] ;  /* 0x0000200000047984 */ /* 0x012e680000000c00 */
[----:B--2---:R2:W4:Y:S04]  /*17c0*/  LDS.64 R12, [R0+0x80] ;  /* 0x00008000000c7984 */ /* 0x0045280000000a00 */
[----:B---3--:R2:W3:Y:S01]  /*17d0*/  LDS.128 R8, [R0+0x30] ;  /* 0x0000300000087984 */ /* 0x0084e20000000c00 */
[----:B0-----:R-:W-:Y:S01]  /*17e0*/  DSETP.GEU.AND P0, PT, |R2|, |R16|, PT ;  /* 0x400000100200722a */ /* 0x001fe20003f0e200 */
[----:B------:R-:W-:Y:S01]  /*17f0*/  IMAD.MOV.U32 R24, RZ, RZ, R16 ;  /* 0x000000ffff187224 */ /* 0x000fe200078e0010 */
[----:B------:R-:W-:Y:S01]  /*1800*/  MOV R25, R17 ;  /* 0x0000001100197202 */ /* 0x000fe20000000f00 */
[----:B-1----:R-:W-:-:S02]  /*1810*/  IMAD.MOV.U32 R26, RZ, RZ, R4 ;  /* 0x000000ffff1a7224 */ /* 0x002fc400078e0004 */
[----:B------:R-:W-:-:S09]  /*1820*/  IMAD.MOV.U32 R27, RZ, RZ, R5 ;  /* 0x000000ffff1b7224 */ /* 0x000fd200078e0005 */
        /* <DEDUP_REMOVED lines=15> */
.L_x_618:
[----:B------:R-:W-:Y:S05]  /*1920*/  BSYNC.RECONVERGENT B1 ;  /* 0x0000000000017941 */ /* 0x000fea0003800200 */
.L_x_617:
        /* <DEDUP_REMOVED lines=23> */
.L_x_620:
[----:B------:R-:W-:Y:S05]  /*1aa0*/  BSYNC.RECONVERGENT B1 ;  /* 0x0000000000017941 */ /* 0x000fea0003800200 */
.L_x_619:
        /* <DEDUP_REMOVED lines=21> */
.L_x_622:
[----:B------:R-:W-:Y:S05]  /*1c00*/  BSYNC.RECONVERGENT B1 ;  /* 0x0000000000017941 */ /* 0x000fea0003800200 */
.L_x_621:
        /* <DEDUP_REMOVED lines=23> */
.L_x_624:
[----:B------:R-:W-:Y:S05]  /*1d80*/  BSYNC.RECONVERGENT B1 ;  /* 0x0000000000017941 */ /* 0x000fea0003800200 */
.L_x_623:
        /* <DEDUP_REMOVED lines=21> */
.L_x_626:
[----:B------:R-:W-:Y:S05]  /*1ee0*/  BSYNC.RECONVERGENT B1 ;  /* 0x0000000000017941 */ /* 0x000fea0003800200 */
.L_x_625:
[----:B------:R-:W-:Y:S01]  /*1ef0*/  DSETP.GEU.AND P0, PT, |R2|, |R10|, PT ;  /* 0x4000000a0200722a */ /* 0x000fe20003f0e200 */
[----:B------:R-:W-:Y:S01]  /*1f00*/  BSSY.RECONVERGENT B1, `(.L_x_627) ;  /* 0x0000014000017945 */ /* 0x000fe20003800200 */
[----:B------:R-:W-:Y:S01]  /*1f10*/  IMAD.MOV.U32 R8, RZ, RZ, R10 ;  /* 0x000000ffff087224 */ /* 0x000fe200078e000a */
[----:B---3--:R-:W-:Y:S01]  /*1f20*/  MOV R0, R5 ;  /* 0x0000000500007202 */ /* 0x008fe20000000f00 */
        /* <DEDUP_REMOVED lines=17> */
.L_x_628:
[----:B------:R-:W-:Y:S05]  /*2040*/  BSYNC.RECONVERGENT B1 ;  /* 0x0000000000017941 */ /* 0x000fea0003800200 */
.L_x_627:
        /* <DEDUP_REMOVED lines=21> */
.L_x_603:
        /* <DEDUP_REMOVED lines=9> */
[----:B------:R-:W-:Y:S02]  /*2230*/  VIADD R5, R5, UR6 ;  /* 0x0000000605057c36 */ /* 0x000fe40008000000 */
        /* <DEDUP_REMOVED lines=9> */
[----:B----4-:R-:W-:Y:S01]  /*22d0*/  IMAD.MOV.U32 R14, RZ, RZ, R12 ;  /* 0x000000ffff0e7224 */ /* 0x010fe200078e000c */
[----:B------:R-:W-:Y:S01]  /*22e0*/  MOV R6, R10 ;  /* 0x0000000a00067202 */ /* 0x000fe20000000f00 */
[----:B0-----:R-:W-:Y:S02]  /*22f0*/  IMAD.MOV.U32 R16, RZ, RZ, R13 ;  /* 0x000000ffff107224 */ /* 0x001fe400078e000d */
        /* <DEDUP_REMOVED lines=16> */
.L_x_630:
[----:B------:R-:W-:Y:S05]  /*2400*/  BSYNC.RECONVERGENT B1 ;  /* 0x0000000000017941 */ /* 0x000fea0003800200 */
.L_x_629:
        /* <DEDUP_REMOVED lines=32> */
.L_x_632:
[----:B------:R-:W-:Y:S05]  /*2610*/  BSYNC.RECONVERGENT B1 ;  /* 0x0000000000017941 */ /* 0x000fea0003800200 */
.L_x_631:
[----:B-1----:R-:W-:Y:S01]  /*2620*/  VIADD R2, R4, 0x4 ;  /* 0x0000000404027836 */ /* 0x002fe20000000000 */
[----:B------:R1:W4:Y:S01]  /*2630*/  SHFL.DOWN PT, R6, R8, 0x4, R5 ;  /* 0x0880000008067989 */ /* 0x00032200000e0005 */
[----:B------:R-:W-:Y:S01]  /*2640*/  BSSY.RECONVERGENT B1, `(.L_x_633) ;  /* 0x000001e000017945 */ /* 0x000fe20003800200 */
[----:B--2---:R-:W-:Y:S01]  /*2650*/  IMAD.MOV.U32 R14, RZ, RZ, R10 ;  /* 0x000000ffff0e7224 */ /* 0x004fe200078e000a */
[----:B------:R-:W-:Y:S01]  /*2660*/  MOV R16, R12 ;  /* 0x0000000c00107202 */ /* 0x000fe20000000f00 */
[----:B------:R1:W2:Y:S01]  /*2670*/  SHFL.DOWN PT, R7, R9, 0x4, R5 ;  /* 0x0880000009077989 */ /* 0x0002a200000e0005 */
[----:B------:R-:W-:Y:S01]  /*2680*/  ISETP.GT.AND P0, PT, R2, R5, PT ;  /* 0x000000050200720c */ /* 0x000fe20003f04270 */
[----:B------:R-:W-:Y:S02]  /*2690*/  IMAD.MOV.U32 R2, RZ, RZ, R8 ;  /* 0x000000ffff027224 */ /* 0x000fe400078e0008 */
[----:B---3--:R1:W3:Y:S01]  /*26a0*/  SHFL.DOWN PT, R11, R10, 0x4, R5 ;  /* 0x088000000a0b7989 */ /* 0x0082e200000e0005 */
[----:B------:R-:W-:-:S03]  /*26b0*/  IMAD.MOV.U32 R3, RZ, RZ, R9 ;  /* 0x000000ffff037224 */ /* 0x000fc600078e0009 */
[----:B0-----:R1:W0:Y:S06]  /*26c0*/  SHFL.DOWN PT, R13, R12, 0x4, R5 ;  /* 0x088000000c0d7989 */ /* 0x00122c00000e0005 */
        /* <DEDUP_REMOVED lines=21> */
.L_x_634:
[----:B------:R-:W-:Y:S05]  /*2820*/  BSYNC.RECONVERGENT B1 ;  /* 0x0000000000017941 */ /* 0x000fea0003800200 */
.L_x_633:
        /* <DEDUP_REMOVED lines=8> */
[----:B---3--:R3:W1:Y:S01]  /*28b0*/  SHFL.DOWN PT, R11, R14, 0x8, R5 ;  /* 0x090000000e0b7989 */ /* 0x00866200000e0005 */
[----:B--2---:R-:W-:-:S03]  /*28c0*/  IMAD.MOV.U32 R7, RZ, RZ, R3 ;  /* 0x000000ffff077224 */ /* 0x004fc600078e0003 */
[----:B0-----:R3:W0:Y:S04]  /*28d0*/  SHFL.DOWN PT, R13, R16, 0x8, R5 ;  /* 0x09000000100d7989 */ /* 0x00162800000e0005 */
        /* <DEDUP_REMOVED lines=21> */
.L_x_636:
[----:B------:R-:W-:Y:S05]  /*2a30*/  BSYNC.RECONVERGENT B1 ;  /* 0x0000000000017941 */ /* 0x000fea0003800200 */
.L_x_635:
[----:B-1----:R-:W-:Y:S01]  /*2a40*/  VIADD R2, R4, 0x10 ;  /* 0x0000001004027836 */ /* 0x002fe20000000000 */
[----:B----4-:R1:W2:Y:S01]  /*2a50*/  SHFL.DOWN PT, R8, R6, 0x10, R5 ;  /* 0x0a00000006087989 */ /* 0x0102a200000e0005 */
[----:B------:R-:W-:Y:S01]  /*2a60*/  BSSY.RECONVERGENT B1, `(.L_x_637) ;  /* 0x000001e000017945 */ /* 0x000fe20003800200 */
[----:B---3--:R-:W-:Y:S02]  /*2a70*/  IMAD.MOV.U32 R14, RZ, RZ, R10 ;  /* 0x000000ffff0e7224 */ /* 0x008fe400078e000a */
[----:B------:R-:W-:Y:S01]  /*2a80*/  ISETP.GT.AND P0, PT, R2, R5, PT ;  /* 0x000000050200720c */ /* 0x000fe20003f04270 */
[----:B------:R1:W3:Y:S01]  /*2a90*/  SHFL.DOWN PT, R9, R7, 0x10, R5 ;  /* 0x0a00000007097989 */ /* 0x0002e200000e0005 */
[----:B------:R-:W-:Y:S02]  /*2aa0*/  IMAD.MOV.U32 R15, RZ, RZ, R12 ;  /* 0x000000ffff0f7224 */ /* 0x000fe400078e000c */
[----:B------:R-:W-:Y:S01]  /*2ab0*/  IMAD.MOV.U32 R2, RZ, RZ, R6 ;  /* 0x000000ffff027224 */ /* 0x000fe200078e0006 */
[----:B------:R1:W4:Y:S01]  /*2ac0*/  SHFL.DOWN PT, R11, R10, 0x10, R5 ;  /* 0x0a0000000a0b7989 */ /* 0x00032200000e0005 */
        /* <DEDUP_REMOVED lines=23> */
.L_x_638:
[----:B------:R-:W-:Y:S05]  /*2c40*/  BSYNC.RECONVERGENT B1 ;  /* 0x0000000000017941 */ /* 0x000fea0003800200 */
.L_x_637:
        /* <DEDUP_REMOVED lines=11> */
.L_x_640:
[----:B------:R-:W-:Y:S05]  /*2d00*/  BSYNC.RECONVERGENT B1 ;  /* 0x0000000000017941 */ /* 0x000fea0003800200 */
.L_x_639:
[----:B------:R-:W-:Y:S01]  /*2d10*/  BAR.SYNC.DEFER_BLOCKING 0x0 ;  /* 0x0000000000007b1d */ /* 0x000fe20000010000 */
[----:B------:R-:W-:-:S13]  /*2d20*/  ISETP.NE.AND P1, PT, R0, RZ, PT ;  /* 0x000000ff0000720c */ /* 0x000fda0003f25270 */
[----:B------:R-:W-:Y:S05]  /*2d30*/  @P1 BRA `(.L_x_616) ;  /* 0x0000003400d41947 */ /* 0x000fea0003800000 */
[----:B------:R-:W-:Y:S01]  /*2d40*/  UISETP.GE.AND UP0, UPT, UR6, 0x21, UPT ;  /* 0x000000210600788c */ /* 0x000fe2000bf06270 */
[----:B----4-:R-:W-:Y:S02]  /*2d50*/  IMAD.MOV.U32 R11, RZ, RZ, R14 ;  /* 0x000000ffff0b7224 */ /* 0x010fe400078e000e */
[----:B--2---:R-:W-:Y:S02]  /*2d60*/  IMAD.MOV.U32 R8, RZ, RZ, R15 ;  /* 0x000000ffff087224 */ /* 0x004fe400078e000f */
        /* <DEDUP_REMOVED lines=8> */
[----:B0-----:R-:W0:Y:S01]  /*2df0*/  LDS.64 R12, [UR4+0x20] ;  /* 0x00002004ff0c7984 */ /* 0x001e220008000a00 */
[----:B-1----:R-:W-:Y:S01]  /*2e00*/  DSETP.GEU.AND P0, PT, |R2|, |R6|, PT ;  /* 0x400000060200722a */ /* 0x002fe20003f0e200 */
[----:B------:R-:W-:Y:S01]  /*2e10*/  MOV R4, R6 ;  /* 0x0000000600047202 */ /* 0x000fe20000000f00 */
[----:B------:R-:W-:Y:S02]  /*2e20*/  IMAD.MOV.U32 R5, RZ, RZ, R7 ;  /* 0x000000ffff057224 */ /* 0x000fe400078e0007 */
[----:B0-----:R-:W-:Y:S02]  /*2e30*/  IMAD.MOV.U32 R11, RZ, RZ, R12 ;  /* 0x000000ffff0b7224 */ /* 0x001fe400078e000c */
        /* <DEDUP_REMOVED lines=16> */
.L_x_642:
[----:B------:R-:W-:Y:S05]  /*2f40*/  BSYNC.RECONVERGENT B1 ;  /* 0x0000000000017941 */ /* 0x000fea0003800200 */
.L_x_641:
[----:B------:R-:W-:Y:S01]  /*2f50*/  UISETP.GE.AND UP0, UPT, UR6, 0x41, UPT ;  /* 0x000000410600788c */ /* 0x000fe2000bf06270 */
[----:B---3--:R-:W-:Y:S02]  /*2f60*/  IMAD.MOV.U32 R9, RZ, RZ, R11 ;  /* 0x000000ffff097224 */ /* 0x008fe400078e000b */
[----:B------:R-:W-:Y:S02]  /*2f70*/  IMAD.MOV.U32 R0, RZ, RZ, R8 ;  /* 0x000000ffff007224 */ /* 0x000fe400078e0008 */
[----:B------:R-:W-:Y:S02]  /*2f80*/  IMAD.MOV.U32 R2, RZ, RZ, R4 ;  /* 0x000000ffff027224 */ /* 0x000fe400078e0004 */
[----:B------:R-:W-:Y:S02]  /*2f90*/  IMAD.MOV.U32 R3, RZ, RZ, R5 ;  /* 0x000000ffff037224 */ /* 0x000fe400078e0005 */
        /* <DEDUP_REMOVED lines=8> */
[----:B------:R-:W-:Y:S02]  /*3020*/  IMAD.MOV.U32 R2, RZ, RZ, R6 ;  /* 0x000000ffff027224 */ /* 0x000fe400078e0006 */
[----:B------:R-:W-:Y:S02]  /*3030*/  IMAD.MOV.U32 R3, RZ, RZ, R7 ;  /* 0x000000ffff037224 */ /* 0x000fe400078e0007 */
[----:B0-----:R-:W-:-:S02]  /*3040*/  IMAD.MOV.U32 R9, RZ, RZ, R12 ;  /* 0x000000ffff097224 */ /* 0x001fc400078e000c */
        /* <DEDUP_REMOVED lines=16> */
.L_x_644:
[----:B------:R-:W-:Y:S05]  /*3150*/  BSYNC.RECONVERGENT B1 ;  /* 0x0000000000017941 */ /* 0x000fea0003800200 */
.L_x_643:
[----:B------:R-:W-:Y:S01]  /*3160*/  UISETP.GE.AND UP0, UPT, UR6, 0x61, UPT ;  /* 0x000000610600788c */ /* 0x000fe2000bf06270 */
[----:B------:R-:W-:Y:S01]  /*3170*/  IMAD.MOV.U32 R11, RZ, RZ, R9 ;  /* 0x000000ffff0b7224 */ /* 0x000fe200078e0009 */
[----:B------:R-:W-:Y:S01]  /*3180*/  MOV R8, R0 ;  /* 0x0000000000087202 */ /* 0x000fe20000000f00 */
[----:B------:R-:W-:Y:S02]  /*3190*/  IMAD.MOV.U32 R4, RZ, RZ, R2 ;  /* 0x000000ffff047224 */ /* 0x000fe400078e0002 */
[----:B------:R-:W-:-:S04]  /*31a0*/  IMAD.MOV.U32 R5, RZ, RZ, R3 ;  /* 0x000000ffff057224 */ /* 0x000fc800078e0003 */
        /* <DEDUP_REMOVED lines=27> */
.L_x_646:
[----:B------:R-:W-:Y:S05]  /*3360*/  BSYNC.RECONVERGENT B1 ;  /* 0x0000000000017941 */ /* 0x000fea0003800200 */
.L_x_645:
[----:B------:R-:W-:Y:S01]  /*3370*/  UISETP.GE.AND UP0, UPT, UR6, 0x81, UPT ;  /* 0x000000810600788c */ /* 0x000fe2000bf06270 */
[----:B------:R-:W-:Y:S02]  /*3380*/  IMAD.MOV.U32 R9, RZ, RZ, R11 ;  /* 0x000000ffff097224 */ /* 0x000fe400078e000b */
        /* <DEDUP_REMOVED lines=30> */
.L_x_648:
[----:B------:R-:W-:Y:S05]  /*3570*/  BSYNC.RECONVERGENT B1 ;  /* 0x0000000000017941 */ /* 0x000fea0003800200 */
.L_x_647:
        /* <DEDUP_REMOVED lines=32> */
.L_x_650:
[----:B------:R-:W-:Y:S05]  /*3780*/  BSYNC.RECONVERGENT B1 ;  /* 0x0000000000017941 */ /* 0x000fea0003800200 */
.L_x_649:
        /* <DEDUP_REMOVED lines=14> */
[----:B------:R-:W-:Y:S01]  /*3870*/  IMAD.MOV.U32 R7, RZ, RZ, R3 ;  /* 0x000000ffff077224 */ /* 0x000fe200078e0003 */
[----:B0-----:R-:W-:Y:S01]  /*3880*/  MOV R0, R13 ;  /* 0x0000000d00007202 */ /* 0x001fe20000000f00 */
        /* <DEDUP_REMOVED lines=16> */
.L_x_652:
[----:B------:R-:W-:Y:S05]  /*3990*/  BSYNC.RECONVERGENT B1 ;  /* 0x0000000000017941 */ /* 0x000fea0003800200 */
.L_x_651:
[----:B------:R-:W-:Y:S01]  /*39a0*/  UISETP.GE.AND UP0, UPT, UR6, 0xe1, UPT ;  /* 0x000000e10600788c */ /* 0x000fe2000bf06270 */
[----:B------:R-:W-:Y:S02]  /*39b0*/  IMAD.MOV.U32 R14, RZ, RZ, R9 ;  /* 0x000000ffff0e7224 */ /* 0x000fe400078e0009 */
[----:B------:R-:W-:Y:S02]  /*39c0*/  IMAD.MOV.U32 R15, RZ, RZ, R0 ;  /* 0x000000ffff0f7224 */ /* 0x000fe400078e0000 */
[----:B------:R-:W-:Y:S02]  /*39d0*/  IMAD.MOV.U32 R2, RZ, RZ, R6 ;  /* 0x000000ffff027224 */ /* 0x000fe400078e0006 */
[----:B------:R-:W-:Y:S02]  /*39e0*/  IMAD.MOV.U32 R3, RZ, RZ, R7 ;  /* 0x000000ffff037224 */ /* 0x000fe400078e0007 */
[----:B------:R-:W-:Y:S05]  /*39f0*/  BRA.U !UP0, `(.L_x_616) ;  /* 0x0000002908a47547 */ /* 0x000fea000b800000 */
[----:B------:R-:W1:Y:S01]  /*3a00*/  S2UR UR5, SR_CgaCtaId ;  /* 0x00000000000579c3 */ /* 0x000e620000008800 */
[----:B------:R-:W-:Y:S02]  /*3a10*/  UMOV UR4, 0x400 ;  /* 0x0000040000047882 */ /* 0x000fe40000000000 */
[----:B-1----:R-:W-:-:S09]  /*3a20*/  ULEA UR4, UR5, UR4, 0x18 ;  /* 0x0000000405047291 */ /* 0x002fd2000f8ec0ff */
[----:B------:R-:W1:Y:S04]  /*3a30*/  LDS.64 R4, [UR4+0x78] ;  /* 0x00007804ff047984 */ /* 0x000e680008000a00 */
[----:B------:R-:W2:Y:S01]  /*3a40*/  LDS.64 R10, [UR4+0x80] ;  /* 0x00008004ff0a7984 */ /* 0x000ea20008000a00 */
        /* <DEDUP_REMOVED lines=21> */
.L_x_584:
        /* <DEDUP_REMOVED lines=30> */
[----:B------:R-:W-:Y:S02]  /*3d80*/  ISETP.GE.U32.AND.EX P0, PT, RZ, RZ, PT, P0 ;  /* 0x000000ffff00720c */ /* 0x000fe40003f06100 */
[----:B------:R-:W-:-:S11]  /*3d90*/  IADD3.X R7, PT, PT, RZ, UR7, RZ, P1, !PT ;  /* 0x00000007ff077c10 */ /* 0x000fd60008ffe4ff */
[----:B------:R-:W-:-:S06]  /*3da0*/  DSETP.LT.OR P0, PT, |R8|, |R4|, !P0 ;  /* 0x400000040800722a */ /* 0x000fcc0004701600 */
[----:B------:R-:W-:Y:S02]  /*3db0*/  FSEL R8, R4, R8, P0 ;  /* 0x0000000804087208 */ /* 0x000fe40000000000 */
[----:B------:R-:W-:Y:S02]  /*3dc0*/  FSEL R9, R5, R9, P0 ;  /* 0x0000000905097208 */ /* 0x000fe40000000000 */
[----:B------:R-:W-:Y:S02]  /*3dd0*/  SEL R23, R6, R23, P0 ;  /* 0x0000001706177207 */ /* 0x000fe40000000000 */
[----:B------:R-:W-:-:S07]  /*3de0*/  SEL R24, R7, R24, P0 ;  /* 0x0000001807187207 */ /* 0x000fce0000000000 */
.L_x_654:
[----:B------:R-:W-:Y:S05]  /*3df0*/  BSYNC.RECONVERGENT B1 ;  /* 0x0000000000017941 */ /* 0x000fea0003800200 */
.L_x_653:
[----:B------:R-:W-:Y:S01]  /*3e00*/  UISETP.GE.U32.AND UP0, UPT, UR4, 0xa00, UPT ;  /* 0x00000a000400788c */ /* 0x000fe2000bf06070 */
[----:B------:R-:W-:-:S08]  /*3e10*/  IMAD.MOV.U32 R5, RZ, RZ, 0x500 ;  /* 0x00000500ff057424 */ /* 0x000fd000078e00ff */
[----:B------:R-:W-:Y:S05]  /*3e20*/  BRA.U !UP0, `(.L_x_655) ;  /* 0x00000005084c7547 */ /* 0x000fea000b800000 */
[----:B------:R-:W-:Y:S01]  /*3e30*/  IMAD.MOV.U32 R12, RZ, RZ, R8 ;  /* 0x000000ffff0c7224 */ /* 0x000fe200078e0008 */
[----:B------:R-:W0:Y:S01]  /*3e40*/  LDCU UR4, c[0x0][0x398] ;  /* 0x00007300ff0477ac */ /* 0x000e220008000800 */
[----:B------:R-:W-:Y:S02]  /*3e50*/  IMAD.MOV.U32 R13, RZ, RZ, R9 ;  /* 0x000000ffff0d7224 */ /* 0x000fe400078e0009 */
[----:B------:R-:W-:Y:S01]  /*3e60*/  IMAD.MOV.U32 R17, RZ, RZ, 0x500 ;  /* 0x00000500ff117424 */ /* 0x000fe200078e00ff */
[----:B------:R-:W1:Y:S01]  /*3e70*/  LDCU.64 UR6, c[0x0][0x388] ;  /* 0x00007100ff0677ac */ /* 0x000e620008000a00 */
[----:B------:R-:W-:-:S05]  /*3e80*/  NOP ;  /* 0x0000000000007918 */ /* 0x000fca0000000000 */
.L_x_656:
[----:B------:R-:W-:-:S05]  /*3e90*/  IMAD.WIDE.U32 R26, R17, 0x8, R2 ;  /* 0x00000008111a7825 */ /* 0x000fca00078e0002 */
[----:B------:R-:W2:Y:S04]  /*3ea0*/  LDG.E.64 R14, desc[UR8][R26.64] ;  /* 0x000000081a0e7981 */ /* 0x000ea8000c1e1b00 */
[----:B------:R-:W3:Y:S04]  /*3eb0*/  LDG.E.64 R4, desc[UR8][R26.64+0x800] ;  /* 0x000800081a047981 */ /* 0x000ee8000c1e1b00 */
[----:B------:R-:W4:Y:S04]  /*3ec0*/  LDG.E.64 R6, desc[UR8][R26.64+0x1000] ;  /* 0x001000081a067981 */ /* 0x000f28000c1e1b00 */
[----:B------:R-:W5:Y:S04]  /*3ed0*/  LDG.E.64 R10, desc[UR8][R26.64+0x1800] ;  /* 0x001800081a0a7981 */ /* 0x000f68000c1e1b00 */
[----:B------:R-:W5:Y:S01]  /*3ee0*/  LDG.E.64 R8, desc[UR8][R26.64+0x2000] ;  /* 0x002000081a087981 */ /* 0x000f62000c1e1b00 */
[----:B-1----:R-:W-:-:S04]  /*3ef0*/  IADD3 R18, P0, P1, R0, UR6, R17 ;  /* 0x0000000600127c10 */ /* 0x002fc8000f91e011 */
[----:B------:R-:W-:Y:S01]  /*3f00*/  IADD3.X R16, PT, PT, RZ, UR7, RZ, P0, P1 ;  /* 0x00000007ff107c10 */ /* 0x000fe200087e24ff */
[----:B------:R-:W-:Y:S01]  /*3f10*/  IMAD.MOV.U32 R20, RZ, RZ, R18 ;  /* 0x000000ffff147224 */ /* 0x000fe200078e0012 */
[----:B------:R-:W-:-:S03]  /*3f20*/  IADD3 R22, P3, PT, R18, 0x100, RZ ;  /* 0x0000010012167810 */ /* 0x000fc60007f7e0ff */
        /* <DEDUP_REMOVED lines=11> */
[----:B------:R-:W-:Y:S01]  /*3fe0*/  IMAD.X R24, RZ, RZ, R16, P3 ;  /* 0x000000ffff187224 */ /* 0x000fe200018e0610 */
[----:B------:R-:W-:-:S03]  /*3ff0*/  IADD3 R13, P3, PT, R18, 0x200, RZ ;  /* 0x00000200120d7810 */ /* 0x000fc60007f7e0ff */
[----:B---3--:R-:W-:-:S14]  /*4000*/  DSETP.GEU.AND P1, PT, |R14|, |R4|, PT ;  /* 0x400000040e00722a */ /* 0x008fdc0003f2e200 */
[----:B------:R-:W-:-:S04]  /*4010*/  @P1 ISETP.GE.U32.AND P0, PT, R20, R22, PT ;  /* 0x000000161400120c */ /* 0x000fc80003f06070 */
[----:B------:R-:W-:-:S13]  /*4020*/  @P1 ISETP.GE.AND.EX P0, PT, R19, R24, PT, P0 ;  /* 0x000000181300120c */ /* 0x000fda0003f06300 */
[----:B------:R-:W-:-:S06]  /*4030*/  @P1 DSETP.LT.OR P0, PT, |R4|, |R14|, !P0 ;  /* 0x4000000e0400122a */ /* 0x000fcc0004701600 */
[----:B------:R-:W-:Y:S01]  /*4040*/  @P1 FSEL R12, R14, R4, P0 ;  /* 0x000000040e0c1208 */ /* 0x000fe20000000000 */
[----:B------:R-:W-:Y:S01]  /*4050*/  IMAD.X R14, RZ, RZ, R16, P3 ;  /* 0x000000ffff0e7224 */ /* 0x000fe200018e0610 */
[----:B------:R-:W-:Y:S02]  /*4060*/  @P1 FSEL R15, R15, R5, P0 ;  /* 0x000000050f0f1208 */ /* 0x000fe40000000000 */
[----:B------:R-:W-:Y:S01]  /*4070*/  @P1 SEL R22, R20, R22, P0 ;  /* 0x0000001614161207 */ /* 0x000fe20000000000 */
[----:B------:R-:W-:Y:S01]  /*4080*/  @P1 IMAD.MOV.U32 R4, RZ, RZ, R12 ;  /* 0x000000ffff041224 */ /* 0x000fe200078e000c */
[----:B------:R-:W-:Y:S01]  /*4090*/  IADD3 R12, P3, PT, R18, 0x300, RZ ;  /* 0x00000300120c7810 */ /* 0x000fe20007f7e0ff */
[----:B------:R-:W-:Y:S02]  /*40a0*/  @P1 IMAD.MOV.U32 R5, RZ, RZ, R15 ;  /* 0x000000ffff051224 */ /* 0x000fe400078e000f */
[----:B------:R-:W-:Y:S01]  /*40b0*/  IMAD.MOV.U32 R15, RZ, RZ, R24 ;  /* 0x000000ffff0f7224 */ /* 0x000fe200078e0018 */
[----:B------:R-:W-:-:S03]  /*40c0*/  @P1 SEL R15, R19, R24, P0 ;  /* 0x00000018130f1207 */ /* 0x000fc60000000000 */
[----:B----4-:R-:W-:-:S14]  /*40d0*/  DSETP.GEU.AND P2, PT, |R4|, |R6|, PT ;  /* 0x400000060400722a */ /* 0x010fdc0003f4e200 */
[----:B------:R-:W-:-:S04]  /*40e0*/  @P2 ISETP.GE.U32.AND P0, PT, R22, R13, PT ;  /* 0x0000000d1600220c */ /* 0x000fc80003f06070 */
[----:B------:R-:W-:-:S13]  /*40f0*/  @P2 ISETP.GE.AND.EX P0, PT, R15, R14, PT, P0 ;  /* 0x0000000e0f00220c */ /* 0x000fda0003f06300 */
[----:B------:R-:W-:-:S06]  /*4100*/  @P2 DSETP.LT.OR P0, PT, |R6|, |R4|, !P0 ;  /* 0x400000040600222a */ /* 0x000fcc0004701600 */
[----:B------:R-:W-:Y:S02]  /*4110*/  @P2 FSEL R4, R4, R6, P0 ;  /* 0x0000000604042208 */ /* 0x000fe40000000000 */
[----:B------:R-:W-:Y:S02]  /*4120*/  @P2 FSEL R5, R5, R7, P0 ;  /* 0x0000000705052208 */ /* 0x000fe40000000000 */
[----:B------:R-:W-:Y:S01]  /*4130*/  @P2 SEL R14, R15, R14, P0 ;  /* 0x0000000e0f0e2207 */ /* 0x000fe20000000000 */
[----:B------:R-:W-:Y:S02]  /*4140*/  @P2 IMAD.MOV.U32 R6, RZ, RZ, R4 ;  /* 0x000000ffff062224 */ /* 0x000fe400078e0004 */
[----:B------:R-:W-:Y:S02]  /*4150*/  @P2 IMAD.MOV.U32 R7, RZ, RZ, R5 ;  /* 0x000000ffff072224 */ /* 0x000fe400078e0005 */
[----:B------:R-:W-:Y:S01]  /*4160*/  IMAD.MOV.U32 R5, RZ, RZ, R13 ;  /* 0x000000ffff057224 */ /* 0x000fe200078e000d */
[----:B------:R-:W-:Y:S01]  /*4170*/  @P2 SEL R5, R22, R13, P0 ;  /* 0x0000000d16052207 */ /* 0x000fe20000000000 */
        /* <DEDUP_REMOVED lines=13> */
[----:B------:R-:W-:-:S04]  /*4250*/  IADD3 R5, PT, PT, R17, 0xa00, RZ ;  /* 0x00000a0011057810 */ /* 0x000fc80007ffe0ff */
[----:B0-----:R-:W-:Y:S01]  /*4260*/  ISETP.GT.AND P1, PT, R5, UR4, PT ;  /* 0x0000000405007c0c */ /* 0x001fe2000bf24270 */
[----:B------:R-:W-:Y:S01]  /*4270*/  DSETP.GEU.AND P2, PT, |R10|, |R8|, PT ;  /* 0x400000080a00722a */ /* 0x000fe20003f4e200 */
[----:B------:R-:W-:-:S04]  /*4280*/  VIADD R5, R17, 0x500 ;  /* 0x0000050011057836 */ /* 0x000fc80000000000 */
[----:B------:R-:W-:-:S09]  /*4290*/  IMAD.MOV.U32 R17, RZ, RZ, R5 ;  /* 0x000000ffff117224 */ /* 0x000fd200078e0005 */
        /* <DEDUP_REMOVED lines=12> */
.L_x_655:
        /* <DEDUP_REMOVED lines=14> */
[----:B------:R-:W-:Y:S01]  /*4440*/  IMAD.IADD R7, R0, 0x1, R5 ;  /* 0x0000000100077824 */ /* 0x000fe200078e0205 */
[----:B------:R-:W-:-:S04]  /*4450*/  LEA.HI R4, R10, 0x1, RZ, 0x18 ;  /* 0x000000010a047811 */ /* 0x000fc800078fc0ff */
[C---:B------:R-:W-:Y:S02]  /*4460*/  IADD3 R14, P0, PT, R7.reuse, UR6, RZ ;  /* 0x00000006070e7c10 */ /* 0x040fe4000ff1e0ff */
[----:B------:R-:W-:Y:S01]  /*4470*/  LOP3.LUT R6, R4, 0x3, RZ, 0xc0, !PT ;  /* 0x0000000304067812 */ /* 0x000fe200078ec0ff */
[----:B------:R-:W-:Y:S02]  /*4480*/  IMAD.MOV.U32 R4, RZ, RZ, R0 ;  /* 0x000000ffff047224 */ /* 0x000fe400078e0000 */
[----:B------:R-:W-:Y:S02]  /*4490*/  IMAD.X R15, RZ, RZ, UR7, P0 ;  /* 0x00000007ff0f7e24 */ /* 0x000fe400080e06ff */
[----:B------:R-:W-:Y:S02]  /*44a0*/  IMAD.MOV R11, RZ, RZ, -R6 ;  /* 0x000000ffff0b7224 */ /* 0x000fe400078e0a06 */
[----:B0-----:R-:W-:-:S04]  /*44b0*/  IMAD.WIDE.U32 R2, R7, 0x8, R2 ;  /* 0x0000000807027825 */ /* 0x001fc800078e0002 */
[----:B------:R-:W-:Y:S02]  /*44c0*/  IMAD.MOV.U32 R12, RZ, RZ, R2 ;  /* 0x000000ffff0c7224 */ /* 0x000fe400078e0002 */
[----:B------:R-:W-:-:S07]  /*44d0*/  IMAD.MOV.U32 R13, RZ, RZ, R3 ;  /* 0x000000ffff0d7224 */ /* 0x000fce00078e0003 */
.L_x_663:
[----:B------:R-:W-:Y:S02]  /*44e0*/  IMAD.MOV.U32 R2, RZ, RZ, R12 ;  /* 0x000000ffff027224 */ /* 0x000fe400078e000c */
[----:B------:R-:W-:-:S06]  /*44f0*/  IMAD.MOV.U32 R3, RZ, RZ, R13 ;  /* 0x000000ffff037224 */ /* 0x000fcc00078e000d */
[----:B------:R-:W2:Y:S01]  /*4500*/  LDG.E.64 R2, desc[UR8][R2.64] ;  /* 0x0000000802027981 */ /* 0x000ea2000c1e1b00 */
[----:B------:R-:W-:Y:S01]  /*4510*/  VIADD R11, R11, 0x1 ;  /* 0x000000010b0b7836 */ /* 0x000fe20000000000 */
[----:B------:R-:W-:Y:S01]  /*4520*/  BSSY.RECONVERGENT B3, `(.L_x_661) ;  /* 0x000001b000037945 */ /* 0x000fe20003800200 */
[----:B------:R-:W-:Y:S01]  /*4530*/  IMAD.MOV.U32 R19, RZ, RZ, R23 ;  /* 0x000000ffff137224 */ /* 0x000fe200078e0017 */
[----:B------:R-:W-:Y:S01]  /*4540*/  MOV R7, R9 ;  /* 0x0000000900077202 */ /* 0x000fe20000000f00 */
[----:B------:R-:W-:Y:S01]  /*4550*/  IMAD.MOV.U32 R16, RZ, RZ, R24 ;  /* 0x000000ffff107224 */ /* 0x000fe200078e0018 */
[----:B------:R-:W-:Y:S01]  /*4560*/  ISETP.NE.AND P2, PT, R11, RZ, PT ;  /* 0x000000ff0b00720c */ /* 0x000fe20003f45270 */
[----:B------:R-:W-:Y:S01]  /*4570*/  IMAD.MOV.U32 R6, RZ, RZ, R8 ;  /* 0x000000ffff067224 */ /* 0x000fe200078e0008 */
[----:B------:R-:W-:Y:S01]  /*4580*/  IADD3 R12, P3, PT, R12, 0x800, RZ ;  /* 0x000008000c0c7810 */ /* 0x000fe20007f7e0ff */
[----:B------:R-:W-:Y:S02]  /*4590*/  IMAD.MOV.U32 R23, RZ, RZ, R14 ;  /* 0x000000ffff177224 */ /* 0x000fe400078e000e */
[----:B------:R-:W-:Y:S01]  /*45a0*/  IMAD.MOV.U32 R24, RZ, RZ, R15 ;  /* 0x000000ffff187224 */ /* 0x000fe200078e000f */
[----:B--2---:R-:W-:Y:S01]  /*45b0*/  DSETP.GEU.AND P0, PT, |R8|, |R2|, PT ;  /* 0x400000020800722a */ /* 0x004fe20003f0e200 */
[----:B------:R-:W-:-:S02]  /*45c0*/  IMAD.MOV.U32 R8, RZ, RZ, R2 ;  /* 0x000000ffff087224 */ /* 0x000fc400078e0002 */
        /* <DEDUP_REMOVED lines=16> */
.L_x_662:
[----:B------:R-:W-:Y:S05]  /*46d0*/  BSYNC.RECONVERGENT B3 ;  /* 0x0000000000037941 */ /* 0x000fea0003800200 */
.L_x_661:
[----:B------:R-:W-:Y:S01]  /*46e0*/  IADD3 R14, P0, PT, R14, 0x100, RZ ;  /* 0x000001000e0e7810 */ /* 0x000fe20007f1e0ff */
[----:B------:R-:W-:Y:S02]  /*46f0*/  VIADD R4, R4, 0x100 ;  /* 0x0000010004047836 */ /* 0x000fe40000000000 */
[----:B------:R-:W-:Y:S02]  /*4700*/  IMAD.X R13, RZ, RZ, R13, P3 ;  /* 0x000000ffff0d7224 */ /* 0x000fe400018e060d */
[----:B------:R-:W-:Y:S01]  /*4710*/  IMAD.X R15, RZ, RZ, R15, P0 ;  /* 0x000000ffff0f7224 */ /* 0x000fe200000e060f */
[----:B------:R-:W-:Y:S07]  /*4720*/  @P2 BRA `(.L_x_663) ;  /* 0xfffffffc006c2947 */ /* 0x000fee000383ffff */
.L_x_660:
[----:B------:R-:W-:Y:S05]  /*4730*/  BSYNC.RECONVERGENT B2 ;  /* 0x0000000000027941 */ /* 0x000fea0003800200 */
.L_x_659:
[----:B------:R-:W-:-:S13]  /*4740*/  ISETP.GE.U32.AND P0, PT, R10, 0x300, PT ;  /* 0x000003000a00780c */ /* 0x000fda0003f06070 */
[----:B------:R-:W-:Y:S05]  /*4750*/  @!P0 BRA `(.L_x_658) ;  /* 0x0000000400fc8947 */ /* 0x000fea0003800000 */
[----:B------:R-:W0:Y:S01]  /*4760*/  LDCU.128 UR12, c[0x0][0x380] ;  /* 0x00007000ff0c77ac */ /* 0x000e220008000c00 */
[----:B------:R-:W1:Y:S01]  /*4770*/  LDC.64 R20, c[0x0][0x380] ;  /* 0x0000e000ff147b82 */ /* 0x000e620000000a00 */
[C---:B------:R-:W-:Y:S01]  /*4780*/  IADD3 R7, P1, PT, R4.reuse, R5, RZ ;  /* 0x0000000504077210 */ /* 0x040fe20007f3e0ff */
[C---:B------:R-:W-:Y:S02]  /*4790*/  IMAD.IADD R16, R4.reuse, 0x1, R5 ;  /* 0x0000000104107824 */ /* 0x040fe400078e0205 */
[----:B------:R-:W-:Y:S02]  /*47a0*/  VIADD R22, R4, 0x200 ;  /* 0x0000020004167836 */ /* 0x000fe40000000000 */
[----:B------:R-:W-:Y:S02]  /*47b0*/  IMAD.X R10, RZ, RZ, RZ, P1 ;  /* 0x000000ffff0a7224 */ /* 0x000fe400008e06ff */
[----:B------:R-:W2:Y:S01]  /*47c0*/  LDC.64 R2, c[0x0][0x388] ;  /* 0x0000e200ff027b82 */ /* 0x000ea20000000a00 */
[----:B0-----:R-:W-:-:S02]  /*47d0*/  LEA R6, P2, R7, UR12, 0x3 ;  /* 0x0000000c07067c11 */ /* 0x001fc4000f8418ff */
[----:B------:R-:W-:Y:S02]  /*47e0*/  IADD3 R18, P0, PT, R16, UR14, RZ ;  /* 0x0000000e10127c10 */ /* 0x000fe4000ff1e0ff */
[----:B------:R-:W-:Y:S02]  /*47f0*/  IADD3 R6, P1, PT, R6, 0x1800, RZ ;  /* 0x0000180006067810 */ /* 0x000fe40007f3e0ff */
[----:B------:R-:W-:Y:S01]  /*4800*/  LEA.HI.X R5, R7, UR13, R10, 0x3, P2 ;  /* 0x0000000d07057c11 */ /* 0x000fe200090f1c0a */
[----:B-1----:R-:W-:-:S04]  /*4810*/  IMAD.WIDE.U32 R20, R16, 0x8, R20 ;  /* 0x0000000810147825 */ /* 0x002fc800078e0014 */
[----:B------:R-:W-:Y:S02]  /*4820*/  IMAD.X R19, RZ, RZ, UR15, P0 ;  /* 0x0000000fff137e24 */ /* 0x000fe400080e06ff */
[----:B------:R-:W-:-:S07]  /*4830*/  IMAD.X R5, RZ, RZ, R5, P1 ;  /* 0x000000ffff057224 */ /* 0x000fce00008e0605 */
.L_x_672:
[----:B------:R-:W3:Y:S01]  /*4840*/  LDG.E.64 R14, desc[UR8][R20.64] ;  /* 0x00000008140e7981 */ /* 0x000ee2000c1e1b00 */
[----:B------:R-:W-:-:S05]  /*4850*/  IMAD.MOV.U32 R4, RZ, RZ, R6 ;  /* 0x000000ffff047224 */ /* 0x000fca00078e0006 */
[----:B------:R0:W5:Y:S04]  /*4860*/  LDG.E.64 R10, desc[UR8][R4.64+-0x1000] ;  /* 0xfff00008040a7981 */ /* 0x000168000c1e1b00 */
[----:B------:R0:W5:Y:S01]  /*4870*/  LDG.E.64 R6, desc[UR8][R4.64+-0x800] ;  /* 0xfff8000804067981 */ /* 0x000162000c1e1b00 */
[----:B------:R-:W-:Y:S01]  /*4880*/  BSSY.RECONVERGENT B2, `(.L_x_664) ;  /* 0x0000015000027945 */ /* 0x000fe20003800200 */
[----:B------:R-:W-:Y:S02]  /*4890*/  IMAD.MOV.U32 R26, RZ, RZ, R18 ;  /* 0x000000ffff1a7224 */ /* 0x000fe400078e0012 */
[----:B------:R-:W-:Y:S01]  /*48a0*/  IMAD.MOV.U32 R25, RZ, RZ, R19 ;  /* 0x000000ffff197224 */ /* 0x000fe200078e0013 */
[----:B---3--:R-:W-:Y:S01]  /*48b0*/  DSETP.GEU.AND P0, PT, |R8|, |R14|, PT ;  /* 0x4000000e0800722a */ /* 0x008fe20003f0e200 */
[----:B------:R-:W-:Y:S01]  /*48c0*/  MOV R12, R14 ;  /* 0x0000000e000c7202 */ /* 0x000fe20000000f00 */
[----:B------:R-:W-:-:S12]  /*48d0*/  IMAD.MOV.U32 R13, RZ, RZ, R15 ;  /* 0x000000ffff0d7224 */ /* 0x000fd800078e000f */
        /* <DEDUP_REMOVED lines=15> */
.L_x_665:
[----:B------:R-:W-:Y:S05]  /*49d0*/  BSYNC.RECONVERGENT B2 ;  /* 0x0000000000027941 */ /* 0x000fea0003800200 */
.L_x_664:
[----:B-----5:R-:W-:Y:S01]  /*49e0*/  DSETP.GEU.AND P0, PT, |R12|, |R10|, PT ;  /* 0x4000000a0c00722a */ /* 0x020fe20003f0e200 */
[----:B------:R-:W-:Y:S01]  /*49f0*/  VIADD R9, R16, 0x100 ;  /* 0x0000010010097836 */ /* 0x000fe20000000000 */
[----:B------:R-:W-:Y:S01]  /*4a00*/  BSSY.RECONVERGENT B2, `(.L_x_666) ;  /* 0x0000016000027945 */ /* 0x000fe20003800200 */
[----:B------:R-:W-:-:S03]  /*4a10*/  IMAD.MOV.U32 R8, RZ, RZ, R10 ;  /* 0x000000ffff087224 */ /* 0x000fc600078e000a */
[----:B--2---:R-:W-:Y:S01]  /*4a20*/  IADD3 R23, P1, PT, R9, R2, RZ ;  /* 0x0000000209177210 */ /* 0x004fe20007f3e0ff */
[----:B------:R-:W-:-:S04]  /*4a30*/  IMAD.MOV.U32 R9, RZ, RZ, R11 ;  /* 0x000000ffff097224 */ /* 0x000fc800078e000b */
[----:B------:R-:W-:Y:S02]  /*4a40*/  IMAD.X R24, RZ, RZ, R3, P1 ;  /* 0x000000ffff187224 */ /* 0x000fe400008e0603 */
[----:B------:R-:W-:Y:S02]  /*4a50*/  IMAD.MOV.U32 R15, RZ, RZ, R23 ;  /* 0x000000ffff0f7224 */ /* 0x000fe400078e0017 */
[----:B------:R-:W-:Y:S01]  /*4a60*/  IMAD.MOV.U32 R14, RZ, RZ, R24 ;  /* 0x000000ffff0e7224 */ /* 0x000fe200078e0018 */
        /* <DEDUP_REMOVED lines=15> */
.L_x_667:
[----:B------:R-:W-:Y:S05]  /*4b60*/  BSYNC.RECONVERGENT B2 ;  /* 0x0000000000027941 */ /* 0x000fea0003800200 */
.L_x_666:
[----:B------:R0:W5:Y:S01]  /*4b70*/  LDG.E.64 R10, desc[UR8][R4.64] ;  /* 0x00000008040a7981 */ /* 0x000162000c1e1b00 */
[----:B------:R-:W-:Y:S01]  /*4b80*/  DSETP.GEU.AND P0, PT, |R8|, |R6|, PT ;  /* 0x400000060800722a */ /* 0x000fe20003f0e200 */
[----:B------:R-:W-:Y:S01]  /*4b90*/  VIADD R13, R16, 0x200 ;  /* 0x00000200100d7836 */ /* 0x000fe20000000000 */
[----:B------:R-:W-:Y:S01]  /*4ba0*/  BSSY.RECONVERGENT B2, `(.L_x_668) ;  /* 0x0000016000027945 */ /* 0x000fe20003800200 */
[----:B------:R-:W-:-:S03]  /*4bb0*/  MOV R12, R6 ;  /* 0x00000006000c7202 */ /* 0x000fc60000000f00 */
[----:B------:R-:W-:Y:S01]  /*4bc0*/  IADD3 R24, P1, PT, R13, R2, RZ ;  /* 0x000000020d187210 */ /* 0x000fe20007f3e0ff */
[----:B------:R-:W-:-:S04]  /*4bd0*/  IMAD.MOV.U32 R13, RZ, RZ, R7 ;  /* 0x000000ffff0d7224 */ /* 0x000fc800078e0007 */
[----:B------:R-:W-:Y:S02]  /*4be0*/  IMAD.X R23, RZ, RZ, R3, P1 ;  /* 0x000000ffff177224 */ /* 0x000fe400008e0603 */
        /* <DEDUP_REMOVED lines=17> */
.L_x_669:
[----:B------:R-:W-:Y:S05]  /*4d00*/  BSYNC.RECONVERGENT B2 ;  /* 0x0000000000027941 */ /* 0x000fea0003800200 */
.L_x_668:
[----:B-----5:R-:W-:Y:S01]  /*4d10*/  DSETP.GEU.AND P0, PT, |R12|, |R10|, PT ;  /* 0x4000000a0c00722a */ /* 0x020fe20003f0e200 */
[----:B------:R-:W-:Y:S01]  /*4d20*/  VIADD R7, R16, 0x300 ;  /* 0x0000030010077836 */ /* 0x000fe20000000000 */
[----:B------:R-:W-:Y:S01]  /*4d30*/  BSSY.RECONVERGENT B2, `(.L_x_670) ;  /* 0x0000016000027945 */ /* 0x000fe20003800200 */
[----:B------:R-:W-:Y:S02]  /*4d40*/  IMAD.MOV.U32 R8, RZ, RZ, R10 ;  /* 0x000000ffff087224 */ /* 0x000fe400078e000a */
[----:B------:R-:W-:Y:S01]  /*4d50*/  IMAD.MOV.U32 R9, RZ, RZ, R11 ;  /* 0x000000ffff097224 */ /* 0x000fe200078e000b */
[----:B------:R-:W-:-:S05]  /*4d60*/  IADD3 R7, P1, PT, R7, R2, RZ ;  /* 0x0000000207077210 */ /* 0x000fca0007f3e0ff */
        /* <DEDUP_REMOVED lines=18> */
.L_x_671:
[----:B------:R-:W-:Y:S05]  /*4e90*/  BSYNC.RECONVERGENT B2 ;  /* 0x0000000000027941 */ /* 0x000fea0003800200 */
.L_x_670:
[----:B------:R-:W-:Y:S01]  /*4ea0*/  VIADD R10, R22, 0x200 ;  /* 0x00000200160a7836 */ /* 0x000fe20000000000 */
[----:B------:R-:W-:Y:S01]  /*4eb0*/  IADD3 R6, P2, PT, R4, 0x2000, RZ ;  /* 0x0000200004067810 */ /* 0x000fe20007f5e0ff */
[----:B------:R-:W-:Y:S01]  /*4ec0*/  VIADD R22, R22, 0x400 ;  /* 0x0000040016167836 */ /* 0x000fe20000000000 */
[----:B------:R-:W-:Y:S01]  /*4ed0*/  IADD3 R18, P1, PT, R18, 0x400, RZ ;  /* 0x0000040012127810 */ /* 0x000fe20007f3e0ff */
[----:B------:R-:W-:Y:S01]  /*4ee0*/  VIADD R16, R16, 0x400 ;  /* 0x0000040010107836 */ /* 0x000fe20000000000 */
[----:B------:R-:W-:Y:S01]  /*4ef0*/  ISETP.GE.AND P0, PT, R10, R17, PT ;  /* 0x000000110a00720c */ /* 0x000fe20003f06270 */
[----:B------:R-:W-:Y:S01]  /*4f00*/  IMAD.X R5, RZ, RZ, R5, P2 ;  /* 0x000000ffff057224 */ /* 0x000fe200010e0605 */
[----:B------:R-:W-:Y:S02]  /*4f10*/  IADD3 R20, P2, PT, R20, 0x2000, RZ ;  /* 0x0000200014147810 */ /* 0x000fe40007f5e0ff */
[----:B------:R-:W-:-:S03]  /*4f20*/  IADD3.X R19, PT, PT, RZ, R19, RZ, P1, !PT ;  /* 0x00000013ff137210 */ /* 0x000fc60000ffe4ff */
[----:B------:R-:W-:-:S06]  /*4f30*/  IMAD.X R21, RZ, RZ, R21, P2 ;  /* 0x000000ffff157224 */ /* 0x000fcc00010e0615 */
[----:B------:R-:W-:Y:S05]  /*4f40*/  @!P0 BRA `(.L_x_672) ;  /* 0xfffffff8003c8947 */ /* 0x000fea000383ffff */
.L_x_658:
[----:B------:R-:W-:Y:S05]  /*4f50*/  BSYNC.RECONVERGENT B1 ;  /* 0x0000000000017941 */ /* 0x000fea0003800200 */
.L_x_657:
        /* <DEDUP_REMOVED lines=32> */
.L_x_674:
[----:B------:R-:W-:Y:S05]  /*5160*/  BSYNC.RECONVERGENT B1 ;  /* 0x0000000000017941 */ /* 0x000fea0003800200 */
.L_x_673:
        /* <DEDUP_REMOVED lines=31> */
.L_x_676:
[----:B------:R-:W-:Y:S05]  /*5360*/  BSYNC.RECONVERGENT B1 ;  /* 0x0000000000017941 */ /* 0x000fea0003800200 */
.L_x_675:
        /* <DEDUP_REMOVED lines=31> */
.L_x_678:
[----:B------:R-:W-:Y:S05]  /*5560*/  BSYNC.RECONVERGENT B1 ;  /* 0x0000000000017941 */ /* 0x000fea0003800200 */
.L_x_677:
[----:B------:R-:W-:Y:S01]  /*5570*/  ISETP.GT.AND P0, PT, R10, 0x17, PT ;  /* 0x000000170a00780c */ /* 0x000fe20003f04270 */
[----:B-1----:R1:W1:Y:S01]  /*5580*/  SHFL.DOWN PT, R6, R2, 0x8, 0x1f ;  /* 0x09001f0002067f89 */ /* 0x00226200000e0000 */
[----:B------:R-:W-:Y:S01]  /*5590*/  BSSY.RECONVERGENT B1, `(.L_x_679) ;  /* 0x000001d000017945 */ /* 0x000fe20003800200 */
[----:B0-----:R-:W-:Y:S01]  /*55a0*/  IMAD.MOV.U32 R8, RZ, RZ, R11 ;  /* 0x000000ffff087224 */ /* 0x001fe200078e000b */
[----:B------:R-:W-:Y:S01]  /*55b0*/  MOV R4, R2 ;  /* 0x0000000200047202 */ /* 0x000fe20000000f00 */
[----:B--2---:R0:W2:Y:S01]  /*55c0*/  SHFL.DOWN PT, R7, R3, 0x8, 0x1f ;  /* 0x09001f0003077f89 */ /* 0x0040a200000e0000 */
[----:B------:R-:W-:Y:S02]  /*55d0*/  IMAD.MOV.U32 R9, RZ, RZ, R12 ;  /* 0x000000ffff097224 */ /* 0x000fe400078e000c */
[----:B------:R-:W-:Y:S01]  /*55e0*/  IMAD.MOV.U32 R5, RZ, RZ, R3 ;  /* 0x000000ffff057224 */ /* 0x000fe200078e0003 */
[----:B---3--:R0:W3:Y:S04]  /*55f0*/  SHFL.DOWN PT, R14, R11, 0x8, 0x1f ;  /* 0x09001f000b0e7f89 */ /* 0x0080e800000e0000 */
        /* <DEDUP_REMOVED lines=22> */
.L_x_680:
[----:B------:R-:W-:Y:S05]  /*5760*/  BSYNC.RECONVERGENT B1 ;  /* 0x0000000000017941 */ /* 0x000fea0003800200 */
.L_x_679:
        /* <DEDUP_REMOVED lines=31> */
.L_x_682:
[----:B------:R-:W-:Y:S05]  /*5960*/  BSYNC.RECONVERGENT B1 ;  /* 0x0000000000017941 */ /* 0x000fea0003800200 */
.L_x_681:
        /* <DEDUP_REMOVED lines=11> */
.L_x_684:
[----:B------:R-:W-:Y:S05]  /*5a20*/  BSYNC.RECONVERGENT B1 ;  /* 0x0000000000017941 */ /* 0x000fea0003800200 */
.L_x_683:
        /* <DEDUP_REMOVED lines=31> */
.L_x_686:
[----:B------:R-:W-:Y:S05]  /*5c20*/  BSYNC.RECONVERGENT B1 ;  /* 0x0000000000017941 */ /* 0x000fea0003800200 */
.L_x_685:
        /* <DEDUP_REMOVED lines=23> */
.L_x_688:
[----:B------:R-:W-:Y:S05]  /*5da0*/  BSYNC.RECONVERGENT B1 ;  /* 0x0000000000017941 */ /* 0x000fea0003800200 */
.L_x_687:
[----:B------:R-:W-:Y:S01]  /*5db0*/  DSETP.GEU.AND P0, PT, |R4|, |R10|, PT ;  /* 0x4000000a0400722a */ /* 0x000fe20003f0e200 */
[----:B------:R-:W-:Y:S01]  /*5dc0*/  BSSY.RECONVERGENT B1, `(.L_x_689) ;  /* 0x0000014000017945 */ /* 0x000fe20003800200 */
[----:B------:R-:W-:Y:S01]  /*5dd0*/  IMAD.MOV.U32 R2, RZ, RZ, R10 ;  /* 0x000000ffff027224 */ /* 0x000fe200078e000a */
[----:B------:R-:W-:Y:S01]  /*5de0*/  MOV R3, R11 ;  /* 0x0000000b00037202 */ /* 0x000fe20000000f00 */
        /* <DEDUP_REMOVED lines=17> */
.L_x_690:
[----:B------:R-:W-:Y:S05]  /*5f00*/  BSYNC.RECONVERGENT B1 ;  /* 0x0000000000017941 */ /* 0x000fea0003800200 */
.L_x_689:
        /* <DEDUP_REMOVED lines=23> */
.L_x_692:
[----:B------:R-:W-:Y:S05]  /*6080*/  BSYNC.RECONVERGENT B1 ;  /* 0x0000000000017941 */ /* 0x000fea0003800200 */
.L_x_691:
        /* <DEDUP_REMOVED lines=21> */
.L_x_694:
[----:B------:R-:W-:Y:S05]  /*61e0*/  BSYNC.RECONVERGENT B1 ;  /* 0x0000000000017941 */ /* 0x000fea0003800200 */
.L_x_693:
        /* <DEDUP_REMOVED lines=21> */
.L_x_696:
[----:B------:R-:W-:Y:S05]  /*6340*/  BSYNC.RECONVERGENT B1 ;  /* 0x0000000000017941 */ /* 0x000fea0003800200 */
.L_x_695:
        /* <DEDUP_REMOVED lines=20> */
.L_x_616:
[----:B------:R-:W-:Y:S05]  /*6490*/  BSYNC.RECONVERGENT B0 ;  /* 0x0000000000007941 */ /* 0x000fea0003800200 */
.L_x_583:
[----:B------:R-:W-:Y:S05]  /*64a0*/  @P1 EXIT ;  /* 0x000000000000194d */ /* 0x000fea0003800000 */
[----:B012-4-:R-:W0:Y:S02]  /*64b0*/  LDC.64 R4, c[0x0][0x390] ;  /* 0x0000e400ff047b82 */ /* 0x017e240000000a00 */
[----:B0-----:R-:W-:Y:S04]  /*64c0*/  STG.E.64 desc[UR8][R4.64], R2 ;  /* 0x0000000204007986 */ /* 0x001fe8000c101b08 */
[----:B------:R-:W-:Y:S01]  /*64d0*/  STG.E.64 desc[UR8][R4.64+0x8], R14 ;  /* 0x0000080e04007986 */ /* 0x000fe2000c101b08 */
[----:B------:R-:W-:Y:S05]  /*64e0*/  EXIT ;  /* 0x000000000000794d */ /* 0x000fea0003800000 */
.L_x_697:
        /* <DEDUP_REMOVED lines=9> */
.L_x_773:


//--------------------- .text._Z11BasedKernelPdS_i --------------------------
	.section	.text._Z11BasedKernelPdS_i,"ax",@progbits
	.align	128
        .global         _Z11BasedKernelPdS_i
        .type           _Z11BasedKernelPdS_i,@function
        .size           _Z11BasedKernelPdS_i,(.L_x_762 - _Z11BasedKernelPdS_i)
        .other          _Z11BasedKernelPdS_i,@"STO_CUDA_ENTRY STV_DEFAULT"
_Z11BasedKernelPdS_i:
.text._Z11BasedKernelPdS_i:
[----:B------:R-:W-:Y:S01]  /*0000*/  LDC R1, c[0x0][0x37c] ;  /* 0x0000df00ff017b82 */ /* 0x000fe20000000800 */
[----:B------:R-:W0:Y:S07]  /*0010*/  S2R R0, SR_TID.X ;  /* 0x0000000000007919 */ /* 0x000e2e0000002100 */
[----:B------:R-:W0:Y:S01]  /*0020*/  S2UR UR4, SR_CTAID.X ;  /* 0x00000000000479c3 */ /* 0x000e220000002500 */
[----:B------:R-:W1:Y:S01]  /*0030*/  LDCU UR7, c[0x0][0x390] ;  /* 0x00007200ff0777ac */ /* 0x000e620008000800 */
[----:B------:R-:W2:Y:S06]  /*0040*/  S2R R2, SR_TID.Y ;  /* 0x0000000000027919 */ /* 0x000eac0000002200 */
[----:B------:R-:W0:Y:S08]  /*0050*/  LDC R11, c[0x0][0x360] ;  /* 0x0000d800ff0b7b82 */ /* 0x000e300000000800 */
[----:B------:R-:W2:Y:S08]  /*0060*/  S2UR UR5, SR_CTAID.Y ;  /* 0x00000000000579c3 */ /* 0x000eb00000002600 */
[----:B------:R-:W2:Y:S01]  /*0070*/  LDC R3, c[0x0][0x364] ;  /* 0x0000d900ff037b82 */ /* 0x000ea20000000800 */
[----:B------:R-:W3:Y:S01]  /*0080*/  LDCU UR6, c[0x0][0x374] ;  /* 0x00006e80ff0677ac */ /* 0x000ee20008000800 */
[----:B0-----:R-:W-:-:S05]  /*0090*/  IMAD R0, R11, UR4, R0 ;  /* 0x000000040b007c24 */ /* 0x001fca000f8e0200 */
[----:B-1----:R-:W-:Y:S01]  /*00a0*/  ISETP.GE.AND P0, PT, R0, UR7, PT ;  /* 0x0000000700007c0c */ /* 0x002fe2000bf06270 */
[C---:B--2---:R-:W-:Y:S02]  /*00b0*/  IMAD R2, R3.reuse, UR5, R2 ;  /* 0x0000000503027c24 */ /* 0x044fe4000f8e0202 */
[----:B---3--:R-:W-:-:S10]  /*00c0*/  IMAD R3, R3, UR6, RZ ;  /* 0x0000000603037c24 */ /* 0x008fd4000f8e02ff */
[----:B------:R-:W-:Y:S05]  /*00d0*/  @P0 EXIT ;  /* 0x000000000000094d */ /* 0x000fea0003800000 */
[----:B------:R-:W0:Y:S01]  /*00e0*/  I2F.U32.RP R9, R3 ;  /* 0x0000000300097306 */ /* 0x000e220000209000 */
[--C-:B------:R-:W-:Y:S01]  /*00f0*/  IMAD.IADD R4, R2, 0x1, R3.reuse ;  /* 0x0000000102047824 */ /* 0x100fe200078e0203 */
[----:B------:R-:W-:Y:S01]  /*0100*/  ISETP.NE.U32.AND P2, PT, R3, RZ, PT ;  /* 0x000000ff0300720c */ /* 0x000fe20003f45070 */
[----:B------:R-:W-:Y:S01]  /*0110*/  IMAD.MOV R13, RZ, RZ, -R3 ;  /* 0x000000ffff0d7224 */ /* 0x000fe200078e0a03 */
[----:B------:R-:W1:Y:S01]  /*0120*/  LDCU UR4, c[0x0][0x370] ;  /* 0x00006e00ff0477ac */ /* 0x000e620008000800 */
[----:B------:R-:W-:Y:S01]  /*0130*/  IMAD.MOV.U32 R6, RZ, RZ, RZ ;  /* 0x000000ffff067224 */ /* 0x000fe200078e00ff */
[C---:B------:R-:W-:Y:S02]  /*0140*/  ISETP.GE.AND P0, PT, R4.reuse, UR7, PT ;  /* 0x0000000704007c0c */ /* 0x040fe4000bf06270 */
[----:B------:R-:W-:Y:S01]  /*0150*/  VIMNMX R5, PT, PT, R4, UR7, !PT ;  /* 0x0000000704057c48 */ /* 0x000fe2000ffe0100 */
[----:B------:R-:W2:Y:S01]  /*0160*/  LDCU.64 UR6, c[0x0][0x358] ;  /* 0x00006b00ff0677ac */ /* 0x000ea20008000a00 */
[----:B------:R-:W-:Y:S01]  /*0170*/  SEL R8, RZ, 0x1, P0 ;  /* 0x00000001ff087807 */ /* 0x000fe20000000000 */
[----:B------:R-:W3:Y:S01]  /*0180*/  LDCU UR5, c[0x0][0x390] ;  /* 0x00007200ff0577ac */ /* 0x000ee20008000800 */
[----:B0-----:R-:W0:Y:S02]  /*0190*/  MUFU.RCP R9, R9 ;  /* 0x0000000900097308 */ /* 0x001e240000001000 */
[----:B0-----:R-:W-:-:S06]  /*01a0*/  VIADD R7, R9, 0xffffffe ;  /* 0x0ffffffe09077836 */ /* 0x001fcc0000000000 */
[----:B------:R-:W0:Y:S02]  /*01b0*/  F2I.FTZ.U32.TRUNC.NTZ R7, R7 ;  /* 0x0000000700077305 */ /* 0x000e24000021f000 */
[----:B0-----:R-:W-:-:S04]  /*01c0*/  IMAD R13, R13, R7, RZ ;  /* 0x000000070d0d7224 */ /* 0x001fc800078e02ff */
[----:B------:R-:W-:Y:S01]  /*01d0*/  IMAD.HI.U32 R9, R7, R13, R6 ;  /* 0x0000000d07097227 */ /* 0x000fe200078e0006 */
[----:B------:R-:W-:-:S03]  /*01e0*/  IADD3 R6, PT, PT, R5, -R4, -R8 ;  /* 0x8000000405067210 */ /* 0x000fc60007ffe808 */
[----:B------:R-:W-:Y:S02]  /*01f0*/  IMAD.MOV.U32 R7, RZ, RZ, R0 ;  /* 0x000000ffff077224 */ /* 0x000fe400078e0000 */
[----:B------:R-:W-:-:S05]  /*0200*/  IMAD.HI.U32 R9, R9, R6, RZ ;  /* 0x0000000609097227 */ /* 0x000fca00078e00ff */
[----:B------:R-:W-:-:S05]  /*0210*/  IADD3 R5, PT, PT, -R9, RZ, RZ ;  /* 0x000000ff09057210 */ /* 0x000fca0007ffe1ff */
[C---:B------:R-:W-:Y:S02]  /*0220*/  IMAD R6, R3.reuse, R5, R6 ;  /* 0x0000000503067224 */ /* 0x040fe400078e0206 */
[----:B------:R-:W-:-:S03]  /*0230*/  IMAD.IADD R5, R3, 0x1, R4 ;  /* 0x0000000103057824 */ /* 0x000fc600078e0204 */
[----:B------:R-:W-:-:S13]  /*0240*/  ISETP.GE.U32.AND P0, PT, R6, R3, PT ;  /* 0x000000030600720c */ /* 0x000fda0003f06070 */
[----:B------:R-:W-:Y:S02]  /*0250*/  @P0 IMAD.IADD R6, R6, 0x1, -R3 ;  /* 0x0000000106060824 */ /* 0x000fe400078e0a03 */
[----:B------:R-:W-:-:S03]  /*0260*/  @P0 VIADD R9, R9, 0x1 ;  /* 0x0000000109090836 */ /* 0x000fc60000000000 */
[----:B------:R-:W-:-:S13]  /*0270*/  ISETP.GE.U32.AND P1, PT, R6, R3, PT ;  /* 0x000000030600720c */ /* 0x000fda0003f26070 */
[----:B------:R-:W-:Y:S01]  /*0280*/  @P1 VIADD R9, R9, 0x1 ;  /* 0x0000000109091836 */ /* 0x000fe20000000000 */
[----:B------:R-:W-:-:S04]  /*0290*/  @!P2 LOP3.LUT R9, RZ, R3, RZ, 0x33, !PT ;  /* 0x00000003ff09a212 */ /* 0x000fc800078e33ff */
[----:B------:R-:W-:Y:S01]  /*02a0*/  IADD3 R6, PT, PT, R8, R9, RZ ;  /* 0x0000000908067210 */ /* 0x000fe20007ffe0ff */
[----:B-1----:R-:W-:Y:S02]  /*02b0*/  IMAD R8, R11, UR4, RZ ;  /* 0x000000040b087c24 */ /* 0x002fe4000f8e02ff */
[----:B------:R-:W-:Y:S01]  /*02c0*/  IMAD.IADD R9, R3, 0x1, R5 ;  /* 0x0000000103097824 */ /* 0x000fe200078e0205 */
[----:B--23--:R-:W-:-:S07]  /*02d0*/  LOP3.LUT R10, R6, 0x3, RZ, 0xc0, !PT ;  /* 0x00000003060a7812 */ /* 0x00cfce00078ec0ff */
.L_x_717:
[----:B0-----:R-:W0:Y:S01]  /*02e0*/  LDC R0, c[0x0][0x390] ;  /* 0x0000e400ff007b82 */ /* 0x001e220000000800 */
[----:B------:R-:W-:Y:S01]  /*02f0*/  BSSY.RECONVERGENT B0, `(.L_x_698) ;  /* 0x00000e4000007945 */ /* 0x000fe20003800200 */
[----:B0-----:R-:W-:-:S13]  /*0300*/  ISETP.GE.AND P0, PT, R2, R0, PT ;  /* 0x000000000200720c */ /* 0x001fda0003f06270 */
[----:B------:R-:W-:Y:S05]  /*0310*/  @P0 BRA `(.L_x_699) ;  /* 0x0000000c00840947 */ /* 0x000fea0003800000 */
[----:B------:R-:W0:Y:S01]  /*0320*/  LDC.64 R14, c[0x0][0x380] ;  /* 0x0000e000ff0e7b82 */ /* 0x000e220000000a00 */
[----:B------:R-:W-:Y:S01]  /*0330*/  ISETP.NE.AND P0, PT, R10, 0x3, PT ;  /* 0x000000030a00780c */ /* 0x000fe20003f05270 */
[----:B------:R-:W-:Y:S01]  /*0340*/  IMAD R11, R7, R0, R7 ;  /* 0x00000000070b7224 */ /* 0x000fe200078e0207 */
[----:B------:R-:W-:Y:S01]  /*0350*/  BSSY.RECONVERGENT B1, `(.L_x_700) ;  /* 0x0000064000017945 */ /* 0x000fe20003800200 */
[----:B------:R-:W-:Y:S02]  /*0360*/  IMAD.MOV.U32 R32, RZ, RZ, R2 ;  /* 0x000000ffff207224 */ /* 0x000fe400078e0002 */
[----:B0-----:R-:W-:-:S08]  /*0370*/  IMAD.WIDE R14, R11, 0x8, R14 ;  /* 0x000000080b0e7825 */ /* 0x001fd000078e020e */
[----:B------:R-:W-:Y:S05]  /*0380*/  @!P0 BRA `(.L_x_701) ;  /* 0x0000000400808947 */ /* 0x000fea0003800000 */
[----:B------:R-:W2:Y:S01]  /*0390*/  LDG.E.64 R18, desc[UR6][R14.64] ;  /* 0x000000060e127981 */ /* 0x000ea2000c1e1b00 */
[----:B------:R-:W0:Y:S01]  /*03a0*/  LDC.64 R12, c[0x0][0x388] ;  /* 0x0000e200ff0c7b82 */ /* 0x000e220000000a00 */
[----:B------:R-:W-:-:S04]  /*03b0*/  IMAD R11, R2, R0, R7 ;  /* 0x00000000020b7224 */ /* 0x000fc800078e0207 */
[----:B0-----:R-:W-:-:S05]  /*03c0*/  IMAD.WIDE R12, R11, 0x8, R12 ;  /* 0x000000080b0c7825 */ /* 0x001fca00078e020c */
[----:B------:R-:W3:Y:S01]  /*03d0*/  LDG.E.64 R22, desc[UR6][R12.64] ;  /* 0x000000060c167981 */ /* 0x000ee2000c1e1b00 */
[----:B------:R-:W-:Y:S01]  /*03e0*/  IMAD.MOV.U32 R16, RZ, RZ, 0x1 ;  /* 0x00000001ff107424 */ /* 0x000fe200078e00ff */
[----:B------:R-:W-:Y:S01]  /*03f0*/  BSSY.RECONVERGENT B2, `(.L_x_702) ;  /* 0x0000016000027945 */ /* 0x000fe20003800200 */
[----:B------:R-:W-:Y:S01]  /*0400*/  ISETP.NE.AND P1, PT, R10, RZ, PT ;  /* 0x000000ff0a00720c */ /* 0x000fe20003f25270 */
[----:B--2---:R-:W0:Y:S03]  /*0410*/  MUFU.RCP64H R17, R19 ;  /* 0x0000001300117308 */ /* 0x004e260000001800 */
[----:B0-----:R-:W-:-:S08]  /*0420*/  DFMA R20, -R18, R16, 1 ;  /* 0x3ff000001214742b */ /* 0x001fd00000000110 */
[----:B------:R-:W-:Y:S01]  /*0430*/  DFMA R20, R20, R20, R20 ;  /* 0x000000141414722b */ /* 0x000fe20000000014 */
[----:B---3--:R-:W-:-:S07]  /*0440*/  FSETP.GEU.AND P2, PT, |R23|, 6.5827683646048100446e-37, PT ;  /* 0x036000001700780b */ /* 0x008fce0003f4e200 */
[----:B------:R-:W-:-:S08]  /*0450*/  DFMA R20, R16, R20, R16 ;  /* 0x000000141014722b */ /* 0x000fd00000000010 */
[----:B------:R-:W-:-:S08]  /*0460*/  DFMA R16, -R18, R20, 1 ;  /* 0x3ff000001210742b */ /* 0x000fd00000000114 */
[----:B------:R-:W-:-:S08]  /*0470*/  DFMA R16, R20, R16, R20 ;  /* 0x000000101410722b */ /* 0x000fd00000000014 */
[----:B------:R-:W-:-:S08]  /*0480*/  DMUL R20, R22, R16 ;  /* 0x0000001016147228 */ /* 0x000fd00000000000 */
[----:B------:R-:W-:-:S08]  /*0490*/  DFMA R24, -R18, R20, R22 ;  /* 0x000000141218722b */ /* 0x000fd00000000116 */
[----:B------:R-:W-:-:S10]  /*04a0*/  DFMA R16, R16, R24, R20 ;  /* 0x000000181010722b */ /* 0x000fd40000000014 */
[----:B------:R-:W-:-:S05]  /*04b0*/  FFMA R0, RZ, R19, R17 ;  /* 0x00000013ff007223 */ /* 0x000fca0000000011 */
[----:B------:R-:W-:-:S13]  /*04c0*/  FSETP.GT.AND P0, PT, |R0|, 1.469367938527859385e-39, PT ;  /* 0x001000000000780b */ /* 0x000fda0003f04200 */
[----:B------:R-:W-:Y:S05]  /*04d0*/  @P0 BRA P2, `(.L_x_703) ;  /* 0x00000000001c0947 */ /* 0x000fea0001000000 */
[----:B------:R-:W-:Y:S01]  /*04e0*/  MOV R21, R22 ;  /* 0x0000001600157202 */ /* 0x000fe20000000f00 */
[----:B------:R-:W-:Y:S01]  /*04f0*/  IMAD.MOV.U32 R20, RZ, RZ, R23 ;  /* 0x000000ffff147224 */ /* 0x000fe200078e0017 */
[----:B------:R-:W-:Y:S01]  /*0500*/  MOV R0, 0x530 ;  /* 0x0000053000007802 */ /* 0x000fe20000000f00 */
[----:B------:R-:W-:-:S07]  /*0510*/  IMAD.MOV.U32 R11, RZ, RZ, R18 ;  /* 0x000000ffff0b7224 */ /* 0x000fce00078e0012 */
[----:B------:R-:W-:Y:S05]  /*0520*/  CALL.REL.NOINC `($__internal_0_$__cuda_sm20_div_rn_f64_full) ;  /* 0x0000000c00187944 */ /* 0x000fea0003c00000 */
[----:B------:R-:W-:Y:S02]  /*0530*/  IMAD.MOV.U32 R16, RZ, RZ, R34 ;  /* 0x000000ffff107224 */ /* 0x000fe400078e0022 */
[----:B------:R-:W-:-:S07]  /*0540*/  IMAD.MOV.U32 R17, RZ, RZ, R35 ;  /* 0x000000ffff117224 */ /* 0x000fce00078e0023 */
.L_x_703:
[----:B------:R-:W-:Y:S05]  /*0550*/  BSYNC.RECONVERGENT B2 ;  /* 0x0000000000027941 */ /* 0x000fea0003800200 */
.L_x_702:
[----:B------:R0:W-:Y:S01]  /*0560*/  STG.E.64 desc[UR6][R12.64], R16 ;  /* 0x000000100c007986 */ /* 0x0001e2000c101b06 */
[----:B------:R-:W-:Y:S01]  /*0570*/  MOV R32, R4 ;  /* 0x0000000400207202 */ /* 0x000fe20000000f00 */
[----:B------:R-:W-:Y:S06]  /*0580*/  @!P1 BRA `(.L_x_701) ;  /* 0x0000000400009947 */ /* 0x000fec0003800000 */
[----:B------:R-:W2:Y:S01]  /*0590*/  LDG.E.64 R18, desc[UR6][R14.64] ;  /* 0x000000060e127981 */ /* 0x000ea2000c1e1b00 */
[----:B0-----:R-:W0:Y:S01]  /*05a0*/  LDC.64 R12, c[0x0][0x388] ;  /* 0x0000e200ff0c7b82 */ /* 0x001e220000000a00 */
[----:B------:R-:W1:Y:S02]  /*05b0*/  LDCU UR4, c[0x0][0x390] ;  /* 0x00007200ff0477ac */ /* 0x000e640008000800 */
[----:B-1----:R-:W-:-:S04]  /*05c0*/  IMAD R11, R4, UR4, R7 ;  /* 0x00000004040b7c24 */ /* 0x002fc8000f8e0207 */
[----:B0-----:R-:W-:-:S05]  /*05d0*/  IMAD.WIDE R12, R11, 0x8, R12 ;  /* 0x000000080b0c7825 */ /* 0x001fca00078e020c */
[----:B------:R-:W3:Y:S01]  /*05e0*/  LDG.E.64 R22, desc[UR6][R12.64] ;  /* 0x000000060c167981 */ /* 0x000ee2000c1e1b00 */
[----:B------:R-:W-:Y:S01]  /*05f0*/  IMAD.MOV.U32 R16, RZ, RZ, 0x1 ;  /* 0x00000001ff107424 */ /* 0x000fe200078e00ff */
[----:B------:R-:W-:Y:S01]  /*0600*/  BSSY.RECONVERGENT B2, `(.L_x_704) ;  /* 0x0000016000027945 */ /* 0x000fe20003800200 */
[----:B------:R-:W-:Y:S01]  /*0610*/  ISETP.NE.AND P1, PT, R10, 0x1, PT ;  /* 0x000000010a00780c */ /* 0x000fe20003f25270 */
        /* <DEDUP_REMOVED lines=13> */
[----:B------:R-:W-:Y:S01]  /*06f0*/  IMAD.MOV.U32 R21, RZ, RZ, R22 ;  /* 0x000000ffff157224 */ /* 0x000fe200078e0016 */
[----:B------:R-:W-:Y:S01]  /*0700*/  MOV R0, 0x740 ;  /* 0x0000074000007802 */ /* 0x000fe20000000f00 */
[----:B------:R-:W-:Y:S02]  /*0710*/  IMAD.MOV.U32 R20, RZ, RZ, R23 ;  /* 0x000000ffff147224 */ /* 0x000fe400078e0017 */
[----:B------:R-:W-:-:S07]  /*0720*/  IMAD.MOV.U32 R11, RZ, RZ, R18 ;  /* 0x000000ffff0b7224 */ /* 0x000fce00078e0012 */
[----:B------:R-:W-:Y:S05]  /*0730*/  CALL.REL.NOINC `($__internal_0_$__cuda_sm20_div_rn_f64_full) ;  /* 0x0000000800947944 */ /* 0x000fea0003c00000 */
[----:B------:R-:W-:Y:S01]  /*0740*/  MOV R16, R34 ;  /* 0x0000002200107202 */ /* 0x000fe20000000f00 */
[----:B------:R-:W-:-:S07]  /*0750*/  IMAD.MOV.U32 R17, RZ, RZ, R35 ;  /* 0x000000ffff117224 */ /* 0x000fce00078e0023 */
.L_x_705:
[----:B------:R-:W-:Y:S05]  /*0760*/  BSYNC.RECONVERGENT B2 ;  /* 0x0000000000027941 */ /* 0x000fea0003800200 */
.L_x_704:
[----:B------:R1:W-:Y:S01]  /*0770*/  STG.E.64 desc[UR6][R12.64], R16 ;  /* 0x000000100c007986 */ /* 0x0003e2000c101b06 */
[----:B------:R-:W-:Y:S01]  /*0780*/  IMAD.MOV.U32 R32, RZ, RZ, R5 ;  /* 0x000000ffff207224 */ /* 0x000fe200078e0005 */
[----:B------:R-:W-:Y:S06]  /*0790*/  @!P1 BRA `(.L_x_701) ;  /* 0x00000000007c9947 */ /* 0x000fec0003800000 */
[----:B------:R-:W2:Y:S01]  /*07a0*/  LDG.E.64 R18, desc[UR6][R14.64] ;  /* 0x000000060e127981 */ /* 0x000ea2000c1e1b00 */
[----:B-1----:R-:W0:Y:S01]  /*07b0*/  LDC.64 R12, c[0x0][0x388] ;  /* 0x0000e200ff0c7b82 */ /* 0x002e220000000a00 */
[----:B------:R-:W1:Y:S02]  /*07c0*/  LDCU UR4, c[0x0][0x390] ;  /* 0x00007200ff0477ac */ /* 0x000e640008000800 */
[----:B-1----:R-:W-:-:S04]  /*07d0*/  IMAD R11, R5, UR4, R7 ;  /* 0x00000004050b7c24 */ /* 0x002fc8000f8e0207 */
[----:B0-----:R-:W-:-:S05]  /*07e0*/  IMAD.WIDE R12, R11, 0x8, R12 ;  /* 0x000000080b0c7825 */ /* 0x001fca00078e020c */
[----:B------:R-:W3:Y:S01]  /*07f0*/  LDG.E.64 R22, desc[UR6][R12.64] ;  /* 0x000000060c167981 */ /* 0x000ee2000c1e1b00 */
[----:B------:R-:W-:Y:S01]  /*0800*/  IMAD.MOV.U32 R16, RZ, RZ, 0x1 ;  /* 0x00000001ff107424 */ /* 0x000fe200078e00ff */
[----:B------:R-:W-:Y:S01]  /*0810*/  BSSY.RECONVERGENT B2, `(.L_x_706) ;  /* 0x0000015000027945 */ /* 0x000fe20003800200 */
[----:B--2---:R-:W0:Y:S04]  /*0820*/  MUFU.RCP64H R17, R19 ;  /* 0x0000001300117308 */ /* 0x004e280000001800 */
        /* <DEDUP_REMOVED lines=17> */
[----:B------:R-:W-:Y:S01]  /*0940*/  IMAD.MOV.U32 R16, RZ, RZ, R34 ;  /* 0x000000ffff107224 */ /* 0x000fe200078e0022 */
[----:B------:R-:W-:-:S07]  /*0950*/  MOV R17, R35 ;  /* 0x0000002300117202 */ /* 0x000fce0000000f00 */
.L_x_707:
[----:B------:R-:W-:Y:S05]  /*0960*/  BSYNC.RECONVERGENT B2 ;  /* 0x0000000000027941 */ /* 0x000fea0003800200 */
.L_x_706:
[----:B------:R2:W-:Y:S01]  /*0970*/  STG.E.64 desc[UR6][R12.64], R16 ;  /* 0x000000100c007986 */ /* 0x0005e2000c101b06 */
[----:B------:R-:W-:-:S07]  /*0980*/  IMAD.MOV.U32 R32, RZ, RZ, R9 ;  /* 0x000000ffff207224 */ /* 0x000fce00078e0009 */
.L_x_701:
[----:B------:R-:W-:Y:S05]  /*0990*/  BSYNC.RECONVERGENT B1 ;  /* 0x0000000000017941 */ /* 0x000fea0003800200 */
.L_x_700:
[----:B012---:R-:W0:Y:S01]  /*09a0*/  LDC.64 R12, c[0x0][0x388] ;  /* 0x0000e200ff0c7b82 */ /* 0x007e220000000a00 */
[----:B------:R-:W-:-:S13]  /*09b0*/  ISETP.GE.U32.AND P0, PT, R6, 0x3, PT ;  /* 0x000000030600780c */ /* 0x000fda0003f06070 */
[----:B------:R-:W-:Y:S05]  /*09c0*/  @!P0 BRA `(.L_x_699) ;  /* 0x0000000400d88947 */ /* 0x000fea0003800000 */
.L_x_716:
[----:B------:R-:W2:Y:S01]  /*09d0*/  LDG.E.64 R18, desc[UR6][R14.64] ;  /* 0x000000060e127981 */ /* 0x000ea2000c1e1b00 */
[----:B------:R-:W-:-:S04]  /*09e0*/  IMAD R27, R32, UR5, R7 ;  /* 0x00000005201b7c24 */ /* 0x000fc8000f8e0207 */
[----:B0-----:R-:W-:-:S05]  /*09f0*/  IMAD.WIDE R26, R27, 0x8, R12 ;  /* 0x000000081b1a7825 */ /* 0x001fca00078e020c */
[----:B------:R-:W3:Y:S01]  /*0a00*/  LDG.E.64 R22, desc[UR6][R26.64] ;  /* 0x000000061a167981 */ /* 0x000ee2000c1e1b00 */
[----:B------:R-:W-:Y:S01]  /*0a10*/  IMAD.MOV.U32 R16, RZ, RZ, 0x1 ;  /* 0x00000001ff107424 */ /* 0x000fe200078e00ff */
[----:B------:R-:W-:Y:S01]  /*0a20*/  BSSY.RECONVERGENT B1, `(.L_x_708) ;  /* 0x0000015000017945 */ /* 0x000fe20003800200 */
[----:B--2---:R-:W0:Y:S01]  /*0a30*/  MUFU.RCP64H R17, R19 ;  /* 0x0000001300117308 */ /* 0x004e220000001800 */
[----:B---3--:R-:W-:-:S03]  /*0a40*/  FSETP.GEU.AND P1, PT, |R23|, 6.5827683646048100446e-37, PT ;  /* 0x036000001700780b */ /* 0x008fc60003f2e200 */
[----:B0-----:R-:W-:-:S08]  /*0a50*/  DFMA R20, -R18, R16, 1 ;  /* 0x3ff000001214742b */ /* 0x001fd00000000110 */
[----:B------:R-:W-:-:S08]  /*0a60*/  DFMA R20, R20, R20, R20 ;  /* 0x000000141414722b */ /* 0x000fd00000000014 */
        /* <DEDUP_REMOVED lines=10> */
[----:B------:R-:W-:Y:S01]  /*0b10*/  MOV R20, R23 ;  /* 0x0000001700147202 */ /* 0x000fe20000000f00 */
[----:B------:R-:W-:Y:S01]  /*0b20*/  IMAD.MOV.U32 R11, RZ, RZ, R18 ;  /* 0x000000ffff0b7224 */ /* 0x000fe200078e0012 */
[----:B------:R-:W-:-:S07]  /*0b30*/  MOV R0, 0xb50 ;  /* 0x00000b5000007802 */ /* 0x000fce0000000f00 */
[----:B------:R-:W-:Y:S05]  /*0b40*/  CALL.REL.NOINC `($__internal_0_$__cuda_sm20_div_rn_f64_full) ;  /* 0x0000000400907944 */ /* 0x000fea0003c00000 */
[----:B------:R-:W-:Y:S02]  /*0b50*/  IMAD.MOV.U32 R16, RZ, RZ, R34 ;  /* 0x000000ffff107224 */ /* 0x000fe400078e0022 */
[----:B------:R-:W-:-:S07]  /*0b60*/  IMAD.MOV.U32 R17, RZ, RZ, R35 ;  /* 0x000000ffff117224 */ /* 0x000fce00078e0023 */
.L_x_709:
[----:B------:R-:W-:Y:S05]  /*0b70*/  BSYNC.RECONVERGENT B1 ;  /* 0x0000000000017941 */ /* 0x000fea0003800200 */
.L_x_708:
[----:B------:R0:W-:Y:S04]  /*0b80*/  STG.E.64 desc[UR6][R26.64], R16 ;  /* 0x000000101a007986 */ /* 0x0001e8000c101b06 */
[----:B------:R-:W2:Y:S01]  /*0b90*/  LDG.E.64 R18, desc[UR6][R14.64] ;  /* 0x000000060e127981 */ /* 0x000ea2000c1e1b00 */
[----:B------:R-:W-:-:S05]  /*0ba0*/  IADD3 R32, PT, PT, R3, R32, RZ ;  /* 0x0000002003207210 */ /* 0x000fca0007ffe0ff */
        /* <DEDUP_REMOVED lines=25> */
.L_x_711:
[----:B------:R-:W-:Y:S05]  /*0d40*/  BSYNC.RECONVERGENT B1 ;  /* 0x0000000000017941 */ /* 0x000fea0003800200 */
.L_x_710:
[----:B------:R0:W-:Y:S04]  /*0d50*/  STG.E.64 desc[UR6][R26.64], R16 ;  /* 0x000000101a007986 */ /* 0x0001e8000c101b06 */
[----:B------:R-:W2:Y:S01]  /*0d60*/  LDG.E.64 R18, desc[UR6][R14.64] ;  /* 0x000000060e127981 */ /* 0x000ea2000c1e1b00 */
[----:B------:R-:W-:-:S04]  /*0d70*/  IMAD.IADD R32, R3, 0x1, R32 ;  /* 0x0000000103207824 */ /* 0x000fc800078e0220 */
[----:B------:R-:W-:-:S04]  /*0d80*/  IMAD R11, R32, UR5, R7 ;  /* 0x00000005200b7c24 */ /* 0x000fc8000f8e0207 */
[----:B0-----:R-:W-:-:S05]  /*0d90*/  IMAD.WIDE R26, R11, 0x8, R12 ;  /* 0x000000080b1a7825 */ /* 0x001fca00078e020c */
[----:B------:R-:W3:Y:S01]  /*0da0*/  LDG.E.64 R22, desc[UR6][R26.64] ;  /* 0x000000061a167981 */ /* 0x000ee2000c1e1b00 */
[----:B------:R-:W-:Y:S01]  /*0db0*/  MOV R20, 0x1 ;  /* 0x0000000100147802 */ /* 0x000fe20000000f00 */
        /* <DEDUP_REMOVED lines=21> */
.L_x_713:
[----:B------:R-:W-:Y:S05]  /*0f10*/  BSYNC.RECONVERGENT B1 ;  /* 0x0000000000017941 */ /* 0x000fea0003800200 */
.L_x_712:
[----:B------:R0:W-:Y:S04]  /*0f20*/  STG.E.64 desc[UR6][R26.64], R16 ;  /* 0x000000101a007986 */ /* 0x0001e8000c101b06 */
[----:B------:R-:W2:Y:S01]  /*0f30*/  LDG.E.64 R18, desc[UR6][R14.64] ;  /* 0x000000060e127981 */ /* 0x000ea2000c1e1b00 */
[----:B------:R-:W-:-:S04]  /*0f40*/  IMAD.IADD R32, R3, 0x1, R32 ;  /* 0x0000000103207824 */ /* 0x000fc800078e0220 */
        /* <DEDUP_REMOVED lines=25> */
.L_x_715:
[----:B------:R-:W-:Y:S05]  /*10e0*/  BSYNC.RECONVERGENT B1 ;  /* 0x0000000000017941 */ /* 0x000fea0003800200 */
.L_x_714:
[----:B------:R1:W-:Y:S01]  /*10f0*/  STG.E.64 desc[UR6][R26.64], R16 ;  /* 0x000000101a007986 */ /* 0x0003e2000c101b06 */
[----:B------:R-:W-:-:S05]  /*1100*/  IMAD.IADD R32, R3, 0x1, R32 ;  /* 0x0000000103207824 */ /* 0x000fca00078e0220 */
[----:B------:R-:W-:-:S13]  /*1110*/  ISETP.GE.AND P0, PT, R32, UR5, PT ;  /* 0x0000000520007c0c */ /* 0x000fda000bf06270 */
[----:B-1----:R-:W-:Y:S05]  /*1120*/  @!P0 BRA `(.L_x_716) ;  /* 0xfffffff800288947 */ /* 0x002fea000383ffff */
.L_x_699:
[----:B------:R-:W-:Y:S05]  /*1130*/  BSYNC.RECONVERGENT B0 ;  /* 0x0000000000007941 */ /* 0x000fea0003800200 */
.L_x_698:
[----:B------:R-:W1:Y:S01]  /*1140*/  LDCU UR4, c[0x0][0x390] ;  /* 0x00007200ff0477ac */ /* 0x000e620008000800 */
[----:B------:R-:W-:-:S05]  /*1150*/  IMAD.IADD R7, R8, 0x1, R7 ;  /* 0x0000000108077824 */ /* 0x000fca00078e0207 */
[----:B-1----:R-:W-:-:S13]  /*1160*/  ISETP.GE.AND P0, PT, R7, UR4, PT ;  /* 0x0000000407007c0c */ /* 0x002fda000bf06270 */
[----:B------:R-:W-:Y:S05]  /*1170*/  @!P0 BRA `(.L_x_717) ;  /* 0xfffffff000588947 */ /* 0x000fea000383ffff */
[----:B------:R-:W-:Y:S05]  /*1180*/  EXIT ;  /* 0x000000000000794d */ /* 0x000fea0003800000 */
        .weak           $__internal_0_$__cuda_sm20_div_rn_f64_full
        .type           $__internal_0_$__cuda_sm20_div_rn_f64_full,@function
        .size           $__internal_0_$__cuda_sm20_div_rn_f64_full,(.L_x_762 - $__internal_0_$__cuda_sm20_div_rn_f64_full)
$__internal_0_$__cuda_sm20_div_rn_f64_full:
[C---:B------:R-:W-:Y:S01]  /*1190*/  FSETP.GEU.AND P0, PT, |R19|.reuse, 1.469367938527859385e-39, PT ;  /* 0x001000001300780b */ /* 0x040fe20003f0e200 */
[----:B------:R-:W-:Y:S01]  /*11a0*/  IMAD.MOV.U32 R18, RZ, RZ, R11 ;  /* 0x000000ffff127224 */ /* 0x000fe200078e000b */
[----:B------:R-:W-:Y:S01]  /*11b0*/  LOP3.LUT R16, R19, 0x800fffff, RZ, 0xc0, !PT ;  /* 0x800fffff13107812 */ /* 0x000fe200078ec0ff */
[----:B------:R-:W-:Y:S01]  /*11c0*/  IMAD.MOV.U32 R24, RZ, RZ, 0x1 ;  /* 0x00000001ff187424 */ /* 0x000fe200078e00ff */
[-C--:B------:R-:W-:Y:S01]  /*11d0*/  LOP3.LUT R21, R21, R20.reuse, RZ, 0x3c, !PT ;  /* 0x0000001415157212 */ /* 0x080fe200078e3cff */
[----:B------:R-:W-:Y:S01]  /*11e0*/  IMAD.MOV.U32 R28, RZ, RZ, 0x1ca00000 ;  /* 0x1ca00000ff1c7424 */ /* 0x000fe200078e00ff */
[----:B------:R-:W-:Y:S01]  /*11f0*/  LOP3.LUT R17, R16, 0x3ff00000, RZ, 0xfc, !PT ;  /* 0x3ff0000010117812 */ /* 0x000fe200078efcff */
[----:B------:R-:W-:Y:S01]  /*1200*/  BSSY.RECONVERGENT B3, `(.L_x_718) ;  /* 0x0000054000037945 */ /* 0x000fe20003800200 */
[----:B------:R-:W-:Y:S02]  /*1210*/  MOV R16, R11 ;  /* 0x0000000b00107202 */ /* 0x000fe40000000f00 */
[----:B------:R-:W-:-:S02]  /*1220*/  LOP3.LUT R20, R21, R20, RZ, 0x3c, !PT ;  /* 0x0000001415147212 */ /* 0x000fc400078e3cff */
[----:B------:R-:W-:Y:S01]  /*1230*/  LOP3.LUT R30, R19, 0x7ff00000, RZ, 0xc0, !PT ;  /* 0x7ff00000131e7812 */ /* 0x000fe200078ec0ff */
[----:B------:R-:W-:Y:S01]  /*1240*/  @!P0 DMUL R16, R18, 8.98846567431157953865e+307 ;  /* 0x7fe0000012108828 */ /* 0x000fe20000000000 */
[----:B------:R-:W-:-:S04]  /*1250*/  LOP3.LUT R21, R21, R20, RZ, 0x3c, !PT ;  /* 0x0000001415157212 */ /* 0x000fc800078e3cff */
[C---:B------:R-:W-:Y:S01]  /*1260*/  FSETP.GEU.AND P3, PT, |R21|.reuse, 1.469367938527859385e-39, PT ;  /* 0x001000001500780b */ /* 0x040fe20003f6e200 */
[----:B------:R-:W0:Y:S01]  /*1270*/  MUFU.RCP64H R25, R17 ;  /* 0x0000001100197308 */ /* 0x000e220000001800 */
[----:B------:R-:W-:-:S04]  /*1280*/  LOP3.LUT R11, R21, 0x7ff00000, RZ, 0xc0, !PT ;  /* 0x7ff00000150b7812 */ /* 0x000fc800078ec0ff */
[----:B------:R-:W-:Y:S01]  /*1290*/  ISETP.GE.U32.AND P2, PT, R11, R30, PT ;  /* 0x0000001e0b00720c */ /* 0x000fe20003f46070 */
[----:B------:R-:W-:Y:S01]  /*12a0*/  IMAD.MOV.U32 R29, RZ, RZ, R11 ;  /* 0x000000ffff1d7224 */ /* 0x000fe200078e000b */
[----:B------:R-:W-:Y:S02]  /*12b0*/  @!P0 LOP3.LUT R30, R17, 0x7ff00000, RZ, 0xc0, !PT ;  /* 0x7ff00000111e8812 */ /* 0x000fe400078ec0ff */
[----:B------:R-:W-:-:S03]  /*12c0*/  SEL R23, R28, 0x63400000, !P2 ;  /* 0x634000001c177807 */ /* 0x000fc60005000000 */
[----:B------:R-:W-:Y:S02]  /*12d0*/  @!P3 LOP3.LUT R22, R19, 0x7ff00000, RZ, 0xc0, !PT ;  /* 0x7ff000001316b812 */ /* 0x000fe400078ec0ff */
[----:B------:R-:W-:Y:S02]  /*12e0*/  LOP3.LUT R23, R23, 0x800fffff, R21, 0xf8, !PT ;  /* 0x800fffff17177812 */ /* 0x000fe400078ef815 */
[----:B------:R-:W-:Y:S01]  /*12f0*/  @!P3 ISETP.GE.U32.AND P4, PT, R11, R22, PT ;  /* 0x000000160b00b20c */ /* 0x000fe20003f86070 */
[----:B0-----:R-:W-:-:S03]  /*1300*/  DFMA R34, R24, -R16, 1 ;  /* 0x3ff000001822742b */ /* 0x001fc60000000810 */
[----:B------:R-:W-:-:S04]  /*1310*/  @!P3 SEL R22, R28, 0x63400000, !P4 ;  /* 0x634000001c16b807 */ /* 0x000fc80006000000 */
[----:B------:R-:W-:Y:S01]  /*1320*/  @!P3 LOP3.LUT R22, R22, 0x80000000, R21, 0xf8, !PT ;  /* 0x800000001616b812 */ /* 0x000fe200078ef815 */
[----:B------:R-:W-:-:S08]  /*1330*/  DFMA R34, R34, R34, R34 ;  /* 0x000000222222722b */ /* 0x000fd00000000022 */
[----:B------:R-:W-:Y:S01]  /*1340*/  DFMA R24, R24, R34, R24 ;  /* 0x000000221818722b */ /* 0x000fe20000000018 */
[----:B------:R-:W-:Y:S01]  /*1350*/  @!P3 LOP3.LUT R35, R22, 0x100000, RZ, 0xfc, !PT ;  /* 0x001000001623b812 */ /* 0x000fe200078efcff */
[----:B------:R-:W-:Y:S01]  /*1360*/  IMAD.MOV.U32 R22, RZ, RZ, R20 ;  /* 0x000000ffff167224 */ /* 0x000fe200078e0014 */
[----:B------:R-:W-:-:S05]  /*1370*/  @!P3 MOV R34, RZ ;  /* 0x000000ff0022b202 */ /* 0x000fca0000000f00 */
[----:B------:R-:W-:Y:S02]  /*1380*/  DFMA R36, R24, -R16, 1 ;  /* 0x3ff000001824742b */ /* 0x000fe40000000810 */
[----:B------:R-:W-:-:S06]  /*1390*/  @!P3 DFMA R22, R22, 2, -R34 ;  /* 0x400000001616b82b */ /* 0x000fcc0000000822 */
[----:B------:R-:W-:-:S04]  /*13a0*/  DFMA R36, R24, R36, R24 ;  /* 0x000000241824722b */ /* 0x000fc80000000018 */
[----:B------:R-:W-:-:S04]  /*13b0*/  @!P3 LOP3.LUT R29, R23, 0x7ff00000, RZ, 0xc0, !PT ;  /* 0x7ff00000171db812 */ /* 0x000fc800078ec0ff */
[----:B------:R-:W-:Y:S01]  /*13c0*/  DMUL R34, R36, R22 ;  /* 0x0000001624227228 */ /* 0x000fe20000000000 */
[----:B------:R-:W-:-:S05]  /*13d0*/  VIADD R31, R29, 0xffffffff ;  /* 0xffffffff1d1f7836 */ /* 0x000fca0000000000 */
[----:B------:R-:W-:Y:S01]  /*13e0*/  ISETP.GT.U32.AND P0, PT, R31, 0x7feffffe, PT ;  /* 0x7feffffe1f00780c */ /* 0x000fe20003f04070 */
[----:B------:R-:W-:Y:S01]  /*13f0*/  VIADD R31, R30, 0xffffffff ;  /* 0xffffffff1e1f7836 */ /* 0x000fe20000000000 */
[----:B------:R-:W-:-:S04]  /*1400*/  DFMA R24, R34, -R16, R22 ;  /* 0x800000102218722b */ /* 0x000fc80000000016 */
[----:B------:R-:W-:-:S04]  /*1410*/  ISETP.GT.U32.OR P0, PT, R31, 0x7feffffe, P0 ;  /* 0x7feffffe1f00780c */ /* 0x000fc80000704470 */
[----:B------:R-:W-:-:S09]  /*1420*/  DFMA R24, R36, R24, R34 ;  /* 0x000000182418722b */ /* 0x000fd20000000022 */
[----:B------:R-:W-:Y:S05]  /*1430*/  @P0 BRA `(.L_x_719) ;  /* 0x00000000006c0947 */ /* 0x000fea0003800000 */
[----:B------:R-:W-:-:S04]  /*1440*/  LOP3.LUT R20, R19, 0x7ff00000, RZ, 0xc0, !PT ;  /* 0x7ff0000013147812 */ /* 0x000fc800078ec0ff */
[CC--:B------:R-:W-:Y:S02]  /*1450*/  VIADDMNMX R21, R11.reuse, -R20.reuse, 0xb9600000, !PT ;  /* 0xb96000000b157446 */ /* 0x0c0fe40007800914 */
[----:B------:R-:W-:Y:S02]  /*1460*/  ISETP.GE.U32.AND P0, PT, R11, R20, PT ;  /* 0x000000140b00720c */ /* 0x000fe40003f06070 */
[----:B------:R-:W-:Y:S02]  /*1470*/  VIMNMX R21, PT, PT, R21, 0x46a00000, PT ;  /* 0x46a0000015157848 */ /* 0x000fe40003fe0100 */
[----:B------:R-:W-:-:S04]  /*1480*/  SEL R28, R28, 0x63400000, !P0 ;  /* 0x634000001c1c7807 */ /* 0x000fc80004000000 */
[----:B------:R-:W-:Y:S01]  /*1490*/  IADD3 R21, PT, PT, -R28, R21, RZ ;  /* 0x000000151c157210 */ /* 0x000fe20007ffe1ff */
[----:B------:R-:W-:-:S04]  /*14a0*/  IMAD.MOV.U32 R28, RZ, RZ, RZ ;  /* 0x000000ffff1c7224 */ /* 0x000fc800078e00ff */
[----:B------:R-:W-:-:S06]  /*14b0*/  VIADD R29, R21, 0x7fe00000 ;  /* 0x7fe00000151d7836 */ /* 0x000fcc0000000000 */
[----:B------:R-:W-:-:S10]  /*14c0*/  DMUL R34, R24, R28 ;  /* 0x0000001c18227228 */ /* 0x000fd40000000000 */
[----:B------:R-:W-:-:S13]  /*14d0*/  FSETP.GTU.AND P0, PT, |R35|, 1.469367938527859385e-39, PT ;  /* 0x001000002300780b */ /* 0x000fda0003f0c200 */
[----:B------:R-:W-:Y:S05]  /*14e0*/  @P0 BRA `(.L_x_720) ;  /* 0x0000000000940947 */ /* 0x000fea0003800000 */
[----:B------:R-:W-:Y:S01]  /*14f0*/  DFMA R16, R24, -R16, R22 ;  /* 0x800000101810722b */ /* 0x000fe20000000016 */
[----:B------:R-:W-:-:S09]  /*1500*/  IMAD.MOV.U32 R28, RZ, RZ, RZ ;  /* 0x000000ffff1c7224 */ /* 0x000fd200078e00ff */
[C---:B------:R-:W-:Y:S02]  /*1510*/  FSETP.NEU.AND P0, PT, R17.reuse, RZ, PT ;  /* 0x000000ff1100720b */ /* 0x040fe40003f0d000 */
[----:B------:R-:W-:-:S04]  /*1520*/  LOP3.LUT R18, R17, 0x80000000, R19, 0x48, !PT ;  /* 0x8000000011127812 */ /* 0x000fc800078e4813 */
[----:B------:R-:W-:-:S07]  /*1530*/  LOP3.LUT R29, R18, R29, RZ, 0xfc, !PT ;  /* 0x0000001d121d7212 */ /* 0x000fce00078efcff */
[----:B------:R-:W-:Y:S05]  /*1540*/  @!P0 BRA `(.L_x_720) ;  /* 0x00000000007c8947 */ /* 0x000fea0003800000 */
[C---:B------:R-:W-:Y:S01]  /*1550*/  IADD3 R17, PT, PT, -R21.reuse, RZ, RZ ;  /* 0x000000ff15117210 */ /* 0x040fe20007ffe1ff */
[----:B------:R-:W-:Y:S01]  /*1560*/  IMAD.MOV.U32 R16, RZ, RZ, RZ ;  /* 0x000000ffff107224 */ /* 0x000fe200078e00ff */
[----:B------:R-:W-:-:S05]  /*1570*/  IADD3 R21, PT, PT, -R21, -0x43300000, RZ ;  /* 0xbcd0000015157810 */ /* 0x000fca0007ffe1ff */
[----:B------:R-:W-:Y:S02]  /*1580*/  DFMA R16, R34, -R16, R24 ;  /* 0x800000102210722b */ /* 0x000fe40000000018 */
[----:B------:R-:W-:-:S08]  /*1590*/  DMUL.RP R24, R24, R28 ;  /* 0x0000001c18187228 */ /* 0x000fd00000008000 */
[----:B------:R-:W-:Y:S02]  /*15a0*/  FSETP.NEU.AND P0, PT, |R17|, R21, PT ;  /* 0x000000151100720b */ /* 0x000fe40003f0d200 */
[----:B------:R-:W-:Y:S02]  /*15b0*/  LOP3.LUT R11, R25, R18, RZ, 0x3c, !PT ;  /* 0x00000012190b7212 */ /* 0x000fe400078e3cff */
[----:B------:R-:W-:Y:S02]  /*15c0*/  FSEL R34, R24, R34, !P0 ;  /* 0x0000002218227208 */ /* 0x000fe40004000000 */
[----:B------:R-:W-:Y:S01]  /*15d0*/  FSEL R35, R11, R35, !P0 ;  /* 0x000000230b237208 */ /* 0x000fe20004000000 */
[----:B------:R-:W-:Y:S06]  /*15e0*/  BRA `(.L_x_720) ;  /* 0x0000000000547947 */ /* 0x000fec0003800000 */
.L_x_719:
[----:B------:R-:W-:-:S14]  /*15f0*/  DSETP.NAN.AND P0, PT, R20, R20, PT ;  /* 0x000000141400722a */ /* 0x000fdc0003f08000 */
[----:B------:R-:W-:Y:S05]  /*1600*/  @P0 BRA `(.L_x_721) ;  /* 0x0000000000440947 */ /* 0x000fea0003800000 */
[----:B------:R-:W-:-:S14]  /*1610*/  DSETP.NAN.AND P0, PT, R18, R18, PT ;  /* 0x000000121200722a */ /* 0x000fdc0003f08000 */
[----:B------:R-:W-:Y:S05]  /*1620*/  @P0 BRA `(.L_x_722) ;  /* 0x0000000000300947 */ /* 0x000fea0003800000 */
[----:B------:R-:W-:Y:S01]  /*1630*/  ISETP.NE.AND P0, PT, R29, R30, PT ;  /* 0x0000001e1d00720c */ /* 0x000fe20003f05270 */
[----:B------:R-:W-:Y:S02]  /*1640*/  IMAD.MOV.U32 R34, RZ, RZ, 0x0 ;  /* 0x00000000ff227424 */ /* 0x000fe400078e00ff */
[----:B------:R-:W-:-:S10]  /*1650*/  IMAD.MOV.U32 R35, RZ, RZ, -0x80000 ;  /* 0xfff80000ff237424 */ /* 0x000fd400078e00ff */
[----:B------:R-:W-:Y:S05]  /*1660*/  @!P0 BRA `(.L_x_720) ;  /* 0x0000000000348947 */ /* 0x000fea0003800000 */
[----:B------:R-:W-:Y:S02]  /*1670*/  ISETP.NE.AND P0, PT, R29, 0x7ff00000, PT ;  /* 0x7ff000001d00780c */ /* 0x000fe40003f05270 */
[----:B------:R-:W-:Y:S02]  /*1680*/  LOP3.LUT R35, R21, 0x80000000, R19, 0x48, !PT ;  /* 0x8000000015237812 */ /* 0x000fe400078e4813 */
[----:B------:R-:W-:-:S13]  /*1690*/  ISETP.EQ.OR P0, PT, R30, RZ, !P0 ;  /* 0x000000ff1e00720c */ /* 0x000fda0004702670 */
[----:B------:R-:W-:Y:S02]  /*16a0*/  @P0 LOP3.LUT R11, R35, 0x7ff00000, RZ, 0xfc, !PT ;  /* 0x7ff00000230b0812 */ /* 0x000fe400078efcff */
[----:B------:R-:W-:Y:S01]  /*16b0*/  @!P0 MOV R34, RZ ;  /* 0x000000ff00228202 */ /* 0x000fe20000000f00 */
[----:B------:R-:W-:Y:S02]  /*16c0*/  @P0 IMAD.MOV.U32 R34, RZ, RZ, RZ ;  /* 0x000000ffff220224 */ /* 0x000fe400078e00ff */
[----:B------:R-:W-:Y:S01]  /*16d0*/  @P0 IMAD.MOV.U32 R35, RZ, RZ, R11 ;  /* 0x000000ffff230224 */ /* 0x000fe200078e000b */
[----:B------:R-:W-:Y:S06]  /*16e0*/  BRA `(.L_x_720) ;  /* 0x0000000000147947 */ /* 0x000fec0003800000 */
.L_x_722:
[----:B------:R-:W-:Y:S01]  /*16f0*/  LOP3.LUT R35, R19, 0x80000, RZ, 0xfc, !PT ;  /* 0x0008000013237812 */ /* 0x000fe200078efcff */
[----:B------:R-:W-:Y:S01]  /*1700*/  IMAD.MOV.U32 R34, RZ, RZ, R18 ;  /* 0x000000ffff227224 */ /* 0x000fe200078e0012 */
[----:B------:R-:W-:Y:S06]  /*1710*/  BRA `(.L_x_720) ;  /* 0x0000000000087947 */ /* 0x000fec0003800000 */
.L_x_721:
[----:B------:R-:W-:Y:S02]  /*1720*/  LOP3.LUT R35, R21, 0x80000, RZ, 0xfc, !PT ;  /* 0x0008000015237812 */ /* 0x000fe400078efcff */
[----:B------:R-:W-:-:S07]  /*1730*/  MOV R34, R20 ;  /* 0x0000001400227202 */ /* 0x000fce0000000f00 */
.L_x_720:
[----:B------:R-:W-:Y:S05]  /*1740*/  BSYNC.RECONVERGENT B3 ;  /* 0x0000000000037941 */ /* 0x000fea0003800200 */
.L_x_718:
[----:B------:R-:W-:Y:S02]  /*1750*/  IMAD.MOV.U32 R16, RZ, RZ, R0 ;  /* 0x000000ffff107224 */ /* 0x000fe400078e0000 */
[----:B------:R-:W-:-:S04]  /*1760*/  IMAD.MOV.U32 R17, RZ, RZ, 0x0 ;  /* 0x00000000ff117424 */ /* 0x000fc800078e00ff */
[----:B------:R-:W-:Y:S05]  /*1770*/  RET.REL.NODEC R16 `(_Z11BasedKernelPdS_i) ;  /* 0xffffffe810207950 */ /* 0x000fea0003c3ffff */
.L_x_723:
        /* <DEDUP_REMOVED lines=16> */
.L_x_762:


//--------------------- .text._Z10Triangle_2PdS_ii --------------------------
	.section	.text._Z10Triangle_2PdS_ii,"ax",@progbits
	.align	128
        .global         _Z10Triangle_2PdS_ii
        .type           _Z10Triangle_2PdS_ii,@function
        .size           _Z10Triangle_2PdS_ii,(.L_x_763 - _Z10Triangle_2PdS_ii)
        .other          _Z10Triangle_2PdS_ii,@"STO_CUDA_ENTRY STV_DEFAULT"
_Z10Triangle_2PdS_ii:
.text._Z10Triangle_2PdS_ii:
[----:B------:R-:W-:Y:S01]  /*0000*/  LDC R1, c[0x0][0x37c] ;  /* 0x0000df00ff017b82 */ /* 0x000fe20000000800 */
[----:B------:R-:W0:Y:S07]  /*0010*/  S2R R3, SR_TID.X ;  /* 0x0000000000037919 */ /* 0x000e2e0000002100 */
[----:B------:R-:W0:Y:S01]  /*0020*/  S2UR UR4, SR_CTAID.X ;  /* 0x00000000000479c3 */ /* 0x000e220000002500 */
[----:B------:R-:W1:Y:S07]  /*0030*/  S2R R4, SR_TID.Y ;  /* 0x0000000000047919 */ /* 0x000e6e0000002200 */
[----:B------:R-:W0:Y:S08]  /*0040*/  LDC R24, c[0x0][0x360] ;  /* 0x0000d800ff187b82 */ /* 0x000e300000000800 */
[----:B------:R-:W2:Y:S08]  /*0050*/  LDC R0, c[0x0][0x394] ;  /* 0x0000e500ff007b82 */ /* 0x000eb00000000800 */
[----:B------:R-:W1:Y:S01]  /*0060*/  S2UR UR5, SR_CTAID.Y ;  /* 0x00000000000579c3 */ /* 0x000e620000002600 */
[----:B0-----:R-:W-:-:S07]  /*0070*/  IMAD R2, R24, UR4, R3 ;  /* 0x0000000418027c24 */ /* 0x001fce000f8e0203 */
[----:B------:R-:W1:Y:S01]  /*0080*/  LDC R5, c[0x0][0x364] ;  /* 0x0000d900ff057b82 */ /* 0x000e620000000800 */
[----:B------:R-:W0:Y:S01]  /*0090*/  LDCU UR4, c[0x0][0x374] ;  /* 0x00006e80ff0477ac */ /* 0x000e220008000800 */
[----:B------:R-:W-:-:S05]  /*00a0*/  LOP3.LUT R25, RZ, R2, RZ, 0x33, !PT ;  /* 0x00000002ff197212 */ /* 0x000fca00078e33ff */
[----:B--2---:R-:W-:-:S05]  /*00b0*/  IMAD.IADD R25, R25, 0x1, R0 ;  /* 0x0000000119197824 */ /* 0x004fca00078e0200 */
[----:B------:R-:W-:Y:S01]  /*00c0*/  ISETP.GE.AND P0, PT, R25, RZ, PT ;  /* 0x000000ff1900720c */ /* 0x000fe20003f06270 */
[C---:B-1----:R-:W-:Y:S02]  /*00d0*/  IMAD R3, R5.reuse, UR5, R4 ;  /* 0x0000000505037c24 */ /* 0x042fe4000f8e0204 */
[----:B0-----:R-:W-:-:S10]  /*00e0*/  IMAD R2, R5, UR4, RZ ;  /* 0x0000000405027c24 */ /* 0x001fd4000f8e02ff */
[----:B------:R-:W-:Y:S05]  /*00f0*/  @!P0 EXIT ;  /* 0x000000000000894d */ /* 0x000fea0003800000 */
[----:B------:R-:W0:Y:S01]  /*0100*/  I2F.U32.RP R8, R2 ;  /* 0x0000000200087306 */ /* 0x000e220000209000 */
[----:B------:R-:W1:Y:S01]  /*0110*/  LDC R12, c[0x0][0x390] ;  /* 0x0000e400ff0c7b82 */ /* 0x000e620000000800 */
[----:B------:R-:W-:Y:S01]  /*0120*/  IADD3 R5, PT, PT, R3, R2, RZ ;  /* 0x0000000203057210 */ /* 0x000fe20007ffe0ff */
[----:B------:R-:W-:Y:S01]  /*0130*/  IMAD.MOV R9, RZ, RZ, -R2 ;  /* 0x000000ffff097224 */ /* 0x000fe200078e0a02 */
[----:B------:R-:W2:Y:S01]  /*0140*/  LDCU UR4, c[0x0][0x370] ;  /* 0x00006e00ff0477ac */ /* 0x000ea20008000800 */
[C---:B------:R-:W-:Y:S02]  /*0150*/  ISETP.NE.U32.AND P2, PT, R2.reuse, RZ, PT ;  /* 0x000000ff0200720c */ /* 0x040fe40003f45070 */
[----:B------:R-:W-:Y:S01]  /*0160*/  IMAD.IADD R26, R2, 0x1, R5 ;  /* 0x00000001021a7824 */ /* 0x000fe200078e0205 */
[----:B------:R-:W3:Y:S01]  /*0170*/  LDCU.64 UR6, c[0x0][0x358] ;  /* 0x00006b00ff0677ac */ /* 0x000ee20008000a00 */
[----:B0-----:R-:W0:Y:S01]  /*0180*/  MUFU.RCP R8, R8 ;  /* 0x0000000800087308 */ /* 0x001e220000001000 */
[----:B--2---:R-:W-:Y:S01]  /*0190*/  IMAD R24, R24, UR4, RZ ;  /* 0x0000000418187c24 */ /* 0x004fe2000f8e02ff */
[-C--:B-1----:R-:W-:Y:S01]  /*01a0*/  ISETP.GE.AND P0, PT, R5, R12.reuse, PT ;  /* 0x0000000c0500720c */ /* 0x082fe20003f06270 */
[-C--:B------:R-:W-:Y:S01]  /*01b0*/  IMAD R15, R3, R12.reuse, R0 ;  /* 0x0000000c030f7224 */ /* 0x080fe200078e0200 */
[----:B------:R-:W-:-:S02]  /*01c0*/  VIMNMX R4, PT, PT, R5, R12, !PT ;  /* 0x0000000c05047248 */ /* 0x000fc40007fe0100 */
[----:B------:R-:W-:Y:S01]  /*01d0*/  SEL R10, RZ, 0x1, P0 ;  /* 0x00000001ff0a7807 */ /* 0x000fe20000000000 */
[----:B0-----:R-:W-:-:S04]  /*01e0*/  VIADD R6, R8, 0xffffffe ;  /* 0x0ffffffe08067836 */ /* 0x001fc80000000000 */
[----:B------:R0:W1:Y:S02]  /*01f0*/  F2I.FTZ.U32.TRUNC.NTZ R7, R6 ;  /* 0x0000000600077305 */ /* 0x000064000021f000 */
[----:B0-----:R-:W-:Y:S02]  /*0200*/  IMAD.MOV.U32 R6, RZ, RZ, RZ ;  /* 0x000000ffff067224 */ /* 0x001fe400078e00ff */
[----:B-1----:R-:W-:-:S04]  /*0210*/  IMAD R9, R9, R7, RZ ;  /* 0x0000000709097224 */ /* 0x002fc800078e02ff */
[----:B------:R-:W-:Y:S01]  /*0220*/  IMAD.HI.U32 R8, R7, R9, R6 ;  /* 0x0000000907087227 */ /* 0x000fe200078e0006 */
[----:B------:R-:W-:-:S05]  /*0230*/  IADD3 R7, PT, PT, R4, -R5, -R10 ;  /* 0x8000000504077210 */ /* 0x000fca0007ffe80a */
[----:B------:R-:W-:Y:S02]  /*0240*/  IMAD.HI.U32 R13, R8, R7, RZ ;  /* 0x00000007080d7227 */ /* 0x000fe400078e00ff */
[----:B------:R-:W0:Y:S02]  /*0250*/  LDC.64 R8, c[0x0][0x380] ;  /* 0x0000e000ff087b82 */ /* 0x000e240000000a00 */
[----:B------:R-:W-:-:S04]  /*0260*/  IMAD.MOV R11, RZ, RZ, -R13 ;  /* 0x000000ffff0b7224 */ /* 0x000fc800078e0a0d */
[----:B------:R-:W-:Y:S02]  /*0270*/  IMAD R11, R2, R11, R7 ;  /* 0x0000000b020b7224 */ /* 0x000fe400078e0207 */
[----:B------:R-:W1:Y:S03]  /*0280*/  LDC.64 R6, c[0x0][0x388] ;  /* 0x0000e200ff067b82 */ /* 0x000e660000000a00 */
[----:B------:R-:W-:-:S13]  /*0290*/  ISETP.GE.U32.AND P0, PT, R11, R2, PT ;  /* 0x000000020b00720c */ /* 0x000fda0003f06070 */
[----:B------:R-:W-:Y:S01]  /*02a0*/  @P0 IADD3 R11, PT, PT, -R2, R11, RZ ;  /* 0x0000000b020b0210 */ /* 0x000fe20007ffe1ff */
[----:B------:R-:W-:-:S03]  /*02b0*/  @P0 VIADD R13, R13, 0x1 ;  /* 0x000000010d0d0836 */ /* 0x000fc60000000000 */
[----:B------:R-:W-:Y:S01]  /*02c0*/  ISETP.GE.U32.AND P1, PT, R11, R2, PT ;  /* 0x000000020b00720c */ /* 0x000fe20003f26070 */
[----:B------:R-:W-:Y:S02]  /*02d0*/  IMAD R11, R0, R12, R0 ;  /* 0x0000000c000b7224 */ /* 0x000fe400078e0200 */
[----:B-1----:R-:W-:-:S04]  /*02e0*/  IMAD.WIDE R6, R15, 0x8, R6 ;  /* 0x000000080f067825 */ /* 0x002fc800078e0206 */
[----:B0-----:R-:W-:-:S06]  /*02f0*/  IMAD.WIDE R8, R11, 0x8, R8 ;  /* 0x000000080b087825 */ /* 0x001fcc00078e0208 */
[----:B------:R-:W-:Y:S01]  /*0300*/  @P1 VIADD R13, R13, 0x1 ;  /* 0x000000010d0d1836 */ /* 0x000fe20000000000 */
[----:B------:R-:W-:-:S04]  /*0310*/  @!P2 LOP3.LUT R13, RZ, R2, RZ, 0x33, !PT ;  /* 0x00000002ff0da212 */ /* 0x000fc800078e33ff */
[----:B---3--:R-:W-:-:S07]  /*0320*/  IADD3 R4, PT, PT, R10, R13, RZ ;  /* 0x0000000d0a047210 */ /* 0x008fce0007ffe0ff */
.L_x_731:
[----:B0123--:R-:W2:Y:S01]  /*0330*/  LDG.E.64 R14, desc[UR6][R8.64] ;  /* 0x00000006080e7981 */ /* 0x00fea2000c1e1b00 */
[----:B------:R-:W0:Y:S08]  /*0340*/  LDC.64 R16, c[0x0][0x390] ;  /* 0x0000e400ff107b82 */ /* 0x000e300000000a00 */
[----:B------:R-:W1:Y:S01]  /*0350*/  LDC.64 R10, c[0x0][0x380] ;  /* 0x0000e000ff0a7b82 */ /* 0x000e620000000a00 */
[----:B0-----:R-:W-:-:S04]  /*0360*/  IMAD R17, R17, R16, R25 ;  /* 0x0000001011117224 */ /* 0x001fc800078e0219 */
[----:B-1----:R-:W-:-:S06]  /*0370*/  IMAD.WIDE R10, R17, 0x8, R10 ;  /* 0x00000008110a7825 */ /* 0x002fcc00078e020a */
[----:B------:R-:W3:Y:S01]  /*0380*/  LDG.E.64 R10, desc[UR6][R10.64] ;  /* 0x000000060a0a7981 */ /* 0x000ee2000c1e1b00 */
[----:B------:R-:W-:Y:S01]  /*0390*/  IMAD.MOV.U32 R12, RZ, RZ, 0x1 ;  /* 0x00000001ff0c7424 */ /* 0x000fe200078e00ff */
[----:B------:R-:W-:Y:S01]  /*03a0*/  BSSY.RECONVERGENT B0, `(.L_x_724) ;  /* 0x0000012000007945 */ /* 0x000fe20003800200 */
[----:B------:R-:W-:Y:S01]  /*03b0*/  ISETP.GE.AND P1, PT, R3, R16, PT ;  /* 0x000000100300720c */ /* 0x000fe20003f26270 */
[----:B--2---:R-:W0:Y:S03]  /*03c0*/  MUFU.RCP64H R13, R15 ;  /* 0x0000000f000d7308 */ /* 0x004e260000001800 */
[----:B0-----:R-:W-:-:S08]  /*03d0*/  DFMA R18, -R14, R12, 1 ;  /* 0x3ff000000e12742b */ /* 0x001fd0000000010c */
[----:B------:R-:W-:-:S08]  /*03e0*/  DFMA R18, R18, R18, R18 ;  /* 0x000000121212722b */ /* 0x000fd00000000012 */
[----:B------:R-:W-:-:S08]  /*03f0*/  DFMA R18, R12, R18, R12 ;  /* 0x000000120c12722b */ /* 0x000fd0000000000c */
[----:B------:R-:W-:-:S08]  /*0400*/  DFMA R20, -R14, R18, 1 ;  /* 0x3ff000000e14742b */ /* 0x000fd00000000112 */
[----:B------:R-:W-:-:S08]  /*0410*/  DFMA R20, R18, R20, R18 ;  /* 0x000000141214722b */ /* 0x000fd00000000012 */
[----:B---3--:R-:W-:-:S08]  /*0420*/  DMUL R12, R10, -R20 ;  /* 0x800000140a0c7228 */ /* 0x008fd00000000000 */
[--C-:B------:R-:W-:Y:S02]  /*0430*/  DFMA R18, -R14, R12, -R10.reuse ;  /* 0x0000000c0e12722b */ /* 0x100fe4000000090a */
[----:B------:R-:W-:-:S06]  /*0440*/  DADD R10, -RZ, -R10 ;  /* 0x00000000ff0a7229 */ /* 0x000fcc000000090a */
[----:B------:R-:W-:-:S04]  /*0450*/  DFMA R12, R20, R18, R12 ;  /* 0x00000012140c722b */ /* 0x000fc8000000000c */
[----:B------:R-:W-:-:S06]  /*0460*/  FSETP.GEU.AND P2, PT, |R11|, 6.5827683646048100446e-37, PT ;  /* 0x036000000b00780b */ /* 0x000fcc0003f4e200 */
[----:B------:R-:W-:-:S05]  /*0470*/  FFMA R0, RZ, R15, R13 ;  /* 0x0000000fff007223 */ /* 0x000fca000000000d */
[----:B------:R-:W-:-:S13]  /*0480*/  FSETP.GT.AND P0, PT, |R0|, 1.469367938527859385e-39, PT ;  /* 0x001000000000780b */ /* 0x000fda0003f04200 */
[----:B------:R-:W-:Y:S05]  /*0490*/  @P0 BRA P2, `(.L_x_725) ;  /* 0x0000000000080947 */ /* 0x000fea0001000000 */
[----:B------:R-:W-:-:S07]  /*04a0*/  MOV R0, 0x4c0 ;  /* 0x000004c000007802 */ /* 0x000fce0000000f00 */
[----:B------:R-:W-:Y:S05]  /*04b0*/  CALL.REL.NOINC `($__internal_1_$__cuda_sm20_div_rn_f64_full) ;  /* 0x0000000400607944 */ /* 0x000fea0003c00000 */
.L_x_725:
[----:B------:R-:W-:Y:S05]  /*04c0*/  BSYNC.RECONVERGENT B0 ;  /* 0x0000000000007941 */ /* 0x000fea0003800200 */
.L_x_724:
[----:B------:R-:W-:Y:S04]  /*04d0*/  BSSY.RECONVERGENT B0, `(.L_x_726) ;  /* 0x0000052000007945 */ /* 0x000fe80003800200 */
[----:B------:R-:W-:Y:S05]  /*04e0*/  @P1 BRA `(.L_x_727) ;  /* 0x0000000400401947 */ /* 0x000fea0003800000 */
[----:B------:R-:W-:Y:S01]  /*04f0*/  LOP3.LUT R0, R4, 0x3, RZ, 0xc0, !PT ;  /* 0x0000000304007812 */ /* 0x000fe200078ec0ff */
[----:B------:R-:W-:Y:S01]  /*0500*/  BSSY.RECONVERGENT B1, `(.L_x_728) ;  /* 0x0000024000017945 */ /* 0x000fe20003800200 */
[----:B------:R-:W-:Y:S02]  /*0510*/  MOV R23, R3 ;  /* 0x0000000300177202 */ /* 0x000fe40000000f00 */
[----:B------:R-:W-:-:S13]  /*0520*/  ISETP.NE.AND P0, PT, R0, 0x3, PT ;  /* 0x000000030000780c */ /* 0x000fda0003f05270 */
[----:B------:R-:W-:Y:S05]  /*0530*/  @!P0 BRA `(.L_x_729) ;  /* 0x0000000000808947 */ /* 0x000fea0003800000 */
[----:B------:R-:W0:Y:S01]  /*0540*/  LDC R20, c[0x0][0x390] ;  /* 0x0000e400ff147b82 */ /* 0x000e220000000800 */
[----:B------:R-:W2:Y:S07]  /*0550*/  LDG.E.64 R18, desc[UR6][R6.64] ;  /* 0x0000000606127981 */ /* 0x000eae000c1e1b00 */
[----:B------:R-:W1:Y:S01]  /*0560*/  LDC.64 R10, c[0x0][0x388] ;  /* 0x0000e200ff0a7b82 */ /* 0x000e620000000a00 */
[----:B0-----:R-:W-:-:S04]  /*0570*/  IMAD R15, R3, R20, R25 ;  /* 0x00000014030f7224 */ /* 0x001fc800078e0219 */
[----:B-1----:R-:W-:-:S05]  /*0580*/  IMAD.WIDE R14, R15, 0x8, R10 ;  /* 0x000000080f0e7825 */ /* 0x002fca00078e020a */
[----:B------:R-:W2:Y:S01]  /*0590*/  LDG.E.64 R16, desc[UR6][R14.64] ;  /* 0x000000060e107981 */ /* 0x000ea2000c1e1b00 */
[----:B------:R-:W-:Y:S01]  /*05a0*/  ISETP.NE.AND P0, PT, R0, RZ, PT ;  /* 0x000000ff0000720c */ /* 0x000fe20003f05270 */
[----:B------:R-:W-:Y:S01]  /*05b0*/  IMAD.MOV.U32 R23, RZ, RZ, R5 ;  /* 0x000000ffff177224 */ /* 0x000fe200078e0005 */
[----:B--2---:R-:W-:-:S07]  /*05c0*/  DFMA R16, R18, R12, R16 ;  /* 0x0000000c1210722b */ /* 0x004fce0000000010 */
[----:B------:R0:W-:Y:S04]  /*05d0*/  STG.E.64 desc[UR6][R14.64], R16 ;  /* 0x000000100e007986 */ /* 0x0001e8000c101b06 */
[----:B------:R-:W-:Y:S05]  /*05e0*/  @!P0 BRA `(.L_x_729) ;  /* 0x0000000000548947 */ /* 0x000fea0003800000 */
[----:B------:R-:W1:Y:S01]  /*05f0*/  LDC R21, c[0x0][0x394] ;  /* 0x0000e500ff157b82 */ /* 0x000e620000000800 */
[----:B0-----:R-:W-:-:S04]  /*0600*/  IMAD R15, R5, R20, R25 ;  /* 0x00000014050f7224 */ /* 0x001fc800078e0219 */
[----:B------:R-:W-:-:S05]  /*0610*/  IMAD.WIDE R14, R15, 0x8, R10 ;  /* 0x000000080f0e7825 */ /* 0x000fca00078e020a */
[----:B------:R-:W2:Y:S01]  /*0620*/  LDG.E.64 R16, desc[UR6][R14.64] ;  /* 0x000000060e107981 */ /* 0x000ea2000c1e1b00 */
[----:B-1----:R-:W-:-:S04]  /*0630*/  IMAD R19, R5, R20, R21 ;  /* 0x0000001405137224 */ /* 0x002fc800078e0215 */
[----:B------:R-:W-:-:S06]  /*0640*/  IMAD.WIDE R18, R19, 0x8, R10 ;  /* 0x0000000813127825 */ /* 0x000fcc00078e020a */
[----:B------:R-:W2:Y:S01]  /*0650*/  LDG.E.64 R18, desc[UR6][R18.64] ;  /* 0x0000000612127981 */ /* 0x000ea2000c1e1b00 */
[----:B------:R-:W-:Y:S01]  /*0660*/  ISETP.NE.AND P0, PT, R0, 0x1, PT ;  /* 0x000000010000780c */ /* 0x000fe20003f05270 */
[----:B------:R-:W-:Y:S01]  /*0670*/  IMAD.MOV.U32 R23, RZ, RZ, R26 ;  /* 0x000000ffff177224 */ /* 0x000fe200078e001a */
[----:B--2---:R-:W-:-:S07]  /*0680*/  DFMA R16, R18, R12, R16 ;  /* 0x0000000c1210722b */ /* 0x004fce0000000010 */
[----:B------:R1:W-:Y:S04]  /*0690*/  STG.E.64 desc[UR6][R14.64], R16 ;  /* 0x000000100e007986 */ /* 0x0003e8000c101b06 */
[----:B------:R-:W-:Y:S05]  /*06a0*/  @!P0 BRA `(.L_x_729) ;  /* 0x0000000000248947 */ /* 0x000fea0003800000 */
[CC--:B-1----:R-:W-:Y:S02]  /*06b0*/  IMAD R15, R26.reuse, R20.reuse, R21 ;  /* 0x000000141a0f7224 */ /* 0x0c2fe400078e0215 */
[----:B------:R-:W-:Y:S02]  /*06c0*/  IMAD R17, R26, R20, R25 ;  /* 0x000000141a117224 */ /* 0x000fe400078e0219 */
[----:B------:R-:W-:-:S04]  /*06d0*/  IMAD.WIDE R14, R15, 0x8, R10 ;  /* 0x000000080f0e7825 */ /* 0x000fc800078e020a */
[----:B------:R-:W-:Y:S02]  /*06e0*/  IMAD.WIDE R10, R17, 0x8, R10 ;  /* 0x00000008110a7825 */ /* 0x000fe400078e020a */
[----:B------:R-:W2:Y:S04]  /*06f0*/  LDG.E.64 R14, desc[UR6][R14.64] ;  /* 0x000000060e0e7981 */ /* 0x000ea8000c1e1b00 */
[----:B------:R-:W2:Y:S01]  /*0700*/  LDG.E.64 R16, desc[UR6][R10.64] ;  /* 0x000000060a107981 */ /* 0x000ea2000c1e1b00 */
[----:B------:R-:W-:Y:S01]  /*0710*/  IADD3 R23, PT, PT, R2, R26, RZ ;  /* 0x0000001a02177210 */ /* 0x000fe20007ffe0ff */
[----:B--2---:R-:W-:-:S07]  /*0720*/  DFMA R16, R14, R12, R16 ;  /* 0x0000000c0e10722b */ /* 0x004fce0000000010 */
[----:B------:R2:W-:Y:S04]  /*0730*/  STG.E.64 desc[UR6][R10.64], R16 ;  /* 0x000000100a007986 */ /* 0x0005e8000c101b06 */
.L_x_729:
[----:B------:R-:W-:Y:S05]  /*0740*/  BSYNC.RECONVERGENT B1 ;  /* 0x0000000000017941 */ /* 0x000fea0003800200 */
.L_x_728:
[----:B------:R-:W-:-:S13]  /*0750*/  ISETP.GE.U32.AND P0, PT, R4, 0x3, PT ;  /* 0x000000030400780c */ /* 0x000fda0003f06070 */
[----:B------:R-:W-:Y:S05]  /*0760*/  @!P0 BRA `(.L_x_727) ;  /* 0x0000000000a08947 */ /* 0x000fea0003800000 */
.L_x_730:
[----:B--2---:R-:W2:Y:S08]  /*0770*/  LDC.64 R10, c[0x0][0x390] ;  /* 0x0000e400ff0a7b82 */ /* 0x004eb00000000a00 */
[----:B01-3--:R-:W0:Y:S01]  /*0780*/  LDC.64 R14, c[0x0][0x388] ;  /* 0x0000e200ff0e7b82 */ /* 0x00be220000000a00 */
[CC--:B--2---:R-:W-:Y:S02]  /*0790*/  IMAD R19, R23.reuse, R10.reuse, R11 ;  /* 0x0000000a17137224 */ /* 0x0c4fe400078e020b */
[----:B------:R-:W-:-:S02]  /*07a0*/  IMAD R21, R23, R10, R25 ;  /* 0x0000000a17157224 */ /* 0x000fc400078e0219 */
[----:B0-----:R-:W-:-:S04]  /*07b0*/  IMAD.WIDE R18, R19, 0x8, R14 ;  /* 0x0000000813127825 */ /* 0x001fc800078e020e */
[----:B------:R-:W-:Y:S02]  /*07c0*/  IMAD.WIDE R20, R21, 0x8, R14 ;  /* 0x0000000815147825 */ /* 0x000fe400078e020e */
[----:B------:R-:W2:Y:S04]  /*07d0*/  LDG.E.64 R18, desc[UR6][R18.64] ;  /* 0x0000000612127981 */ /* 0x000ea8000c1e1b00 */
[----:B------:R-:W2:Y:S01]  /*07e0*/  LDG.E.64 R16, desc[UR6][R20.64] ;  /* 0x0000000614107981 */ /* 0x000ea2000c1e1b00 */
[----:B------:R-:W-:-:S04]  /*07f0*/  IMAD.IADD R23, R2, 0x1, R23 ;  /* 0x0000000102177824 */ /* 0x000fc800078e0217 */
[CC--:B------:R-:W-:Y:S01]  /*0800*/  IMAD R27, R23.reuse, R10.reuse, R25 ;  /* 0x0000000a171b7224 */ /* 0x0c0fe200078e0219 */
[----:B--2---:R-:W-:Y:S01]  /*0810*/  DFMA R28, R18, R12, R16 ;  /* 0x0000000c121c722b */ /* 0x004fe20000000010 */
[----:B------:R-:W-:-:S04]  /*0820*/  IMAD R17, R23, R10, R11 ;  /* 0x0000000a17117224 */ /* 0x000fc800078e020b */
[--C-:B------:R-:W-:Y:S02]  /*0830*/  IMAD.WIDE R18, R17, 0x8, R14.reuse ;  /* 0x0000000811127825 */ /* 0x100fe400078e020e */
[----:B------:R0:W-:Y:S04]  /*0840*/  STG.E.64 desc[UR6][R20.64], R28 ;  /* 0x0000001c14007986 */ /* 0x0001e8000c101b06 */
[----:B------:R-:W2:Y:S01]  /*0850*/  LDG.E.64 R18, desc[UR6][R18.64] ;  /* 0x0000000612127981 */ /* 0x000ea2000c1e1b00 */
[----:B0-----:R-:W-:-:S05]  /*0860*/  IMAD.WIDE R28, R27, 0x8, R14 ;  /* 0x000000081b1c7825 */ /* 0x001fca00078e020e */
[----:B------:R-:W2:Y:S01]  /*0870*/  LDG.E.64 R16, desc[UR6][R28.64] ;  /* 0x000000061c107981 */ /* 0x000ea2000c1e1b00 */
[----:B------:R-:W-:-:S04]  /*0880*/  IMAD.IADD R23, R2, 0x1, R23 ;  /* 0x0000000102177824 */ /* 0x000fc800078e0217 */
[CC--:B------:R-:W-:Y:S02]  /*0890*/  IMAD R27, R23.reuse, R10.reuse, R11 ;  /* 0x0000000a171b7224 */ /* 0x0c0fe400078e020b */
[----:B------:R-:W-:-:S04]  /*08a0*/  IMAD R0, R23, R10, R25 ;  /* 0x0000000a17007224 */ /* 0x000fc800078e0219 */
[----:B------:R-:W-:Y:S01]  /*08b0*/  IMAD.WIDE R20, R0, 0x8, R14 ;  /* 0x0000000800147825 */ /* 0x000fe200078e020e */
[----:B--2---:R-:W-:-:S03]  /*08c0*/  DFMA R16, R18, R12, R16 ;  /* 0x0000000c1210722b */ /* 0x004fc60000000010 */
[----:B------:R-:W-:-:S04]  /*08d0*/  IMAD.WIDE R18, R27, 0x8, R14 ;  /* 0x000000081b127825 */ /* 0x000fc800078e020e */
[----:B------:R0:W-:Y:S04]  /*08e0*/  STG.E.64 desc[UR6][R28.64], R16 ;  /* 0x000000101c007986 */ /* 0x0001e8000c101b06 */
[----:B------:R-:W2:Y:S04]  /*08f0*/  LDG.E.64 R18, desc[UR6][R18.64] ;  /* 0x0000000612127981 */ /* 0x000ea8000c1e1b00 */
[----:B0-----:R-:W2:Y:S01]  /*0900*/  LDG.E.64 R16, desc[UR6][R20.64] ;  /* 0x0000000614107981 */ /* 0x001ea2000c1e1b00 */
[----:B------:R-:W-:-:S05]  /*0910*/  IADD3 R23, PT, PT, R2, R23, RZ ;  /* 0x0000001702177210 */ /* 0x000fca0007ffe0ff */
[CC--:B------:R-:W-:Y:S02]  /*0920*/  IMAD R11, R23.reuse, R10.reuse, R11 ;  /* 0x0000000a170b7224 */ /* 0x0c0fe400078e020b */
[----:B------:R-:W-:Y:S01]  /*0930*/  IMAD R27, R23, R10, R25 ;  /* 0x0000000a171b7224 */ /* 0x000fe200078e0219 */
[----:B--2---:R-:W-:Y:S01]  /*0940*/  DFMA R16, R18, R12, R16 ;  /* 0x0000000c1210722b */ /* 0x004fe20000000010 */
[----:B------:R-:W-:-:S04]  /*0950*/  IMAD.WIDE R18, R11, 0x8, R14 ;  /* 0x000000080b127825 */ /* 0x000fc800078e020e */
[----:B------:R-:W-:Y:S02]  /*0960*/  IMAD.WIDE R14, R27, 0x8, R14 ;  /* 0x000000081b0e7825 */ /* 0x000fe400078e020e */
[----:B------:R3:W-:Y:S04]  /*0970*/  STG.E.64 desc[UR6][R20.64], R16 ;  /* 0x0000001014007986 */ /* 0x0007e8000c101b06 */
[----:B------:R-:W2:Y:S04]  /*0980*/  LDG.E.64 R18, desc[UR6][R18.64] ;  /* 0x0000000612127981 */ /* 0x000ea8000c1e1b00 */
[----:B------:R-:W2:Y:S01]  /*0990*/  LDG.E.64 R28, desc[UR6][R14.64] ;  /* 0x000000060e1c7981 */ /* 0x000ea2000c1e1b00 */
[----:B------:R-:W-:-:S05]  /*09a0*/  IMAD.IADD R23, R2, 0x1, R23 ;  /* 0x0000000102177824 */ /* 0x000fca00078e0217 */
[----:B------:R-:W-:Y:S01]  /*09b0*/  ISETP.GE.AND P0, PT, R23, R10, PT ;  /* 0x0000000a1700720c */ /* 0x000fe20003f06270 */
[----:B--2---:R-:W-:-:S07]  /*09c0*/  DFMA R28, R18, R12, R28 ;  /* 0x0000000c121c722b */ /* 0x004fce000000001c */
[----:B------:R3:W-:Y:S05]  /*09d0*/  STG.E.64 desc[UR6][R14.64], R28 ;  /* 0x0000001c0e007986 */ /* 0x0007ea000c101b06 */
[----:B------:R-:W-:Y:S05]  /*09e0*/  @!P0 BRA `(.L_x_730) ;  /* 0xfffffffc00608947 */ /* 0x000fea000383ffff */
.L_x_727:
[----:B------:R-:W-:Y:S05]  /*09f0*/  BSYNC.RECONVERGENT B0 ;  /* 0x0000000000007941 */ /* 0x000fea0003800200 */
.L_x_726:
[----:B------:R-:W-:-:S05]  /*0a00*/  IMAD.IADD R25, R25, 0x1, -R24 ;  /* 0x0000000119197824 */ /* 0x000fca00078e0a18 */
[----:B------:R-:W-:-:S13]  /*0a10*/  ISETP.GT.AND P0, PT, R25, -0x1, PT ;  /* 0xffffffff1900780c */ /* 0x000fda0003f04270 */
[----:B------:R-:W-:Y:S05]  /*0a20*/  @P0 BRA `(.L_x_731) ;  /* 0xfffffff800400947 */ /* 0x000fea000383ffff */
[----:B------:R-:W-:Y:S05]  /*0a30*/  EXIT ;  /* 0x000000000000794d */ /* 0x000fea0003800000 */
        .weak           $__internal_1_$__cuda_sm20_div_rn_f64_full
        .type           $__internal_1_$__cuda_sm20_div_rn_f64_full,@function
        .size           $__internal_1_$__cuda_sm20_div_rn_f64_full,(.L_x_763 - $__internal_1_$__cuda_sm20_div_rn_f64_full)
$__internal_1_$__cuda_sm20_div_rn_f64_full:
[----:B------:R-:W-:Y:S01]  /*0a40*/  FSETP.GEU.AND P3, PT, |R11|, 1.469367938527859385e-39, PT ;  /* 0x001000000b00780b */ /* 0x000fe20003f6e200 */
[----:B------:R-:W-:Y:S01]  /*0a50*/  IMAD.MOV.U32 R28, RZ, RZ, 0x1ca00000 ;  /* 0x1ca00000ff1c7424 */ /* 0x000fe200078e00ff */
[C---:B------:R-:W-:Y:S01]  /*0a60*/  FSETP.GEU.AND P0, PT, |R15|.reuse, 1.469367938527859385e-39, PT ;  /* 0x001000000f00780b */ /* 0x040fe20003f0e200 */
[----:B------:R-:W-:Y:S01]  /*0a70*/  IMAD.MOV.U32 R18, RZ, RZ, 0x1 ;  /* 0x00000001ff127424 */ /* 0x000fe200078e00ff */
[----:B------:R-:W-:Y:S01]  /*0a80*/  LOP3.LUT R12, R15, 0x800fffff, RZ, 0xc0, !PT ;  /* 0x800fffff0f0c7812 */ /* 0x000fe200078ec0ff */
[----:B------:R-:W-:Y:S01]  /*0a90*/  BSSY.RECONVERGENT B1, `(.L_x_732) ;  /* 0x0000052000017945 */ /* 0x000fe20003800200 */
[----:B------:R-:W-:Y:S02]  /*0aa0*/  LOP3.LUT R27, R11, 0x7ff00000, RZ, 0xc0, !PT ;  /* 0x7ff000000b1b7812 */ /* 0x000fe400078ec0ff */
[----:B------:R-:W-:Y:S02]  /*0ab0*/  LOP3.LUT R13, R12, 0x3ff00000, RZ, 0xfc, !PT ;  /* 0x3ff000000c0d7812 */ /* 0x000fe400078efcff */
[----:B------:R-:W-:-:S02]  /*0ac0*/  MOV R12, R14 ;  /* 0x0000000e000c7202 */ /* 0x000fc40000000f00 */
[C---:B------:R-:W-:Y:S02]  /*0ad0*/  LOP3.LUT R29, R15.reuse, 0x7ff00000, RZ, 0xc0, !PT ;  /* 0x7ff000000f1d7812 */ /* 0x040fe400078ec0ff */
[----:B------:R-:W-:Y:S01]  /*0ae0*/  @!P3 LOP3.LUT R16, R15, 0x7ff00000, RZ, 0xc0, !PT ;  /* 0x7ff000000f10b812 */ /* 0x000fe200078ec0ff */
[----:B------:R-:W-:Y:S01]  /*0af0*/  @!P0 DMUL R12, R14, 8.98846567431157953865e+307 ;  /* 0x7fe000000e0c8828 */ /* 0x000fe20000000000 */
[C---:B------:R-:W-:Y:S02]  /*0b00*/  ISETP.GE.U32.AND P2, PT, R27.reuse, R29, PT ;  /* 0x0000001d1b00720c */ /* 0x040fe40003f46070 */
[----:B------:R-:W-:Y:S01]  /*0b10*/  @!P3 ISETP.GE.U32.AND P4, PT, R27, R16, PT ;  /* 0x000000101b00b20c */ /* 0x000fe20003f86070 */
[----:B------:R-:W-:Y:S01]  /*0b20*/  IMAD.MOV.U32 R16, RZ, RZ, R10 ;  /* 0x000000ffff107224 */ /* 0x000fe200078e000a */
[C---:B------:R-:W-:Y:S01]  /*0b30*/  SEL R17, R28.reuse, 0x63400000, !P2 ;  /* 0x634000001c117807 */ /* 0x040fe20005000000 */
[----:B------:R-:W0:Y:S01]  /*0b40*/  MUFU.RCP64H R19, R13 ;  /* 0x0000000d00137308 */ /* 0x000e220000001800 */
[----:B------:R-:W-:-:S02]  /*0b50*/  @!P3 SEL R21, R28, 0x63400000, !P4 ;  /* 0x634000001c15b807 */ /* 0x000fc40006000000 */
[--C-:B------:R-:W-:Y:S02]  /*0b60*/  LOP3.LUT R17, R17, 0x800fffff, R11.reuse, 0xf8, !PT ;  /* 0x800fffff11117812 */ /* 0x100fe400078ef80b */
[----:B------:R-:W-:Y:S02]  /*0b70*/  @!P3 LOP3.LUT R21, R21, 0x80000000, R11, 0xf8, !PT ;  /* 0x800000001515b812 */ /* 0x000fe400078ef80b */
[----:B------:R-:W-:Y:S02]  /*0b80*/  @!P3 MOV R20, RZ ;  /* 0x000000ff0014b202 */ /* 0x000fe40000000f00 */
[----:B------:R-:W-:Y:S02]  /*0b90*/  @!P3 LOP3.LUT R21, R21, 0x100000, RZ, 0xfc, !PT ;  /* 0x001000001515b812 */ /* 0x000fe400078efcff */
[----:B------:R-:W-:-:S04]  /*0ba0*/  @!P0 LOP3.LUT R29, R13, 0x7ff00000, RZ, 0xc0, !PT ;  /* 0x7ff000000d1d8812 */ /* 0x000fc800078ec0ff */
[----:B------:R-:W-:Y:S02]  /*0bb0*/  @!P3 DFMA R16, R16, 2, -R20 ;  /* 0x400000001010b82b */ /* 0x000fe40000000814 */
[----:B0-----:R-:W-:-:S08]  /*0bc0*/  DFMA R20, R18, -R12, 1 ;  /* 0x3ff000001214742b */ /* 0x001fd0000000080c */
[----:B------:R-:W-:-:S08]  /*0bd0*/  DFMA R20, R20, R20, R20 ;  /* 0x000000141414722b */ /* 0x000fd00000000014 */
[----:B------:R-:W-:-:S08]  /*0be0*/  DFMA R20, R18, R20, R18 ;  /* 0x000000141214722b */ /* 0x000fd00000000012 */
[----:B------:R-:W-:-:S08]  /*0bf0*/  DFMA R18, R20, -R12, 1 ;  /* 0x3ff000001412742b */ /* 0x000fd0000000080c */
[----:B------:R-:W-:-:S08]  /*0c00*/  DFMA R18, R20, R18, R20 ;  /* 0x000000121412722b */ /* 0x000fd00000000014 */
[----:B------:R-:W-:-:S08]  /*0c10*/  DMUL R20, R18, R16 ;  /* 0x0000001012147228 */ /* 0x000fd00000000000 */
[----:B------:R-:W-:-:S08]  /*0c20*/  DFMA R22, R20, -R12, R16 ;  /* 0x8000000c1416722b */ /* 0x000fd00000000010 */
[----:B------:R-:W-:Y:S01]  /*0c30*/  DFMA R22, R18, R22, R20 ;  /* 0x000000161216722b */ /* 0x000fe20000000014 */
[----:B------:R-:W-:Y:S01]  /*0c40*/  IMAD.MOV.U32 R18, RZ, RZ, R27 ;  /* 0x000000ffff127224 */ /* 0x000fe200078e001b */
[----:B------:R-:W-:-:S04]  /*0c50*/  @!P3 LOP3.LUT R18, R17, 0x7ff00000, RZ, 0xc0, !PT ;  /* 0x7ff000001112b812 */ /* 0x000fc800078ec0ff */
[----:B------:R-:W-:-:S04]  /*0c60*/  IADD3 R19, PT, PT, R18, -0x1, RZ ;  /* 0xffffffff12137810 */ /* 0x000fc80007ffe0ff */
[----:B------:R-:W-:Y:S01]  /*0c70*/  ISETP.GT.U32.AND P0, PT, R19, 0x7feffffe, PT ;  /* 0x7feffffe1300780c */ /* 0x000fe20003f04070 */
[----:B------:R-:W-:-:S05]  /*0c80*/  VIADD R19, R29, 0xffffffff ;  /* 0xffffffff1d137836 */ /* 0x000fca0000000000 */
[----:B------:R-:W-:-:S13]  /*0c90*/  ISETP.GT.U32.OR P0, PT, R19, 0x7feffffe, P0 ;  /* 0x7feffffe1300780c */ /* 0x000fda0000704470 */
[----:B------:R-:W-:Y:S05]  /*0ca0*/  @P0 BRA `(.L_x_733) ;  /* 0x00000000006c0947 */ /* 0x000fea0003800000 */
[----:B------:R-:W-:-:S04]  /*0cb0*/  LOP3.LUT R18, R15, 0x7ff00000, RZ, 0xc0, !PT ;  /* 0x7ff000000f127812 */ /* 0x000fc800078ec0ff */
[CC--:B------:R-:W-:Y:S02]  /*0cc0*/  VIADDMNMX R10, R27.reuse, -R18.reuse, 0xb9600000, !PT ;  /* 0xb96000001b0a7446 */ /* 0x0c0fe40007800912 */
[----:B------:R-:W-:Y:S02]  /*0cd0*/  ISETP.GE.U32.AND P0, PT, R27, R18, PT ;  /* 0x000000121b00720c */ /* 0x000fe40003f06070 */
[----:B------:R-:W-:Y:S02]  /*0ce0*/  VIMNMX R10, PT, PT, R10, 0x46a00000, PT ;  /* 0x46a000000a0a7848 */ /* 0x000fe40003fe0100 */
[----:B------:R-:W-:-:S05]  /*0cf0*/  SEL R11, R28, 0x63400000, !P0 ;  /* 0x634000001c0b7807 */ /* 0x000fca0004000000 */
[----:B------:R-:W-:Y:S02]  /*0d00*/  IMAD.IADD R18, R10, 0x1, -R11 ;  /* 0x000000010a127824 */ /* 0x000fe400078e0a0b */
[----:B------:R-:W-:-:S03]  /*0d10*/  IMAD.MOV.U32 R10, RZ, RZ, RZ ;  /* 0x000000ffff0a7224 */ /* 0x000fc600078e00ff */
[----:B------:R-:W-:-:S06]  /*0d20*/  IADD3 R11, PT, PT, R18, 0x7fe00000, RZ ;  /* 0x7fe00000120b7810 */ /* 0x000fcc0007ffe0ff */
[----:B------:R-:W-:-:S10]  /*0d30*/  DMUL R20, R22, R10 ;  /* 0x0000000a16147228 */ /* 0x000fd40000000000 */
[----:B------:R-:W-:-:S13]  /*0d40*/  FSETP.GTU.AND P0, PT, |R21|, 1.469367938527859385e-39, PT ;  /* 0x001000001500780b */ /* 0x000fda0003f0c200 */
[----:B------:R-:W-:Y:S05]  /*0d50*/  @P0 BRA `(.L_x_734) ;  /* 0x0000000000940947 */ /* 0x000fea0003800000 */
[----:B------:R-:W-:-:S06]  /*0d60*/  DFMA R12, R22, -R12, R16 ;  /* 0x8000000c160c722b */ /* 0x000fcc0000000010 */
[----:B------:R-:W-:-:S04]  /*0d70*/  IMAD.MOV.U32 R12, RZ, RZ, RZ ;  /* 0x000000ffff0c7224 */ /* 0x000fc800078e00ff */
[C---:B------:R-:W-:Y:S02]  /*0d80*/  FSETP.NEU.AND P0, PT, R13.reuse, RZ, PT ;  /* 0x000000ff0d00720b */ /* 0x040fe40003f0d000 */
[----:B------:R-:W-:-:S04]  /*0d90*/  LOP3.LUT R15, R13, 0x80000000, R15, 0x48, !PT ;  /* 0x800000000d0f7812 */ /* 0x000fc800078e480f */
[----:B------:R-:W-:-:S07]  /*0da0*/  LOP3.LUT R13, R15, R11, RZ, 0xfc, !PT ;  /* 0x0000000b0f0d7212 */ /* 0x000fce00078efcff */
[----:B------:R-:W-:Y:S05]  /*0db0*/  @!P0 BRA `(.L_x_734) ;  /* 0x00000000007c8947 */ /* 0x000fea0003800000 */
[----:B------:R-:W-:Y:S01]  /*0dc0*/  IADD3 R11, PT, PT, -R18, RZ, RZ ;  /* 0x000000ff120b7210 */ /* 0x000fe20007ffe1ff */
[----:B------:R-:W-:Y:S01]  /*0dd0*/  IMAD.MOV.U32 R10, RZ, RZ, RZ ;  /* 0x000000ffff0a7224 */ /* 0x000fe200078e00ff */
[----:B------:R-:W-:-:S05]  /*0de0*/  DMUL.RP R12, R22, R12 ;  /* 0x0000000c160c7228 */ /* 0x000fca0000008000 */
[----:B------:R-:W-:-:S05]  /*0df0*/  DFMA R10, R20, -R10, R22 ;  /* 0x8000000a140a722b */ /* 0x000fca0000000016 */
[----:B------:R-:W-:Y:S02]  /*0e00*/  LOP3.LUT R15, R13, R15, RZ, 0x3c, !PT ;  /* 0x0000000f0d0f7212 */ /* 0x000fe400078e3cff */
[----:B------:R-:W-:-:S04]  /*0e10*/  IADD3 R10, PT, PT, -R18, -0x43300000, RZ ;  /* 0xbcd00000120a7810 */ /* 0x000fc80007ffe1ff */
[----:B------:R-:W-:-:S04]  /*0e20*/  FSETP.NEU.AND P0, PT, |R11|, R10, PT ;  /* 0x0000000a0b00720b */ /* 0x000fc80003f0d200 */
[----:B------:R-:W-:Y:S02]  /*0e30*/  FSEL R20, R12, R20, !P0 ;  /* 0x000000140c147208 */ /* 0x000fe40004000000 */
[----:B------:R-:W-:Y:S01]  /*0e40*/  FSEL R21, R15, R21, !P0 ;  /* 0x000000150f157208 */ /* 0x000fe20004000000 */
[----:B------:R-:W-:Y:S06]  /*0e50*/  BRA `(.L_x_734) ;  /* 0x0000000000547947 */ /* 0x000fec0003800000 */
.L_x_733:
[----:B------:R-:W-:-:S14]  /*0e60*/  DSETP.NAN.AND P0, PT, R10, R10, PT ;  /* 0x0000000a0a00722a */ /* 0x000fdc0003f08000 */
[----:B------:R-:W-:Y:S05]  /*0e70*/  @P0 BRA `(.L_x_735) ;  /* 0x0000000000440947 */ /* 0x000fea0003800000 */
[----:B------:R-:W-:-:S14]  /*0e80*/  DSETP.NAN.AND P0, PT, R14, R14, PT ;  /* 0x0000000e0e00722a */ /* 0x000fdc0003f08000 */
[----:B------:R-:W-:Y:S05]  /*0e90*/  @P0 BRA `(.L_x_736) ;  /* 0x0000000000300947 */ /* 0x000fea0003800000 */
[----:B------:R-:W-:Y:S01]  /*0ea0*/  ISETP.NE.AND P0, PT, R18, R29, PT ;  /* 0x0000001d1200720c */ /* 0x000fe20003f05270 */
[----:B------:R-:W-:Y:S01]  /*0eb0*/  IMAD.MOV.U32 R20, RZ, RZ, 0x0 ;  /* 0x00000000ff147424 */ /* 0x000fe200078e00ff */
[----:B------:R-:W-:-:S11]  /*0ec0*/  MOV R21, 0xfff80000 ;  /* 0xfff8000000157802 */ /* 0x000fd60000000f00 */
[----:B------:R-:W-:Y:S05]  /*0ed0*/  @!P0 BRA `(.L_x_734) ;  /* 0x0000000000348947 */ /* 0x000fea0003800000 */
[----:B------:R-:W-:Y:S02]  /*0ee0*/  ISETP.NE.AND P0, PT, R18, 0x7ff00000, PT ;  /* 0x7ff000001200780c */ /* 0x000fe40003f05270 */
[----:B------:R-:W-:Y:S02]  /*0ef0*/  LOP3.LUT R21, R11, 0x80000000, R15, 0x48, !PT ;  /* 0x800000000b157812 */ /* 0x000fe400078e480f */
[----:B------:R-:W-:-:S13]  /*0f00*/  ISETP.EQ.OR P0, PT, R29, RZ, !P0 ;  /* 0x000000ff1d00720c */ /* 0x000fda0004702670 */
[----:B------:R-:W-:Y:S01]  /*0f10*/  @P0 LOP3.LUT R10, R21, 0x7ff00000, RZ, 0xfc, !PT ;  /* 0x7ff00000150a0812 */ /* 0x000fe200078efcff */
[----:B------:R-:W-:Y:S02]  /*0f20*/  @!P0 IMAD.MOV.U32 R20, RZ, RZ, RZ ;  /* 0x000000ffff148224 */ /* 0x000fe400078e00ff */
[----:B------:R-:W-:Y:S01]  /*0f30*/  @P0 IMAD.MOV.U32 R20, RZ, RZ, RZ ;  /* 0x000000ffff140224 */ /* 0x000fe200078e00ff */
[----:B------:R-:W-:Y:S01]  /*0f40*/  @P0 MOV R21, R10 ;  /* 0x0000000a00150202 */ /* 0x000fe20000000f00 */
[----:B------:R-:W-:Y:S06]  /*0f50*/  BRA `(.L_x_734) ;  /* 0x0000000000147947 */ /* 0x000fec0003800000 */
.L_x_736:
[----:B------:R-:W-:Y:S01]  /*0f60*/  LOP3.LUT R21, R15, 0x80000, RZ, 0xfc, !PT ;  /* 0x000800000f157812 */ /* 0x000fe200078efcff */
[----:B------:R-:W-:Y:S01]  /*0f70*/  IMAD.MOV.U32 R20, RZ, RZ, R14 ;  /* 0x000000ffff147224 */ /* 0x000fe200078e000e */
[----:B------:R-:W-:Y:S06]  /*0f80*/  BRA `(.L_x_734) ;  /* 0x0000000000087947 */ /* 0x000fec0003800000 */
.L_x_735:
[----:B------:R-:W-:Y:S01]  /*0f90*/  LOP3.LUT R21, R11, 0x80000, RZ, 0xfc, !PT ;  /* 0x000800000b157812 */ /* 0x000fe200078efcff */
[----:B------:R-:W-:-:S07]  /*0fa0*/  IMAD.MOV.U32 R20, RZ, RZ, R10 ;  /* 0x000000ffff147224 */ /* 0x000fce00078e000a */
.L_x_734:
[----:B------:R-:W-:Y:S05]  /*0fb0*/  BSYNC.RECONVERGENT B1 ;  /* 0x0000000000017941 */ /* 0x000fea0003800200 */
.L_x_732:
[----:B------:R-:W-:Y:S02]  /*0fc0*/  HFMA2 R11, -RZ, RZ, 0, 0 ;  /* 0x00000000ff0b7431 */ /* 0x000fe400000001ff */
[----:B------:R-:W-:Y:S01]  /*0fd0*/  IMAD.MOV.U32 R10, RZ, RZ, R0 ;  /* 0x000000ffff0a7224 */ /* 0x000fe200078e0000 */
[----:B------:R-:W-:Y:S01]  /*0fe0*/  MOV R12, R20 ;  /* 0x00000014000c7202 */ /* 0x000fe20000000f00 */
[----:B------:R-:W-:Y:S02]  /*0ff0*/  IMAD.MOV.U32 R13, RZ, RZ, R21 ;  /* 0x000000ffff0d7224 */ /* 0x000fe400078e0015 */
[----:B------:R-:W-:Y:S05]  /*1000*/  RET.REL.NODEC R10 `(_Z10Triangle_2PdS_ii) ;  /* 0xffffffec0afc7950 */ /* 0x000fea0003c3ffff */
.L_x_737:
        /* <DEDUP_REMOVED lines=15> */
.L_x_763:


//--------------------- .text._Z10Triangle_1PdS_ii --------------------------
	.section	.text._Z10Triangle_1PdS_ii,"ax",@progbits
	.align	128
        .global         _Z10Triangle_1PdS_ii
        .type           _Z10Triangle_1PdS_ii,@function
        .size           _Z10Triangle_1PdS_ii,(.L_x_764 - _Z10Triangle_1PdS_ii)
        .other          _Z10Triangle_1PdS_ii,@"STO_CUDA_ENTRY STV_DEFAULT"
_Z10Triangle_1PdS_ii:
.text._Z10Triangle_1PdS_ii:
[----:B------:R-:W-:Y:S01]  /*0000*/  LDC R1, c[0x0][0x37c] ;  /* 0x0000df00ff017b82 */ /* 0x000fe20000000800 */
[----:B------:R-:W0:Y:S07]  /*0010*/  S2R R9, SR_TID.X ;  /* 0x0000000000097919 */ /* 0x000e2e0000002100 */
[----:B------:R-:W0:Y:S08]  /*0020*/  S2UR UR4, SR_CTAID.X ;  /* 0x00000000000479c3 */ /* 0x000e300000002500 */
[----:B------:R-:W0:Y:S01]  /*0030*/  LDC R10, c[0x0][0x360] ;  /* 0x0000d800ff0a7b82 */ /* 0x000e220000000800 */
[----:B------:R-:W1:Y:S01]  /*0040*/  LDCU UR5, c[0x0][0x364] ;  /* 0x00006c80ff0577ac */ /* 0x000e620008000800 */
[----:B------:R-:W2:Y:S06]  /*0050*/  LDCU UR6, c[0x0][0x374] ;  /* 0x00006e80ff0677ac */ /* 0x000eac0008000800 */
[----:B------:R-:W3:Y:S01]  /*0060*/  LDC.64 R6, c[0x0][0x390] ;  /* 0x0000e400ff067b82 */ /* 0x000ee20000000a00 */
[----:B0-----:R-:W-:-:S02]  /*0070*/  IMAD R9, R10, UR4, R9 ;  /* 0x000000040a097c24 */ /* 0x001fc4000f8e0209 */
[----:B---3--:R-:W-:-:S04]  /*0080*/  VIADD R5, R7, 0x1 ;  /* 0x0000000107057836 */ /* 0x008fc80000000000 */
[----:B------:R-:W-:-:S05]  /*0090*/  IMAD.IADD R9, R9, 0x1, R5 ;  /* 0x0000000109097824 */ /* 0x000fca00078e0205 */
[----:B------:R-:W-:-:S13]  /*00a0*/  ISETP.GE.AND P0, PT, R9, R6, PT ;  /* 0x000000060900720c */ /* 0x000fda0003f06270 */
[----:B-12---:R-:W-:Y:S05]  /*00b0*/  @P0 EXIT ;  /* 0x000000000000094d */ /* 0x006fea0003800000 */
[----:B------:R-:W0:Y:S01]  /*00c0*/  S2R R15, SR_CTAID.Y ;  /* 0x00000000000f7919 */ /* 0x000e220000002600 */
[----:B------:R-:W-:Y:S01]  /*00d0*/  UIMAD UR4, UR5, UR6, URZ ;  /* 0x00000006050472a4 */ /* 0x000fe2000f8e02ff */
[----:B------:R-:W1:Y:S05]  /*00e0*/  S2R R16, SR_TID.Y ;  /* 0x0000000000107919 */ /* 0x000e6a0000002200 */
[----:B------:R-:W-:-:S03]  /*00f0*/  IADD3 R17, PT, PT, RZ, -UR4, RZ ;  /* 0x80000004ff117c10 */ /* 0x000fc6000fffe0ff */
[----:B------:R-:W2:Y:S08]  /*0100*/  I2F.U32.RP R4, UR4 ;  /* 0x0000000400047d06 */ /* 0x000eb00008209000 */
[----:B--2---:R-:W2:Y:S01]  /*0110*/  MUFU.RCP R4, R4 ;  /* 0x0000000400047308 */ /* 0x004ea20000001000 */
[----:B0-----:R-:W-:Y:S01]  /*0120*/  IADD3 R11, PT, PT, R15, UR6, RZ ;  /* 0x000000060f0b7c10 */ /* 0x001fe2000fffe0ff */
[----:B------:R-:W0:Y:S01]  /*0130*/  LDCU.64 UR6, c[0x0][0x358] ;  /* 0x00006b00ff0677ac */ /* 0x000e220008000a00 */
[----:B-1----:R-:W-:-:S03]  /*0140*/  IMAD.IADD R0, R16, 0x1, R7 ;  /* 0x0000000110007824 */ /* 0x002fc600078e0207 */
[----:B------:R-:W-:Y:S02]  /*0150*/  IMAD R11, R11, UR5, RZ ;  /* 0x000000050b0b7c24 */ /* 0x000fe4000f8e02ff */
[----:B--2---:R-:W-:-:S03]  /*0160*/  VIADD R8, R4, 0xffffffe ;  /* 0x0ffffffe04087836 */ /* 0x004fc60000000000 */
[C---:B------:R-:W-:Y:S02]  /*0170*/  IADD3 R3, PT, PT, R0.reuse, 0x1, R11 ;  /* 0x0000000100037810 */ /* 0x040fe40007ffe00b */
[----:B------:R-:W-:Y:S01]  /*0180*/  LOP3.LUT R2, RZ, R11, RZ, 0x33, !PT ;  /* 0x0000000bff027212 */ /* 0x000fe200078e33ff */
[----:B------:R-:W-:Y:S01]  /*0190*/  IMAD.IADD R11, R11, 0x1, R16 ;  /* 0x000000010b0b7824 */ /* 0x000fe200078e0210 */
[-C--:B------:R-:W-:Y:S02]  /*01a0*/  VIMNMX R13, PT, PT, R3, R6.reuse, !PT ;  /* 0x00000006030d7248 */ /* 0x080fe40007fe0100 */
[----:B------:R-:W1:Y:S02]  /*01b0*/  F2I.FTZ.U32.TRUNC.NTZ R3, R8 ;  /* 0x0000000800037305 */ /* 0x000e64000021f000 */
[----:B------:R-:W-:Y:S01]  /*01c0*/  IADD3 R13, PT, PT, -R0, R13, R2 ;  /* 0x0000000d000d7210 */ /* 0x000fe20007ffe102 */
[----:B------:R-:W-:Y:S01]  /*01d0*/  HFMA2 R2, -RZ, RZ, 0, 0 ;  /* 0x00000000ff027431 */ /* 0x000fe200000001ff */
[----:B------:R-:W-:-:S02]  /*01e0*/  ISETP.GE.AND P1, PT, R11, R6, PT ;  /* 0x000000060b00720c */ /* 0x000fc40003f26270 */
[C---:B------:R-:W-:Y:S01]  /*01f0*/  ISETP.NE.AND P0, PT, R13.reuse, RZ, PT ;  /* 0x000000ff0d00720c */ /* 0x040fe20003f05270 */
[----:B------:R-:W-:Y:S01]  /*0200*/  VIADD R0, R13, 0xffffffff ;  /* 0xffffffff0d007836 */ /* 0x000fe20000000000 */
[----:B------:R-:W-:Y:S02]  /*0210*/  VIMNMX R4, PT, PT, R11, R6, !PT ;  /* 0x000000060b047248 */ /* 0x000fe40007fe0100 */
[----:B------:R-:W-:Y:S01]  /*0220*/  SEL R14, RZ, 0x1, P1 ;  /* 0x00000001ff0e7807 */ /* 0x000fe20000800000 */
[----:B-1----:R-:W-:-:S04]  /*0230*/  IMAD R17, R17, R3, RZ ;  /* 0x0000000311117224 */ /* 0x002fc800078e02ff */
[----:B------:R-:W-:Y:S01]  /*0240*/  IMAD.HI.U32 R3, R3, R17, R2 ;  /* 0x0000001103037227 */ /* 0x000fe200078e0002 */
[----:B------:R-:W-:-:S03]  /*0250*/  IADD3 R2, PT, PT, R4, -R11, -R14 ;  /* 0x8000000b04027210 */ /* 0x000fc60007ffe80e */
[----:B------:R-:W-:Y:S02]  /*0260*/  @!P0 IMAD.MOV R0, RZ, RZ, R13 ;  /* 0x000000ffff008224 */ /* 0x000fe400078e020d */
[C---:B------:R-:W-:Y:S01]  /*0270*/  IMAD.HI.U32 R8, R3.reuse, R2, RZ ;  /* 0x0000000203087227 */ /* 0x040fe200078e00ff */
[----:B------:R-:W1:Y:S03]  /*0280*/  LDC.64 R12, c[0x0][0x388] ;  /* 0x0000e200ff0c7b82 */ /* 0x000e660000000a00 */
[----:B------:R-:W-:-:S04]  /*0290*/  IMAD.HI.U32 R4, R3, R0, RZ ;  /* 0x0000000003047227 */ /* 0x000fc800078e00ff */
[----:B------:R-:W-:Y:S01]  /*02a0*/  IMAD.MOV R11, RZ, RZ, -R8 ;  /* 0x000000ffff0b7224 */ /* 0x000fe200078e0a08 */
[----:B------:R-:W-:-:S03]  /*02b0*/  IADD3 R3, PT, PT, -R4, RZ, RZ ;  /* 0x000000ff04037210 */ /* 0x000fc60007ffe1ff */
[----:B------:R-:W-:Y:S01]  /*02c0*/  IMAD R2, R11, UR4, R2 ;  /* 0x000000040b027c24 */ /* 0x000fe2000f8e0202 */
[----:B------:R-:W-:Y:S01]  /*02d0*/  LOP3.LUT R11, RZ, UR4, RZ, 0x33, !PT ;  /* 0x00000004ff0b7c12 */ /* 0x000fe2000f8e33ff */
[----:B------:R-:W-:-:S03]  /*02e0*/  IMAD R0, R3, UR4, R0 ;  /* 0x0000000403007c24 */ /* 0x000fc6000f8e0200 */
[----:B------:R-:W-:Y:S02]  /*02f0*/  ISETP.GE.U32.AND P4, PT, R2, UR4, PT ;  /* 0x0000000402007c0c */ /* 0x000fe4000bf86070 */
[----:B------:R-:W-:-:S11]  /*0300*/  ISETP.GE.U32.AND P3, PT, R0, UR4, PT ;  /* 0x0000000400007c0c */ /* 0x000fd6000bf66070 */
[----:B------:R-:W-:Y:S02]  /*0310*/  @P4 VIADD R2, R2, -UR4 ;  /* 0x8000000402024c36 */ /* 0x000fe40008000000 */
[----:B------:R-:W-:Y:S01]  /*0320*/  @P3 IADD3 R0, PT, PT, R0, -UR4, RZ ;  /* 0x8000000400003c10 */ /* 0x000fe2000fffe0ff */
[----:B------:R-:W-:Y:S01]  /*0330*/  @P4 VIADD R8, R8, 0x1 ;  /* 0x0000000108084836 */ /* 0x000fe20000000000 */
[----:B------:R-:W-:Y:S02]  /*0340*/  @P3 IADD3 R4, PT, PT, R4, 0x1, RZ ;  /* 0x0000000104043810 */ /* 0x000fe40007ffe0ff */
[----:B------:R-:W-:Y:S01]  /*0350*/  ISETP.GE.U32.AND P1, PT, R2, UR4, PT ;  /* 0x0000000402007c0c */ /* 0x000fe2000bf26070 */
[----:B------:R-:W-:Y:S01]  /*0360*/  IMAD R2, R15, UR5, R16 ;  /* 0x000000050f027c24 */ /* 0x000fe2000f8e0210 */
[----:B------:R-:W-:Y:S01]  /*0370*/  ISETP.GE.U32.AND P2, PT, R0, UR4, PT ;  /* 0x0000000400007c0c */ /* 0x000fe2000bf46070 */
[----:B------:R-:W2:Y:S01]  /*0380*/  LDCU UR5, c[0x0][0x370] ;  /* 0x00006e00ff0577ac */ /* 0x000ea20008000800 */
[----:B------:R-:W-:Y:S01]  /*0390*/  ISETP.NE.U32.AND P3, PT, RZ, UR4, PT ;  /* 0x00000004ff007c0c */ /* 0x000fe2000bf65070 */
[C---:B------:R-:W-:Y:S01]  /*03a0*/  VIADD R3, R2.reuse, UR4 ;  /* 0x0000000402037c36 */ /* 0x040fe20008000000 */
[----:B------:R-:W-:Y:S01]  /*03b0*/  SEL R0, RZ, 0x1, !P0 ;  /* 0x00000001ff007807 */ /* 0x000fe20004000000 */
[----:B------:R-:W-:-:S02]  /*03c0*/  IMAD.IADD R5, R2, 0x1, R5 ;  /* 0x0000000102057824 */ /* 0x000fc400078e0205 */
[-CC-:B------:R-:W-:Y:S02]  /*03d0*/  IMAD R17, R2, R6.reuse, R7.reuse ;  /* 0x0000000602117224 */ /* 0x180fe400078e0207 */
[----:B------:R-:W-:Y:S02]  /*03e0*/  IMAD R19, R3, R6, R7 ;  /* 0x0000000603137224 */ /* 0x000fe400078e0207 */
[----:B------:R-:W-:Y:S02]  /*03f0*/  @P1 VIADD R8, R8, 0x1 ;  /* 0x0000000108081836 */ /* 0x000fe40000000000 */
[----:B------:R-:W-:Y:S01]  /*0400*/  @P2 IADD3 R4, PT, PT, R4, 0x1, RZ ;  /* 0x0000000104042810 */ /* 0x000fe20007ffe0ff */
[----:B-1----:R-:W-:Y:S02]  /*0410*/  IMAD.WIDE R16, R17, 0x8, R12 ;  /* 0x0000000811107825 */ /* 0x002fe400078e020c */
[C---:B------:R-:W-:Y:S02]  /*0420*/  SEL R15, R11.reuse, R8, !P3 ;  /* 0x000000080b0f7207 */ /* 0x040fe40005800000 */
[----:B------:R-:W-:Y:S01]  /*0430*/  SEL R11, R11, R4, !P3 ;  /* 0x000000040b0b7207 */ /* 0x000fe20005800000 */
[----:B--2---:R-:W-:Y:S01]  /*0440*/  IMAD R10, R10, UR5, RZ ;  /* 0x000000050a0a7c24 */ /* 0x004fe2000f8e02ff */
[----:B------:R-:W-:-:S02]  /*0450*/  IADD3 R4, PT, PT, R3, UR4, RZ ;  /* 0x0000000403047c10 */ /* 0x000fc4000fffe0ff */
[----:B------:R-:W-:-:S03]  /*0460*/  IADD3 R8, PT, PT, R5, UR4, RZ ;  /* 0x0000000405087c10 */ /* 0x000fc6000fffe0ff */
[----:B------:R-:W-:Y:S01]  /*0470*/  IMAD R21, R4, R6, R7 ;  /* 0x0000000604157224 */ /* 0x000fe200078e0207 */
[----:B------:R-:W-:Y:S01]  /*0480*/  IADD3 R6, PT, PT, R14, R15, RZ ;  /* 0x0000000f0e067210 */ /* 0x000fe20007ffe0ff */
[----:B------:R-:W-:-:S04]  /*0490*/  IMAD.WIDE R14, R19, 0x8, R12 ;  /* 0x00000008130e7825 */ /* 0x000fc800078e020c */
[----:B------:R-:W-:Y:S02]  /*04a0*/  IMAD.IADD R7, R0, 0x1, R11 ;  /* 0x0000000100077824 */ /* 0x000fe400078e020b */
[----:B------:R-:W-:-:S04]  /*04b0*/  IMAD.WIDE R12, R21, 0x8, R12 ;  /* 0x00000008150c7825 */ /* 0x000fc800078e020c */
[----:B0-----:R-:W-:-:S07]  /*04c0*/  VIADD R36, R8, UR4 ;  /* 0x0000000408247c36 */ /* 0x001fce0008000000 */
.L_x_750:
[----:B0-2---:R-:W0:Y:S08]  /*04d0*/  LDC.64 R18, c[0x0][0x390] ;  /* 0x0000e400ff127b82 */ /* 0x005e300000000a00 */
[----:B-1-34-:R-:W1:Y:S08]  /*04e0*/  LDC.64 R20, c[0x0][0x380] ;  /* 0x0000e000ff147b82 */ /* 0x01ae700000000a00 */
[----:B------:R-:W2:Y:S01]  /*04f0*/  LDC.64 R26, c[0x0][0x390] ;  /* 0x0000e400ff1a7b82 */ /* 0x000ea20000000a00 */
[----:B0-----:R-:W-:-:S07]  /*0500*/  IMAD R39, R19, R18, R19 ;  /* 0x0000001213277224 */ /* 0x001fce00078e0213 */
[----:B------:R-:W0:Y:S01]  /*0510*/  LDC.64 R22, c[0x0][0x380] ;  /* 0x0000e000ff167b82 */ /* 0x000e220000000a00 */
[----:B-1----:R-:W-:-:S06]  /*0520*/  IMAD.WIDE R38, R39, 0x8, R20 ;  /* 0x0000000827267825 */ /* 0x002fcc00078e0214 */
[----:B------:R-:W3:Y:S01]  /*0530*/  LDG.E.64 R38, desc[UR6][R38.64] ;  /* 0x0000000626267981 */ /* 0x000ee2000c1e1b00 */
[----:B--2---:R-:W-:-:S04]  /*0540*/  IMAD R27, R27, R26, R9 ;  /* 0x0000001a1b1b7224 */ /* 0x004fc800078e0209 */
[----:B0-----:R-:W-:-:S06]  /*0550*/  IMAD.WIDE R22, R27, 0x8, R22 ;  /* 0x000000081b167825 */ /* 0x001fcc00078e0216 */
[----:B------:R-:W2:Y:S01]  /*0560*/  LDG.E.64 R22, desc[UR6][R22.64] ;  /* 0x0000000616167981 */ /* 0x000ea2000c1e1b00 */
[----:B------:R-:W-:Y:S01]  /*0570*/  MOV R24, 0x1 ;  /* 0x0000000100187802 */ /* 0x000fe20000000f00 */
[----:B------:R-:W-:Y:S01]  /*0580*/  BSSY.RECONVERGENT B0, `(.L_x_738) ;  /* 0x0000012000007945 */ /* 0x000fe20003800200 */
[----:B------:R-:W-:Y:S01]  /*0590*/  ISETP.GE.AND P1, PT, R5, R26, PT ;  /* 0x0000001a0500720c */ /* 0x000fe20003f26270 */
[----:B---3--:R-:W0:Y:S03]  /*05a0*/  MUFU.RCP64H R25, R39 ;  /* 0x0000002700197308 */ /* 0x008e260000001800 */
[----:B0-----:R-:W-:-:S08]  /*05b0*/  DFMA R28, -R38, R24, 1 ;  /* 0x3ff00000261c742b */ /* 0x001fd00000000118 */
[----:B------:R-:W-:-:S08]  /*05c0*/  DFMA R28, R28, R28, R28 ;  /* 0x0000001c1c1c722b */ /* 0x000fd0000000001c */
[----:B------:R-:W-:-:S08]  /*05d0*/  DFMA R28, R24, R28, R24 ;  /* 0x0000001c181c722b */ /* 0x000fd00000000018 */
[----:B------:R-:W-:-:S08]  /*05e0*/  DFMA R24, -R38, R28, 1 ;  /* 0x3ff000002618742b */ /* 0x000fd0000000011c */
[----:B------:R-:W-:-:S08]  /*05f0*/  DFMA R24, R28, R24, R28 ;  /* 0x000000181c18722b */ /* 0x000fd0000000001c */
[----:B--2---:R-:W-:-:S08]  /*0600*/  DMUL R28, R22, -R24 ;  /* 0x80000018161c7228 */ /* 0x004fd00000000000 */
        /* <DEDUP_REMOVED lines=8> */
[----:B------:R-:W-:Y:S05]  /*0690*/  CALL.REL.NOINC `($__internal_2_$__cuda_sm20_div_rn_f64_full) ;  /* 0x0000000800ac7944 */ /* 0x000fea0003c00000 */
.L_x_739:
[----:B------:R-:W-:Y:S05]  /*06a0*/  BSYNC.RECONVERGENT B0 ;  /* 0x0000000000007941 */ /* 0x000fea0003800200 */
.L_x_738:
[----:B------:R-:W-:Y:S04]  /*06b0*/  BSSY.RECONVERGENT B0, `(.L_x_740) ;  /* 0x0000055000007945 */ /* 0x000fe80003800200 */
[----:B------:R-:W-:Y:S05]  /*06c0*/  @P1 BRA `(.L_x_741) ;  /* 0x00000004004c1947 */ /* 0x000fea0003800000 */
[----:B------:R-:W-:Y:S01]  /*06d0*/  LOP3.LUT R0, R7, 0x3, RZ, 0xc0, !PT ;  /* 0x0000000307007812 */ /* 0x000fe200078ec0ff */
[----:B------:R-:W-:Y:S01]  /*06e0*/  BSSY.RECONVERGENT B1, `(.L_x_742) ;  /* 0x0000027000017945 */ /* 0x000fe20003800200 */
[----:B------:R-:W-:Y:S02]  /*06f0*/  IMAD.MOV.U32 R11, RZ, RZ, R5 ;  /* 0x000000ffff0b7224 */ /* 0x000fe400078e0005 */
[----:B------:R-:W-:-:S13]  /*0700*/  ISETP.NE.AND P0, PT, R0, 0x3, PT ;  /* 0x000000030000780c */ /* 0x000fda0003f05270 */
[----:B------:R-:W-:Y:S05]  /*0710*/  @!P0 BRA `(.L_x_743) ;  /* 0x00000000008c8947 */ /* 0x000fea0003800000 */
[----:B------:R-:W0:Y:S01]  /*0720*/  LDC R0, c[0x0][0x390] ;  /* 0x0000e400ff007b82 */ /* 0x000e220000000800 */
[----:B------:R-:W-:-:S04]  /*0730*/  IMAD R33, R5, R18, R19 ;  /* 0x0000001205217224 */ /* 0x000fc800078e0213 */
[----:B------:R-:W-:-:S03]  /*0740*/  IMAD.WIDE R32, R33, 0x8, R20 ;  /* 0x0000000821207825 */ /* 0x000fc600078e0214 */
[----:B------:R-:W1:Y:S02]  /*0750*/  LDC.64 R22, c[0x0][0x380] ;  /* 0x0000e000ff167b82 */ /* 0x000e640000000a00 */
[----:B------:R-:W2:Y:S01]  /*0760*/  LDG.E.64 R28, desc[UR6][R32.64] ;  /* 0x00000006201c7981 */ /* 0x000ea2000c1e1b00 */
[----:B0-----:R-:W-:-:S04]  /*0770*/  IMAD R27, R5, R0, R9 ;  /* 0x00000000051b7224 */ /* 0x001fc800078e0209 */
[----:B-1----:R-:W-:-:S05]  /*0780*/  IMAD.WIDE R26, R27, 0x8, R22 ;  /* 0x000000081b1a7825 */ /* 0x002fca00078e0216 */
[----:B------:R-:W2:Y:S01]  /*0790*/  LDG.E.64 R30, desc[UR6][R26.64] ;  /* 0x000000061a1e7981 */ /* 0x000ea2000c1e1b00 */
[----:B------:R-:W-:Y:S02]  /*07a0*/  LOP3.LUT P0, RZ, R7, 0x3, RZ, 0xc0, !PT ;  /* 0x0000000307ff7812 */ /* 0x000fe4000780c0ff */
[----:B------:R-:W-:Y:S01]  /*07b0*/  MOV R11, R8 ;  /* 0x00000008000b7202 */ /* 0x000fe20000000f00 */
[----:B--2---:R-:W-:-:S07]  /*07c0*/  DFMA R28, R28, R24, R30 ;  /* 0x000000181c1c722b */ /* 0x004fce000000001e */
[----:B------:R0:W-:Y:S03]  /*07d0*/  STG.E.64 desc[UR6][R26.64], R28 ;  /* 0x0000001c1a007986 */ /* 0x0001e6000c101b06 */
[----:B------:R-:W-:Y:S05]  /*07e0*/  @!P0 BRA `(.L_x_743) ;  /* 0x0000000000588947 */ /* 0x000fea0003800000 */
[----:B------:R-:W1:Y:S01]  /*07f0*/  LDCU UR5, c[0x0][0x394] ;  /* 0x00007280ff0577ac */ /* 0x000e620008000800 */
[----:B0-----:R-:W-:-:S04]  /*0800*/  IMAD R27, R8, R0, R9 ;  /* 0x00000000081b7224 */ /* 0x001fc800078e0209 */
[----:B------:R-:W-:-:S05]  /*0810*/  IMAD.WIDE R26, R27, 0x8, R22 ;  /* 0x000000081b1a7825 */ /* 0x000fca00078e0216 */
[----:B------:R-:W2:Y:S01]  /*0820*/  LDG.E.64 R30, desc[UR6][R26.64] ;  /* 0x000000061a1e7981 */ /* 0x000ea2000c1e1b00 */
[----:B-1----:R-:W-:-:S04]  /*0830*/  IMAD R29, R8, R0, UR5 ;  /* 0x00000005081d7e24 */ /* 0x002fc8000f8e0200 */
[----:B------:R-:W-:-:S06]  /*0840*/  IMAD.WIDE R28, R29, 0x8, R22 ;  /* 0x000000081d1c7825 */ /* 0x000fcc00078e0216 */
[----:B------:R-:W2:Y:S01]  /*0850*/  LDG.E.64 R28, desc[UR6][R28.64] ;  /* 0x000000061c1c7981 */ /* 0x000ea2000c1e1b00 */
[----:B------:R-:W-:-:S04]  /*0860*/  LOP3.LUT R11, R7, 0x3, RZ, 0xc0, !PT ;  /* 0x00000003070b7812 */ /* 0x000fc800078ec0ff */
[----:B------:R-:W-:Y:S01]  /*0870*/  ISETP.NE.AND P0, PT, R11, 0x1, PT ;  /* 0x000000010b00780c */ /* 0x000fe20003f05270 */
[----:B------:R-:W-:Y:S01]  /*0880*/  IMAD.MOV.U32 R11, RZ, RZ, R36 ;  /* 0x000000ffff0b7224 */ /* 0x000fe200078e0024 */
[----:B--2---:R-:W-:-:S07]  /*0890*/  DFMA R30, R28, R24, R30 ;  /* 0x000000181c1e722b */ /* 0x004fce000000001e */
[----:B------:R1:W-:Y:S04]  /*08a0*/  STG.E.64 desc[UR6][R26.64], R30 ;  /* 0x0000001e1a007986 */ /* 0x0003e8000c101b06 */
[----:B------:R-:W-:Y:S05]  /*08b0*/  @!P0 BRA `(.L_x_743) ;  /* 0x0000000000248947 */ /* 0x000fea0003800000 */
[C---:B-1----:R-:W-:Y:S02]  /*08c0*/  IMAD R27, R36.reuse, R18, R19 ;  /* 0x00000012241b7224 */ /* 0x042fe400078e0213 */
[----:B------:R-:W-:Y:S02]  /*08d0*/  IMAD R11, R36, R0, R9 ;  /* 0x00000000240b7224 */ /* 0x000fe400078e0209 */
[----:B------:R-:W-:-:S04]  /*08e0*/  IMAD.WIDE R26, R27, 0x8, R20 ;  /* 0x000000081b1a7825 */ /* 0x000fc800078e0214 */
[----:B------:R-:W-:Y:S01]  /*08f0*/  IMAD.WIDE R22, R11, 0x8, R22 ;  /* 0x000000080b167825 */ /* 0x000fe200078e0216 */
[----:B------:R-:W2:Y:S04]  /*0900*/  LDG.E.64 R18, desc[UR6][R26.64] ;  /* 0x000000061a127981 */ /* 0x000ea8000c1e1b00 */
[----:B------:R-:W2:Y:S01]  /*0910*/  LDG.E.64 R20, desc[UR6][R22.64] ;  /* 0x0000000616147981 */ /* 0x000ea2000c1e1b00 */
[----:B------:R-:W-:Y:S01]  /*0920*/  IADD3 R11, PT, PT, R36, UR4, RZ ;  /* 0x00000004240b7c10 */ /* 0x000fe2000fffe0ff */
[----:B--2---:R-:W-:-:S07]  /*0930*/  DFMA R18, R18, R24, R20 ;  /* 0x000000181212722b */ /* 0x004fce0000000014 */
[----:B------:R2:W-:Y:S04]  /*0940*/  STG.E.64 desc[UR6][R22.64], R18 ;  /* 0x0000001216007986 */ /* 0x0005e8000c101b06 */
.L_x_743:
[----:B------:R-:W-:Y:S05]  /*0950*/  BSYNC.RECONVERGENT B1 ;  /* 0x0000000000017941 */ /* 0x000fea0003800200 */
.L_x_742:
[----:B------:R-:W-:-:S13]  /*0960*/  ISETP.GE.U32.AND P0, PT, R7, 0x3, PT ;  /* 0x000000030700780c */ /* 0x000fda0003f06070 */
[----:B------:R-:W-:Y:S05]  /*0970*/  @!P0 BRA `(.L_x_741) ;  /* 0x0000000000a08947 */ /* 0x000fea0003800000 */
.L_x_744:
[----:B--2---:R-:W2:Y:S08]  /*0980*/  LDC.64 R18, c[0x0][0x390] ;  /* 0x0000e400ff127b82 */ /* 0x004eb00000000a00 */
[----:B---3--:R-:W3:Y:S01]  /*0990*/  LDC.64 R20, c[0x0][0x380] ;  /* 0x0000e000ff147b82 */ /* 0x008ee20000000a00 */
[CC--:B--2---:R-:W-:Y:S02]  /*09a0*/  IMAD R35, R11.reuse, R18.reuse, R19 ;  /* 0x000000120b237224 */ /* 0x0c4fe400078e0213 */
[----:B0-----:R-:W-:-:S02]  /*09b0*/  IMAD R29, R11, R18, R9 ;  /* 0x000000120b1d7224 */ /* 0x001fc400078e0209 */
[----:B---3--:R-:W-:-:S04]  /*09c0*/  IMAD.WIDE R34, R35, 0x8, R20 ;  /* 0x0000000823227825 */ /* 0x008fc800078e0214 */
[----:B------:R-:W-:Y:S01]  /*09d0*/  IMAD.WIDE R28, R29, 0x8, R20 ;  /* 0x000000081d1c7825 */ /* 0x000fe200078e0214 */
[----:B------:R-:W2:Y:S04]  /*09e0*/  LDG.E.64 R22, desc[UR6][R34.64] ;  /* 0x0000000622167981 */ /* 0x000ea8000c1e1b00 */
[----:B-1----:R-:W2:Y:S01]  /*09f0*/  LDG.E.64 R26, desc[UR6][R28.64] ;  /* 0x000000061c1a7981 */ /* 0x002ea2000c1e1b00 */
[----:B------:R-:W-:-:S04]  /*0a00*/  VIADD R0, R11, UR4 ;  /* 0x000000040b007c36 */ /* 0x000fc80008000000 */
[CC--:B------:R-:W-:Y:S02]  /*0a10*/  IMAD R39, R0.reuse, R18.reuse, R19 ;  /* 0x0000001200277224 */ /* 0x0c0fe400078e0213 */
[----:B------:R-:W-:Y:S02]  /*0a20*/  IMAD R11, R0, R18, R9 ;  /* 0x00000012000b7224 */ /* 0x000fe400078e0209 */
[----:B------:R-:W-:Y:S01]  /*0a30*/  IMAD.WIDE R38, R39, 0x8, R20 ;  /* 0x0000000827267825 */ /* 0x000fe200078e0214 */
[----:B--2---:R-:W-:-:S03]  /*0a40*/  DFMA R30, R22, R24, R26 ;  /* 0x00000018161e722b */ /* 0x004fc6000000001a */
[----:B------:R-:W-:-:S04]  /*0a50*/  IMAD.WIDE R22, R11, 0x8, R20 ;  /* 0x000000080b167825 */ /* 0x000fc800078e0214 */
[----:B------:R0:W-:Y:S04]  /*0a60*/  STG.E.64 desc[UR6][R28.64], R30 ;  /* 0x0000001e1c007986 */ /* 0x0001e8000c101b06 */
[----:B------:R-:W2:Y:S04]  /*0a70*/  LDG.E.64 R26, desc[UR6][R38.64] ;  /* 0x00000006261a7981 */ /* 0x000ea8000c1e1b00 */
[----:B------:R-:W2:Y:S01]  /*0a80*/  LDG.E.64 R32, desc[UR6][R22.64] ;  /* 0x0000000616207981 */ /* 0x000ea2000c1e1b00 */
[----:B------:R-:W-:-:S05]  /*0a90*/  IADD3 R0, PT, PT, R0, UR4, RZ ;  /* 0x0000000400007c10 */ /* 0x000fca000fffe0ff */
[CC--:B------:R-:W-:Y:S02]  /*0aa0*/  IMAD R35, R0.reuse, R18.reuse, R19 ;  /* 0x0000001200237224 */ /* 0x0c0fe400078e0213 */
[----:B------:R-:W-:Y:S02]  /*0ab0*/  IMAD R11, R0, R18, R9 ;  /* 0x00000012000b7224 */ /* 0x000fe400078e0209 */
[----:B------:R-:W-:Y:S01]  /*0ac0*/  IMAD.WIDE R34, R35, 0x8, R20 ;  /* 0x0000000823227825 */ /* 0x000fe200078e0214 */
[----:B--2---:R-:W-:-:S03]  /*0ad0*/  DFMA R32, R26, R24, R32 ;  /* 0x000000181a20722b */ /* 0x004fc60000000020 */
[----:B------:R-:W-:-:S04]  /*0ae0*/  IMAD.WIDE R26, R11, 0x8, R20 ;  /* 0x000000080b1a7825 */ /* 0x000fc800078e0214 */
[----:B------:R1:W-:Y:S04]  /*0af0*/  STG.E.64 desc[UR6][R22.64], R32 ;  /* 0x0000002016007986 */ /* 0x0003e8000c101b06 */
[----:B------:R-:W2:Y:S04]  /*0b00*/  LDG.E.64 R34, desc[UR6][R34.64] ;  /* 0x0000000622227981 */ /* 0x000ea8000c1e1b00 */
[----:B0-----:R-:W2:Y:S01]  /*0b10*/  LDG.E.64 R28, desc[UR6][R26.64] ;  /* 0x000000061a1c7981 */ /* 0x001ea2000c1e1b00 */
[----:B------:R-:W-:-:S04]  /*0b20*/  VIADD R0, R0, UR4 ;  /* 0x0000000400007c36 */ /* 0x000fc80008000000 */
[CC--:B------:R-:W-:Y:S02]  /*0b30*/  IMAD R31, R0.reuse, R18.reuse, R19 ;  /* 0x00000012001f7224 */ /* 0x0c0fe400078e0213 */
[----:B------:R-:W-:Y:S02]  /*0b40*/  IMAD R11, R0, R18, R9 ;  /* 0x00000012000b7224 */ /* 0x000fe400078e0209 */
[----:B------:R-:W-:-:S04]  /*0b50*/  IMAD.WIDE R30, R31, 0x8, R20 ;  /* 0x000000081f1e7825 */ /* 0x000fc800078e0214 */
[----:B------:R-:W-:Y:S01]  /*0b60*/  IMAD.WIDE R20, R11, 0x8, R20 ;  /* 0x000000080b147825 */ /* 0x000fe200078e0214 */
[----:B--2---:R-:W-:-:S07]  /*0b70*/  DFMA R28, R34, R24, R28 ;  /* 0x00000018221c722b */ /* 0x004fce000000001c */
[----:B------:R3:W-:Y:S04]  /*0b80*/  STG.E.64 desc[UR6][R26.64], R28 ;  /* 0x0000001c1a007986 */ /* 0x0007e8000c101b06 */
[----:B------:R-:W2:Y:S04]  /*0b90*/  LDG.E.64 R30, desc[UR6][R30.64] ;  /* 0x000000061e1e7981 */ /* 0x000ea8000c1e1b00 */
[----:B-1----:R-:W2:Y:S01]  /*0ba0*/  LDG.E.64 R22, desc[UR6][R20.64] ;  /* 0x0000000614167981 */ /* 0x002ea2000c1e1b00 */
[----:B------:R-:W-:-:S04]  /*0bb0*/  IADD3 R11, PT, PT, R0, UR4, RZ ;  /* 0x00000004000b7c10 */ /* 0x000fc8000fffe0ff */
[----:B------:R-:W-:Y:S01]  /*0bc0*/  ISETP.GE.AND P0, PT, R11, R18, PT ;  /* 0x000000120b00720c */ /* 0x000fe20003f06270 */
[----:B--2---:R-:W-:-:S07]  /*0bd0*/  DFMA R22, R30, R24, R22 ;  /* 0x000000181e16722b */ /* 0x004fce0000000016 */
[----:B------:R3:W-:Y:S05]  /*0be0*/  STG.E.64 desc[UR6][R20.64], R22 ;  /* 0x0000001614007986 */ /* 0x0007ea000c101b06 */
[----:B------:R-:W-:Y:S05]  /*0bf0*/  @!P0 BRA `(.L_x_744) ;  /* 0xfffffffc00608947 */ /* 0x000fea000383ffff */
.L_x_741:
[----:B------:R-:W-:Y:S05]  /*0c00*/  BSYNC.RECONVERGENT B0 ;  /* 0x0000000000007941 */ /* 0x000fea0003800200 */
.L_x_740:
[----:B------:R-:W4:Y:S01]  /*0c10*/  LDC R0, c[0x0][0x390] ;  /* 0x0000e400ff007b82 */ /* 0x000f220000000800 */
[----:B------:R-:W-:Y:S01]  /*0c20*/  BSSY.RECONVERGENT B0, `(.L_x_745) ;  /* 0x000004e000007945 */ /* 0x000fe20003800200 */
[----:B----4-:R-:W-:-:S13]  /*0c30*/  ISETP.GE.AND P0, PT, R2, R0, PT ;  /* 0x000000000200720c */ /* 0x010fda0003f06270 */
[----:B------:R-:W-:Y:S05]  /*0c40*/  @P0 BRA `(.L_x_746) ;  /* 0x00000004002c0947 */ /* 0x000fea0003800000 */
[----:B------:R-:W-:Y:S01]  /*0c50*/  LOP3.LUT R11, R6, 0x3, RZ, 0xc0, !PT ;  /* 0x00000003060b7812 */ /* 0x000fe200078ec0ff */
[----:B------:R-:W-:Y:S03]  /*0c60*/  BSSY.RECONVERGENT B1, `(.L_x_747) ;  /* 0x000001f000017945 */ /* 0x000fe60003800200 */
[----:B------:R-:W-:Y:S01]  /*0c70*/  ISETP.NE.AND P0, PT, R11, 0x3, PT ;  /* 0x000000030b00780c */ /* 0x000fe20003f05270 */
[----:B------:R-:W-:-:S12]  /*0c80*/  IMAD.MOV.U32 R11, RZ, RZ, R2 ;  /* 0x000000ffff0b7224 */ /* 0x000fd800078e0002 */
[----:B------:R-:W-:Y:S05]  /*0c90*/  @!P0 BRA `(.L_x_748) ;  /* 0x00000000006c8947 */ /* 0x000fea0003800000 */
[----:B--2---:R-:W2:Y:S01]  /*0ca0*/  LDC.64 R18, c[0x0][0x388] ;  /* 0x0000e200ff127b82 */ /* 0x004ea20000000a00 */
[----:B---3--:R-:W-:Y:S01]  /*0cb0*/  IMAD R23, R2, R0, R9 ;  /* 0x0000000002177224 */ /* 0x008fe200078e0209 */
[----:B------:R-:W3:Y:S03]  /*0cc0*/  LDG.E.64 R20, desc[UR6][R16.64] ;  /* 0x0000000610147981 */ /* 0x000ee6000c1e1b00 */
[----:B--2---:R-:W-:-:S05]  /*0cd0*/  IMAD.WIDE R22, R23, 0x8, R18 ;  /* 0x0000000817167825 */ /* 0x004fca00078e0212 */
[----:B01----:R-:W3:Y:S01]  /*0ce0*/  LDG.E.64 R26, desc[UR6][R22.64] ;  /* 0x00000006161a7981 */ /* 0x003ee2000c1e1b00 */
[----:B------:R-:W-:Y:S02]  /*0cf0*/  LOP3.LUT P0, RZ, R6, 0x3, RZ, 0xc0, !PT ;  /* 0x0000000306ff7812 */ /* 0x000fe4000780c0ff */
[----:B------:R-:W-:Y:S01]  /*0d00*/  MOV R11, R3 ;  /* 0x00000003000b7202 */ /* 0x000fe20000000f00 */
[----:B---3--:R-:W-:-:S07]  /*0d10*/  DFMA R20, R20, R24, R26 ;  /* 0x000000181414722b */ /* 0x008fce000000001a */
[----:B------:R4:W-:Y:S03]  /*0d20*/  STG.E.64 desc[UR6][R22.64], R20 ;  /* 0x0000001416007986 */ /* 0x0009e6000c101b06 */
[----:B------:R-:W-:Y:S05]  /*0d30*/  @!P0 BRA `(.L_x_748) ;  /* 0x0000000000448947 */ /* 0x000fea0003800000 */
[----:B----4-:R-:W-:Y:S01]  /*0d40*/  IMAD R23, R3, R0, R9 ;  /* 0x0000000003177224 */ /* 0x010fe200078e0209 */
[----:B------:R-:W2:Y:S03]  /*0d50*/  LDG.E.64 R20, desc[UR6][R14.64] ;  /* 0x000000060e147981 */ /* 0x000ea6000c1e1b00 */
[----:B------:R-:W-:-:S05]  /*0d60*/  IMAD.WIDE R22, R23, 0x8, R18 ;  /* 0x0000000817167825 */ /* 0x000fca00078e0212 */
[----:B------:R-:W2:Y:S01]  /*0d70*/  LDG.E.64 R26, desc[UR6][R22.64] ;  /* 0x00000006161a7981 */ /* 0x000ea2000c1e1b00 */
[----:B------:R-:W-:-:S04]  /*0d80*/  LOP3.LUT R11, R6, 0x3, RZ, 0xc0, !PT ;  /* 0x00000003060b7812 */ /* 0x000fc800078ec0ff */
[----:B------:R-:W-:Y:S01]  /*0d90*/  ISETP.NE.AND P0, PT, R11, 0x1, PT ;  /* 0x000000010b00780c */ /* 0x000fe20003f05270 */
[----:B------:R-:W-:Y:S01]  /*0da0*/  IMAD.MOV.U32 R11, RZ, RZ, R4 ;  /* 0x000000ffff0b7224 */ /* 0x000fe200078e0004 */
[----:B--2---:R-:W-:-:S07]  /*0db0*/  DFMA R20, R20, R24, R26 ;  /* 0x000000181414722b */ /* 0x004fce000000001a */
[----:B------:R0:W-:Y:S04]  /*0dc0*/  STG.E.64 desc[UR6][R22.64], R20 ;  /* 0x0000001416007986 */ /* 0x0001e8000c101b06 */
[----:B------:R-:W-:Y:S05]  /*0dd0*/  @!P0 BRA `(.L_x_748) ;  /* 0x00000000001c8947 */ /* 0x000fea0003800000 */
[----:B0-----:R-:W-:-:S04]  /*0de0*/  IMAD R21, R4, R0, R9 ;  /* 0x0000000004157224 */ /* 0x001fc800078e0209 */
[----:B------:R-:W-:Y:S02]  /*0df0*/  IMAD.WIDE R20, R21, 0x8, R18 ;  /* 0x0000000815147825 */ /* 0x000fe400078e0212 */
[----:B------:R-:W2:Y:S04]  /*0e00*/  LDG.E.64 R18, desc[UR6][R12.64] ;  /* 0x000000060c127981 */ /* 0x000ea8000c1e1b00 */
[----:B------:R-:W2:Y:S01]  /*0e10*/  LDG.E.64 R22, desc[UR6][R20.64] ;  /* 0x0000000614167981 */ /* 0x000ea2000c1e1b00 */
[----:B------:R-:W-:Y:S01]  /*0e20*/  IADD3 R11, PT, PT, R4, UR4, RZ ;  /* 0x00000004040b7c10 */ /* 0x000fe2000fffe0ff */
[----:B--2---:R-:W-:-:S07]  /*0e30*/  DFMA R18, R18, R24, R22 ;  /* 0x000000181212722b */ /* 0x004fce0000000016 */
[----:B------:R0:W-:Y:S04]  /*0e40*/  STG.E.64 desc[UR6][R20.64], R18 ;  /* 0x0000001214007986 */ /* 0x0001e8000c101b06 */
.L_x_748:
[----:B------:R-:W-:Y:S05]  /*0e50*/  BSYNC.RECONVERGENT B1 ;  /* 0x0000000000017941 */ /* 0x000fea0003800200 */
.L_x_747:
[----:B------:R-:W-:-:S13]  /*0e60*/  ISETP.GE.U32.AND P0, PT, R6, 0x3, PT ;  /* 0x000000030600780c */ /* 0x000fda0003f06070 */
[----:B------:R-:W-:Y:S05]  /*0e70*/  @!P0 BRA `(.L_x_746) ;  /* 0x0000000000a08947 */ /* 0x000fea0003800000 */
.L_x_749:
[----:B0-2---:R-:W0:Y:S01]  /*0e80*/  LDC.64 R18, c[0x0][0x388] ;  /* 0x0000e200ff127b82 */ /* 0x005e220000000a00 */
[----:B------:R-:W2:Y:S01]  /*0e90*/  LDCU UR5, c[0x0][0x394] ;  /* 0x00007280ff0577ac */ /* 0x000ea20008000800 */
[CC--:B-1-3--:R-:W-:Y:S02]  /*0ea0*/  IMAD R27, R11.reuse, R0.reuse, R9 ;  /* 0x000000000b1b7224 */ /* 0x0cafe400078e0209 */
[----:B--2---:R-:W-:Y:S02]  /*0eb0*/  IMAD R33, R11, R0, UR5 ;  /* 0x000000050b217e24 */ /* 0x004fe4000f8e0200 */
[----:B0-----:R-:W-:-:S04]  /*0ec0*/  IMAD.WIDE R26, R27, 0x8, R18 ;  /* 0x000000081b1a7825 */ /* 0x001fc800078e0212 */
[----:B------:R-:W-:Y:S01]  /*0ed0*/  IMAD.WIDE R32, R33, 0x8, R18 ;  /* 0x0000000821207825 */ /* 0x000fe200078e0212 */
[----:B----4-:R-:W2:Y:S04]  /*0ee0*/  LDG.E.64 R20, desc[UR6][R26.64] ;  /* 0x000000061a147981 */ /* 0x010ea8000c1e1b00 */
[----:B------:R-:W2:Y:S01]  /*0ef0*/  LDG.E.64 R22, desc[UR6][R32.64] ;  /* 0x0000000620167981 */ /* 0x000ea2000c1e1b00 */
[----:B------:R-:W-:-:S04]  /*0f00*/  VIADD R11, R11, UR4 ;  /* 0x000000040b0b7c36 */ /* 0x000fc80008000000 */
[CC--:B------:R-:W-:Y:S02]  /*0f10*/  IMAD R35, R11.reuse, R0.reuse, UR5 ;  /* 0x000000050b237e24 */ /* 0x0c0fe4000f8e0200 */
        /* <DEDUP_REMOVED lines=8> */
[CC--:B------:R-:W-:Y:S02]  /*0fa0*/  IMAD R33, R11.reuse, R0.reuse, UR5 ;  /* 0x000000050b217e24 */ /* 0x0c0fe4000f8e0200 */
        /* <DEDUP_REMOVED lines=8> */
[CC--:B------:R-:W-:Y:S02]  /*1030*/  IMAD R29, R11.reuse, R0.reuse, UR5 ;  /* 0x000000050b1d7e24 */ /* 0x0c0fe4000f8e0200 */
        /* <DEDUP_REMOVED lines=12> */
.L_x_746:
[----:B------:R-:W-:Y:S05]  /*1100*/  BSYNC.RECONVERGENT B0 ;  /* 0x0000000000007941 */ /* 0x000fea0003800200 */
.L_x_745:
[----:B------:R-:W-:-:S05]  /*1110*/  IMAD.IADD R9, R10, 0x1, R9 ;  /* 0x000000010a097824 */ /* 0x000fca00078e0209 */
[----:B------:R-:W-:-:S13]  /*1120*/  ISETP.GE.AND P0, PT, R9, R0, PT ;  /* 0x000000000900720c */ /* 0x000fda0003f06270 */
[----:B------:R-:W-:Y:S05]  /*1130*/  @!P0 BRA `(.L_x_750) ;  /* 0xfffffff000e48947 */ /* 0x000fea000383ffff */
[----:B------:R-:W-:Y:S05]  /*1140*/  EXIT ;  /* 0x000000000000794d */ /* 0x000fea0003800000 */
        .weak           $__internal_2_$__cuda_sm20_div_rn_f64_full
        .type           $__internal_2_$__cuda_sm20_div_rn_f64_full,@function
        .size           $__internal_2_$__cuda_sm20_div_rn_f64_full,(.L_x_764 - $__internal_2_$__cuda_sm20_div_rn_f64_full)
$__internal_2_$__cuda_sm20_div_rn_f64_full:
[----:B------:R-:W-:Y:S01]  /*1150*/  FSETP.GEU.AND P3, PT, |R23|, 1.469367938527859385e-39, PT ;  /* 0x001000001700780b */ /* 0x000fe20003f6e200 */
[----:B------:R-:W-:Y:S01]  /*1160*/  IMAD.MOV.U32 R27, RZ, RZ, R39 ;  /* 0x000000ffff1b7224 */ /* 0x000fe200078e0027 */
[C---:B------:R-:W-:Y:S01]  /*1170*/  FSETP.GEU.AND P0, PT, |R39|.reuse, 1.469367938527859385e-39, PT ;  /* 0x001000002700780b */ /* 0x040fe20003f0e200 */
[----:B------:R-:W-:Y:S01]  /*1180*/  IMAD.MOV.U32 R37, RZ, RZ, 0x1ca00000 ;  /* 0x1ca00000ff257424 */ /* 0x000fe200078e00ff */
[----:B------:R-:W-:Y:S01]  /*1190*/  LOP3.LUT R24, R39, 0x800fffff, RZ, 0xc0, !PT ;  /* 0x800fffff27187812 */ /* 0x000fe200078ec0ff */
[----:B------:R-:W-:Y:S01]  /*11a0*/  BSSY.RECONVERGENT B1, `(.L_x_751) ;  /* 0x0000054000017945 */ /* 0x000fe20003800200 */
[-C--:B------:R-:W-:Y:S02]  /*11b0*/  MOV R26, R38.reuse ;  /* 0x00000026001a7202 */ /* 0x080fe40000000f00 */
[----:B------:R-:W-:Y:S02]  /*11c0*/  LOP3.LUT R25, R24, 0x3ff00000, RZ, 0xfc, !PT ;  /* 0x3ff0000018197812 */ /* 0x000fe400078efcff */
[----:B------:R-:W-:-:S02]  /*11d0*/  MOV R24, R38 ;  /* 0x0000002600187202 */ /* 0x000fc40000000f00 */
[----:B------:R-:W-:Y:S01]  /*11e0*/  LOP3.LUT R11, R23, 0x7ff00000, RZ, 0xc0, !PT ;  /* 0x7ff00000170b7812 */ /* 0x000fe200078ec0ff */
[----:B------:R-:W-:Y:S01]  /*11f0*/  @!P3 IMAD.MOV.U32 R30, RZ, RZ, RZ ;  /* 0x000000ffff1eb224 */ /* 0x000fe200078e00ff */
[----:B------:R-:W-:Y:S01]  /*1200*/  @!P3 LOP3.LUT R28, R27, 0x7ff00000, RZ, 0xc0, !PT ;  /* 0x7ff000001b1cb812 */ /* 0x000fe200078ec0ff */
[----:B------:R-:W-:Y:S01]  /*1210*/  @!P0 DMUL R24, R26, 8.98846567431157953865e+307 ;  /* 0x7fe000001a188828 */ /* 0x000fe20000000000 */
[----:B------:R-:W-:Y:S02]  /*1220*/  LOP3.LUT R38, R39, 0x7ff00000, RZ, 0xc0, !PT ;  /* 0x7ff0000027267812 */ /* 0x000fe400078ec0ff */
[C---:B------:R-:W-:Y:S02]  /*1230*/  @!P3 ISETP.GE.U32.AND P4, PT, R11.reuse, R28, PT ;  /* 0x0000001c0b00b20c */ /* 0x040fe40003f86070 */
[----:B------:R-:W-:Y:S01]  /*1240*/  ISETP.GE.U32.AND P2, PT, R11, R38, PT ;  /* 0x000000260b00720c */ /* 0x000fe20003f46070 */
[----:B------:R-:W0:Y:S01]  /*1250*/  MUFU.RCP64H R33, R25 ;  /* 0x0000001900217308 */ /* 0x000e220000001800 */
[----:B------:R-:W-:-:S02]  /*1260*/  @!P3 SEL R31, R37, 0x63400000, !P4 ;  /* 0x63400000251fb807 */ /* 0x000fc40006000000 */
[----:B------:R-:W-:Y:S02]  /*1270*/  SEL R29, R37, 0x63400000, !P2 ;  /* 0x63400000251d7807 */ /* 0x000fe40005000000 */
[--C-:B------:R-:W-:Y:S02]  /*1280*/  @!P3 LOP3.LUT R31, R31, 0x80000000, R23.reuse, 0xf8, !PT ;  /* 0x800000001f1fb812 */ /* 0x100fe400078ef817 */
[----:B------:R-:W-:Y:S02]  /*1290*/  LOP3.LUT R29, R29, 0x800fffff, R23, 0xf8, !PT ;  /* 0x800fffff1d1d7812 */ /* 0x000fe400078ef817 */
[----:B------:R-:W-:Y:S02]  /*12a0*/  @!P3 LOP3.LUT R31, R31, 0x100000, RZ, 0xfc, !PT ;  /* 0x001000001f1fb812 */ /* 0x000fe400078efcff */
[----:B------:R-:W-:Y:S02]  /*12b0*/  MOV R28, R22 ;  /* 0x00000016001c7202 */ /* 0x000fe40000000f00 */
[----:B------:R-:W-:-:S02]  /*12c0*/  MOV R32, 0x1 ;  /* 0x0000000100207802 */ /* 0x000fc40000000f00 */
[----:B------:R-:W-:Y:S02]  /*12d0*/  @!P0 LOP3.LUT R38, R25, 0x7ff00000, RZ, 0xc0, !PT ;  /* 0x7ff0000019268812 */ /* 0x000fe400078ec0ff */
        /* <DEDUP_REMOVED lines=17> */
[CC--:B------:R-:W-:Y:S02]  /*13f0*/  ISETP.GE.U32.AND P0, PT, R11.reuse, R22.reuse, PT ;  /* 0x000000160b00720c */ /* 0x0c0fe40003f06070 */
[----:B------:R-:W-:Y:S02]  /*1400*/  VIADDMNMX R11, R11, -R22, 0xb9600000, !PT ;  /* 0xb96000000b0b7446 */ /* 0x000fe40007800916 */
[----:B------:R-:W-:Y:S02]  /*1410*/  SEL R22, R37, 0x63400000, !P0 ;  /* 0x6340000025167807 */ /* 0x000fe40004000000 */
[----:B------:R-:W-:-:S04]  /*1420*/  VIMNMX R11, PT, PT, R11, 0x46a00000, PT ;  /* 0x46a000000b0b7848 */ /* 0x000fc80003fe0100 */
[----:B------:R-:W-:Y:S02]  /*1430*/  IADD3 R11, PT, PT, -R22, R11, RZ ;  /* 0x0000000b160b7210 */ /* 0x000fe40007ffe1ff */
[----:B------:R-:W-:-:S03]  /*1440*/  MOV R22, RZ ;  /* 0x000000ff00167202 */ /* 0x000fc60000000f00 */
[----:B------:R-:W-:-:S06]  /*1450*/  VIADD R23, R11, 0x7fe00000 ;  /* 0x7fe000000b177836 */ /* 0x000fcc0000000000 */
        /* <DEDUP_REMOVED lines=9> */
[C---:B------:R-:W-:Y:S01]  /*14f0*/  IADD3 R23, PT, PT, -R11.reuse, RZ, RZ ;  /* 0x000000ff0b177210 */ /* 0x040fe20007ffe1ff */
[----:B------:R-:W-:Y:S01]  /*1500*/  IMAD.MOV.U32 R22, RZ, RZ, RZ ;  /* 0x000000ffff167224 */ /* 0x000fe200078e00ff */
[----:B------:R-:W-:Y:S01]  /*1510*/  DMUL.RP R24, R34, R24 ;  /* 0x0000001822187228 */ /* 0x000fe20000008000 */
[----:B------:R-:W-:-:S04]  /*1520*/  IADD3 R11, PT, PT, -R11, -0x43300000, RZ ;  /* 0xbcd000000b0b7810 */ /* 0x000fc80007ffe1ff */
[----:B------:R-:W-:-:S05]  /*1530*/  DFMA R22, R30, -R22, R34 ;  /* 0x800000161e16722b */ /* 0x000fca0000000022 */
[----:B------:R-:W-:-:S05]  /*1540*/  LOP3.LUT R27, R25, R27, RZ, 0x3c, !PT ;  /* 0x0000001b191b7212 */ /* 0x000fca00078e3cff */
[----:B------:R-:W-:-:S04]  /*1550*/  FSETP.NEU.AND P0, PT, |R23|, R11, PT ;  /* 0x0000000b1700720b */ /* 0x000fc80003f0d200 */
[----:B------:R-:W-:Y:S02]  /*1560*/  FSEL R30, R24, R30, !P0 ;  /* 0x0000001e181e7208 */ /* 0x000fe40004000000 */
[----:B------:R-:W-:Y:S01]  /*1570*/  FSEL R31, R27, R31, !P0 ;  /* 0x0000001f1b1f7208 */ /* 0x000fe20004000000 */
[----:B------:R-:W-:Y:S06]  /*1580*/  BRA `(.L_x_753) ;  /* 0x0000000000547947 */ /* 0x000fec0003800000 */
.L_x_752:
[----:B------:R-:W-:-:S14]  /*1590*/  DSETP.NAN.AND P0, PT, R22, R22, PT ;  /* 0x000000161600722a */ /* 0x000fdc0003f08000 */
[----:B------:R-:W-:Y:S05]  /*15a0*/  @P0 BRA `(.L_x_754) ;  /* 0x0000000000440947 */ /* 0x000fea0003800000 */
[----:B------:R-:W-:-:S14]  /*15b0*/  DSETP.NAN.AND P0, PT, R26, R26, PT ;  /* 0x0000001a1a00722a */ /* 0x000fdc0003f08000 */
[----:B------:R-:W-:Y:S05]  /*15c0*/  @P0 BRA `(.L_x_755) ;  /* 0x0000000000300947 */ /* 0x000fea0003800000 */
[----:B------:R-:W-:Y:S01]  /*15d0*/  ISETP.NE.AND P0, PT, R33, R38, PT ;  /* 0x000000262100720c */ /* 0x000fe20003f05270 */
[----:B------:R-:W-:Y:S01]  /*15e0*/  IMAD.MOV.U32 R31, RZ, RZ, -0x80000 ;  /* 0xfff80000ff1f7424 */ /* 0x000fe200078e00ff */
[----:B------:R-:W-:-:S11]  /*15f0*/  MOV R30, 0x0 ;  /* 0x00000000001e7802 */ /* 0x000fd60000000f00 */
[----:B------:R-:W-:Y:S05]  /*1600*/  @!P0 BRA `(.L_x_753) ;  /* 0x0000000000348947 */ /* 0x000fea0003800000 */
[----:B------:R-:W-:Y:S02]  /*1610*/  ISETP.NE.AND P0, PT, R33, 0x7ff00000, PT ;  /* 0x7ff000002100780c */ /* 0x000fe40003f05270 */
[----:B------:R-:W-:Y:S02]  /*1620*/  LOP3.LUT R31, R23, 0x80000000, R27, 0x48, !PT ;  /* 0x80000000171f7812 */ /* 0x000fe400078e481b */
[----:B------:R-:W-:-:S13]  /*1630*/  ISETP.EQ.OR P0, PT, R38, RZ, !P0 ;  /* 0x000000ff2600720c */ /* 0x000fda0004702670 */
[----:B------:R-:W-:Y:S02]  /*1640*/  @P0 LOP3.LUT R11, R31, 0x7ff00000, RZ, 0xfc, !PT ;  /* 0x7ff000001f0b0812 */ /* 0x000fe400078efcff */
[----:B------:R-:W-:Y:S01]  /*1650*/  @!P0 MOV R30, RZ ;  /* 0x000000ff001e8202 */ /* 0x000fe20000000f00 */
[----:B------:R-:W-:Y:S01]  /*1660*/  @P0 IMAD.MOV.U32 R30, RZ, RZ, RZ ;  /* 0x000000ffff1e0224 */ /* 0x000fe200078e00ff */
[----:B------:R-:W-:Y:S01]  /*1670*/  @P0 MOV R31, R11 ;  /* 0x0000000b001f0202 */ /* 0x000fe20000000f00 */
[----:B------:R-:W-:Y:S06]  /*1680*/  BRA `(.L_x_753) ;  /* 0x0000000000147947 */ /* 0x000fec0003800000 */
.L_x_755:
[----:B------:R-:W-:Y:S01]  /*1690*/  LOP3.LUT R31, R27, 0x80000, RZ, 0xfc, !PT ;  /* 0x000800001b1f7812 */ /* 0x000fe200078efcff */
[----:B------:R-:W-:Y:S01]  /*16a0*/  IMAD.MOV.U32 R30, RZ, RZ, R26 ;  /* 0x000000ffff1e7224 */ /* 0x000fe200078e001a */
[----:B------:R-:W-:Y:S06]  /*16b0*/  BRA `(.L_x_753) ;  /* 0x0000000000087947 */ /* 0x000fec0003800000 */
.L_x_754:
[----:B------:R-:W-:Y:S02]  /*16c0*/  LOP3.LUT R31, R23, 0x80000, RZ, 0xfc, !PT ;  /* 0x00080000171f7812 */ /* 0x000fe400078efcff */
[----:B------:R-:W-:-:S07]  /*16d0*/  MOV R30, R22 ;  /* 0x00000016001e7202 */ /* 0x000fce0000000f00 */
.L_x_753:
[----:B------:R-:W-:Y:S05]  /*16e0*/  BSYNC.RECONVERGENT B1 ;  /* 0x0000000000017941 */ /* 0x000fea0003800200 */
.L_x_751:
[----:B------:R-:W-:Y:S02]  /*16f0*/  HFMA2 R23, -RZ, RZ, 0, 0 ;  /* 0x00000000ff177431 */ /* 0x000fe400000001ff */
[----:B------:R-:W-:Y:S01]  /*1700*/  IMAD.MOV.U32 R22, RZ, RZ, R0 ;  /* 0x000000ffff167224 */ /* 0x000fe200078e0000 */
[----:B------:R-:W-:Y:S01]  /*1710*/  MOV R25, R31 ;  /* 0x0000001f00197202 */ /* 0x000fe20000000f00 */
[----:B------:R-:W-:Y:S02]  /*1720*/  IMAD.MOV.U32 R24, RZ, RZ, R30 ;  /* 0x000000ffff187224 */ /* 0x000fe400078e001e */
[----:B------:R-:W-:Y:S05]  /*1730*/  RET.REL.NODEC R22 `(_Z10Triangle_1PdS_ii) ;  /* 0xffffffe816307950 */ /* 0x000fea0003c3ffff */
.L_x_756:
        /* <DEDUP_REMOVED lines=12> */
.L_x_764:


//--------------------- .text._Z6kernelPdS_iii    --------------------------
	.section	.text._Z6kernelPdS_iii,"ax",@progbits
	.align	128
        .global         _Z6kernelPdS_iii
        .type           _Z6kernelPdS_iii,@function
        .size           _Z6kernelPdS_iii,(.L_x_777 - _Z6kernelPdS_iii)
        .other          _Z6kernelPdS_iii,@"STO_CUDA_ENTRY STV_DEFAULT"
_Z6kernelPdS_iii:
.text._Z6kernelPdS_iii:
[----:B------:R-:W-:Y:S01]  /*0000*/  LDC R1, c[0x0][0x37c] ;  /* 0x0000df00ff017b82 */ /* 0x000fe20000000800 */
[----:B------:R-:W0:Y:S07]  /*0010*/  S2R R9, SR_TID.X ;  /* 0x0000000000097919 */ /* 0x000e2e0000002100 */
[----:B------:R-:W0:Y:S01]  /*0020*/  S2UR UR4, SR_CTAID.X ;  /* 0x00000000000479c3 */ /* 0x000e220000002500 */
[----:B------:R-:W1:Y:S07]  /*0030*/  LDCU UR6, c[0x0][0x390] ;  /* 0x00007200ff0677ac */ /* 0x000e6e0008000800 */
[----:B------:R-:W0:Y:S01]  /*0040*/  LDC R0, c[0x0][0x360] ;  /* 0x0000d800ff007b82 */ /* 0x000e220000000800 */
[----:B------:R-:W2:Y:S01]  /*0050*/  LDCU UR5, c[0x0][0x370] ;  /* 0x00006e00ff0577ac */ /* 0x000ea20008000800 */
[----:B0-----:R-:W-:-:S02]  /*0060*/  IMAD R9, R0, UR4, R9 ;  /* 0x0000000400097c24 */ /* 0x001fc4000f8e0209 */
[----:B--2---:R-:W-:-:S03]  /*0070*/  IMAD R0, R0, UR5, RZ ;  /* 0x0000000500007c24 */ /* 0x004fc6000f8e02ff */
[----:B-1----:R-:W-:-:S13]  /*0080*/  ISETP.GE.AND P0, PT, R9, UR6, PT ;  /* 0x0000000609007c0c */ /* 0x002fda000bf06270 */
[----:B------:R-:W-:Y:S05]  /*0090*/  @P0 EXIT ;  /* 0x000000000000094d */ /* 0x000fea0003800000 */
[----:B------:R-:W0:Y:S01]  /*00a0*/  I2F.U32.RP R7, R0 ;  /* 0x0000000000077306 */ /* 0x000e220000209000 */
[----:B------:R-:W-:Y:S01]  /*00b0*/  IADD3 R4, PT, PT, R0, R9, RZ ;  /* 0x0000000900047210 */ /* 0x000fe20007ffe0ff */
[----:B------:R-:W1:Y:S01]  /*00c0*/  LDCU.64 UR4, c[0x0][0x358] ;  /* 0x00006b00ff0477ac */ /* 0x000e620008000a00 */
[----:B------:R-:W-:Y:S01]  /*00d0*/  IADD3 R11, PT, PT, RZ, -R0, RZ ;  /* 0x80000000ff0b7210 */ /* 0x000fe20007ffe0ff */
[----:B------:R-:W-:Y:S01]  /*00e0*/  BSSY.RECONVERGENT B0, `(.L_x_757) ;  /* 0x0000035000007945 */ /* 0x000fe20003800200 */
[C---:B------:R-:W-:Y:S02]  /*00f0*/  ISETP.GE.AND P0, PT, R4.reuse, UR6, PT ;  /* 0x0000000604007c0c */ /* 0x040fe4000bf06270 */
[----:B------:R-:W-:Y:S02]  /*0100*/  VIMNMX R5, PT, PT, R4, UR6, !PT ;  /* 0x0000000604057c48 */ /* 0x000fe4000ffe0100 */
[----:B------:R-:W-:Y:S02]  /*0110*/  SEL R6, RZ, 0x1, P0 ;  /* 0x00000001ff067807 */ /* 0x000fe40000000000 */
[----:B------:R-:W-:-:S02]  /*0120*/  ISETP.NE.U32.AND P2, PT, R0, RZ, PT ;  /* 0x000000ff0000720c */ /* 0x000fc40003f45070 */
[----:B------:R-:W-:Y:S01]  /*0130*/  IADD3 R5, PT, PT, R5, -R4, -R6 ;  /* 0x8000000405057210 */ /* 0x000fe20007ffe806 */
[----:B0-----:R-:W0:Y:S02]  /*0140*/  MUFU.RCP R7, R7 ;  /* 0x0000000700077308 */ /* 0x001e240000001000 */
[----:B0-----:R-:W-:-:S06]  /*0150*/  IADD3 R2, PT, PT, R7, 0xffffffe, RZ ;  /* 0x0ffffffe07027810 */ /* 0x001fcc0007ffe0ff */
[----:B------:R0:W2:Y:S02]  /*0160*/  F2I.FTZ.U32.TRUNC.NTZ R3, R2 ;  /* 0x0000000200037305 */ /* 0x0000a4000021f000 */
[----:B0-----:R-:W-:Y:S02]  /*0170*/  HFMA2 R2, -RZ, RZ, 0, 0 ;  /* 0x00000000ff027431 */ /* 0x001fe400000001ff */
[----:B--2---:R-:W-:-:S04]  /*0180*/  IMAD R11, R11, R3, RZ ;  /* 0x000000030b0b7224 */ /* 0x004fc800078e02ff */
[----:B------:R-:W-:-:S06]  /*0190*/  IMAD.HI.U32 R8, R3, R11, R2 ;  /* 0x0000000b03087227 */ /* 0x000fcc00078e0002 */
[----:B------:R-:W-:-:S05]  /*01a0*/  IMAD.HI.U32 R3, R8, R5, RZ ;  /* 0x0000000508037227 */ /* 0x000fca00078e00ff */
[----:B------:R-:W-:-:S05]  /*01b0*/  IADD3 R2, PT, PT, -R3, RZ, RZ ;  /* 0x000000ff03027210 */ /* 0x000fca0007ffe1ff */
[----:B------:R-:W-:-:S05]  /*01c0*/  IMAD R5, R0, R2, R5 ;  /* 0x0000000200057224 */ /* 0x000fca00078e0205 */
[----:B------:R-:W-:-:S13]  /*01d0*/  ISETP.GE.U32.AND P0, PT, R5, R0, PT ;  /* 0x000000000500720c */ /* 0x000fda0003f06070 */
[----:B------:R-:W-:Y:S02]  /*01e0*/  @P0 IADD3 R5, PT, PT, -R0, R5, RZ ;  /* 0x0000000500050210 */ /* 0x000fe40007ffe1ff */
[----:B------:R-:W-:Y:S02]  /*01f0*/  @P0 IADD3 R3, PT, PT, R3, 0x1, RZ ;  /* 0x0000000103030810 */ /* 0x000fe40007ffe0ff */
[----:B------:R-:W-:-:S13]  /*0200*/  ISETP.GE.U32.AND P1, PT, R5, R0, PT ;  /* 0x000000000500720c */ /* 0x000fda0003f26070 */
[----:B------:R-:W-:Y:S02]  /*0210*/  @P1 IADD3 R3, PT, PT, R3, 0x1, RZ ;  /* 0x0000000103031810 */ /* 0x000fe40007ffe0ff */
[----:B------:R-:W-:-:S04]  /*0220*/  @!P2 LOP3.LUT R3, RZ, R0, RZ, 0x33, !PT ;  /* 0x00000000ff03a212 */ /* 0x000fc800078e33ff */
[----:B------:R-:W-:-:S04]  /*0230*/  IADD3 R6, PT, PT, R6, R3, RZ ;  /* 0x0000000306067210 */ /* 0x000fc80007ffe0ff */
[C---:B------:R-:W-:Y:S02]  /*0240*/  LOP3.LUT R2, R6.reuse, 0x3, RZ, 0xc0, !PT ;  /* 0x0000000306027812 */ /* 0x040fe400078ec0ff */
[----:B------:R-:W-:Y:S02]  /*0250*/  ISETP.GE.U32.AND P1, PT, R6, 0x3, PT ;  /* 0x000000030600780c */ /* 0x000fe40003f26070 */
[----:B------:R-:W-:-:S13]  /*0260*/  ISETP.NE.AND P0, PT, R2, 0x3, PT ;  /* 0x000000030200780c */ /* 0x000fda0003f05270 */
[----:B-1----:R-:W-:Y:S05]  /*0270*/  @!P0 BRA `(.L_x_758) ;  /* 0x00000000006c8947 */ /* 0x002fea0003800000 */
[----:B------:R-:W0:Y:S01]  /*0280*/  LDC R8, c[0x0][0x398] ;  /* 0x0000e600ff087b82 */ /* 0x000e220000000800 */
[----:B------:R-:W-:-:S04]  /*0290*/  IADD3 R6, PT, PT, R6, 0x1, RZ ;  /* 0x0000000106067810 */ /* 0x000fc80007ffe0ff */
[----:B------:R-:W-:-:S03]  /*02a0*/  LOP3.LUT R6, R6, 0x3, RZ, 0xc0, !PT ;  /* 0x0000000306067812 */ /* 0x000fc600078ec0ff */
[----:B------:R-:W1:Y:S08]  /*02b0*/  LDC R10, c[0x0][0x394] ;  /* 0x0000e500ff0a7b82 */ /* 0x000e700000000800 */
[----:B------:R-:W2:Y:S08]  /*02c0*/  LDC.64 R4, c[0x0][0x380] ;  /* 0x0000e000ff047b82 */ /* 0x000eb00000000a00 */
[----:B------:R-:W3:Y:S01]  /*02d0*/  LDC.64 R2, c[0x0][0x388] ;  /* 0x0000e200ff027b82 */ /* 0x000ee20000000a00 */
[C---:B0-----:R-:W-:Y:S01]  /*02e0*/  IMAD R25, R9.reuse, UR6, R8 ;  /* 0x0000000609197c24 */ /* 0x041fe2000f8e0208 */
[----:B------:R-:W-:Y:S01]  /*02f0*/  IADD3 R8, PT, PT, -R6, RZ, RZ ;  /* 0x000000ff06087210 */ /* 0x000fe20007ffe1ff */
[----:B-1----:R-:W-:-:S07]  /*0300*/  IMAD R27, R9, UR6, R10 ;  /* 0x00000006091b7c24 */ /* 0x002fce000f8e020a */
.L_x_759:
[----:B0-2---:R-:W-:-:S04]  /*0310*/  IMAD.WIDE R14, R25, 0x8, R4 ;  /* 0x00000008190e7825 */ /* 0x005fc800078e0204 */
[----:B------:R-:W-:Y:S01]  /*0320*/  IMAD.WIDE R12, R27, 0x8, R4 ;  /* 0x000000081b0c7825 */ /* 0x000fe200078e0204 */
[----:B------:R-:W2:Y:S04]  /*0330*/  LDG.E.64 R18, desc[UR4][R14.64] ;  /* 0x000000040e127981 */ /* 0x000ea8000c1e1b00 */
[----:B------:R-:W4:Y:S01]  /*0340*/  LDG.E.64 R16, desc[UR4][R12.64] ;  /* 0x000000040c107981 */ /* 0x000f22000c1e1b00 */
[----:B---3--:R-:W-:-:S04]  /*0350*/  IMAD.WIDE R6, R25, 0x8, R2 ;  /* 0x0000000819067825 */ /* 0x008fc800078e0202 */
[----:B------:R-:W-:Y:S01]  /*0360*/  IMAD.WIDE R10, R27, 0x8, R2 ;  /* 0x000000081b0a7825 */ /* 0x000fe200078e0202 */
[----:B--2---:R0:W-:Y:S04]  /*0370*/  STG.E.64 desc[UR4][R12.64], R18 ;  /* 0x000000120c007986 */ /* 0x0041e8000c101b04 */
[----:B----4-:R0:W-:Y:S04]  /*0380*/  STG.E.64 desc[UR4][R14.64], R16 ;  /* 0x000000100e007986 */ /* 0x0101e8000c101b04 */
[----:B------:R-:W2:Y:S04]  /*0390*/  LDG.E.64 R22, desc[UR4][R6.64] ;  /* 0x0000000406167981 */ /* 0x000ea8000c1e1b00 */
[----:B------:R-:W3:Y:S01]  /*03a0*/  LDG.E.64 R20, desc[UR4][R10.64] ;  /* 0x000000040a147981 */ /* 0x000ee2000c1e1b00 */
[----:B------:R-:W-:Y:S01]  /*03b0*/  IADD3 R8, PT, PT, R8, 0x1, RZ ;  /* 0x0000000108087810 */ /* 0x000fe20007ffe0ff */
[C---:B------:R-:W-:Y:S01]  /*03c0*/  IMAD R25, R0.reuse, UR6, R25 ;  /* 0x0000000600197c24 */ /* 0x040fe2000f8e0219 */
[C---:B------:R-:W-:Y:S01]  /*03d0*/  IADD3 R9, PT, PT, R0.reuse, R9, RZ ;  /* 0x0000000900097210 */ /* 0x040fe20007ffe0ff */
[----:B------:R-:W-:Y:S01]  /*03e0*/  IMAD R27, R0, UR6, R27 ;  /* 0x00000006001b7c24 */ /* 0x000fe2000f8e021b */
[----:B------:R-:W-:Y:S01]  /*03f0*/  ISETP.NE.AND P0, PT, R8, RZ, PT ;  /* 0x000000ff0800720c */ /* 0x000fe20003f05270 */
[----:B--2---:R0:W-:Y:S04]  /*0400*/  STG.E.64 desc[UR4][R10.64], R22 ;  /* 0x000000160a007986 */ /* 0x0041e8000c101b04 */
[----:B---3--:R0:W-:Y:S08]  /*0410*/  STG.E.64 desc[UR4][R6.64], R20 ;  /* 0x0000001406007986 */ /* 0x0081f0000c101b04 */
[----:B------:R-:W-:Y:S05]  /*0420*/  @P0 BRA `(.L_x_759) ;  /* 0xfffffffc00b80947 */ /* 0x000fea000383ffff */
.L_x_758:
[----:B------:R-:W-:Y:S05]  /*0430*/  BSYNC.RECONVERGENT B0 ;  /* 0x0000000000007941 */ /* 0x000fea0003800200 */
.L_x_757:
[----:B------:R-:W-:Y:S05]  /*0440*/  @!P1 EXIT ;  /* 0x000000000000994d */ /* 0x000fea0003800000 */
.L_x_760:
[----:B01----:R-:W0:Y:S08]  /*0450*/  LDC R6, c[0x0][0x398] ;  /* 0x0000e600ff067b82 */ /* 0x003e300000000800 */
[----:B------:R-:W1:Y:S08]  /*0460*/  LDC R7, c[0x0][0x394] ;  /* 0x0000e500ff077b82 */ /* 0x000e700000000800 */
[----:B------:R-:W2:Y:S01]  /*0470*/  LDC.64 R4, c[0x0][0x380] ;  /* 0x0000e000ff047b82 */ /* 0x000ea20000000a00 */
[----:B0-----:R-:W-:-:S07]  /*0480*/  IMAD R13, R9, UR6, R6 ;  /* 0x00000006090d7c24 */ /* 0x001fce000f8e0206 */
[----:B------:R-:W0:Y:S01]  /*0490*/  LDC.64 R2, c[0x0][0x388] ;  /* 0x0000e200ff027b82 */ /* 0x000e220000000a00 */
[----:B-1----:R-:W-:Y:S02]  /*04a0*/  IMAD R15, R9, UR6, R7 ;  /* 0x00000006090f7c24 */ /* 0x002fe4000f8e0207 */
[----:B--2---:R-:W-:-:S04]  /*04b0*/  IMAD.WIDE R22, R13, 0x8, R4 ;  /* 0x000000080d167825 */ /* 0x004fc800078e0204 */
[----:B------:R-:W-:Y:S01]  /*04c0*/  IMAD.WIDE R10, R15, 0x8, R4 ;  /* 0x000000080f0a7825 */ /* 0x000fe200078e0204 */
[----:B------:R-:W2:Y:S04]  /*04d0*/  LDG.E.64 R16, desc[UR4][R22.64] ;  /* 0x0000000416107981 */ /* 0x000ea8000c1e1b00 */
[----:B------:R-:W3:Y:S01]  /*04e0*/  LDG.E.64 R28, desc[UR4][R10.64] ;  /* 0x000000040a1c7981 */ /* 0x000ee2000c1e1b00 */
[----:B0-----:R-:W-:-:S04]  /*04f0*/  IMAD.WIDE R12, R13, 0x8, R2 ;  /* 0x000000080d0c7825 */ /* 0x001fc800078e0202 */
[----:B------:R-:W-:Y:S01]  /*0500*/  IMAD.WIDE R14, R15, 0x8, R2 ;  /* 0x000000080f0e7825 */ /* 0x000fe200078e0202 */
[----:B------:R-:W-:Y:S01]  /*0510*/  IADD3 R19, PT, PT, R0, R9, RZ ;  /* 0x0000000900137210 */ /* 0x000fe20007ffe0ff */
[----:B--2---:R0:W-:Y:S04]  /*0520*/  STG.E.64 desc[UR4][R10.64], R16 ;  /* 0x000000100a007986 */ /* 0x0041e8000c101b04 */
[----:B---3--:R1:W-:Y:S04]  /*0530*/  STG.E.64 desc[UR4][R22.64], R28 ;  /* 0x0000001c16007986 */ /* 0x0083e8000c101b04 */
[----:B------:R-:W2:Y:S04]  /*0540*/  LDG.E.64 R24, desc[UR4][R12.64] ;  /* 0x000000040c187981 */ /* 0x000ea8000c1e1b00 */
[----:B------:R-:W3:Y:S01]  /*0550*/  LDG.E.64 R26, desc[UR4][R14.64] ;  /* 0x000000040e1a7981 */ /* 0x000ee2000c1e1b00 */
[----:B------:R-:W-:-:S02]  /*0560*/  IMAD R8, R19, UR6, R6 ;  /* 0x0000000613087c24 */ /* 0x000fc4000f8e0206 */
[----:B------:R-:W-:Y:S02]  /*0570*/  IMAD R9, R19, UR6, R7 ;  /* 0x0000000613097c24 */ /* 0x000fe4000f8e0207 */
[----:B------:R-:W-:-:S04]  /*0580*/  IMAD.WIDE R20, R8, 0x8, R4 ;  /* 0x0000000808147825 */ /* 0x000fc800078e0204 */
[----:B0-----:R-:W-:Y:S01]  /*0590*/  IMAD.WIDE R16, R9, 0x8, R4 ;  /* 0x0000000809107825 */ /* 0x001fe200078e0204 */
[----:B--2---:R-:W-:Y:S04]  /*05a0*/  STG.E.64 desc[UR4][R14.64], R24 ;  /* 0x000000180e007986 */ /* 0x004fe8000c101b04 */
[----:B---3--:R0:W-:Y:S04]  /*05b0*/  STG.E.64 desc[UR4][R12.64], R26 ;  /* 0x0000001a0c007986 */ /* 0x0081e8000c101b04 */
[----:B-1----:R-:W2:Y:S04]  /*05c0*/  LDG.E.64 R22, desc[UR4][R16.64] ;  /* 0x0000000410167981 */ /* 0x002ea8000c1e1b00 */
[----:B0-----:R-:W3:Y:S01]  /*05d0*/  LDG.E.64 R12, desc[UR4][R20.64] ;  /* 0x00000004140c7981 */ /* 0x001ee2000c1e1b00 */
[----:B------:R-:W-:-:S04]  /*05e0*/  IMAD.WIDE R10, R8, 0x8, R2 ;  /* 0x00000008080a7825 */ /* 0x000fc800078e0202 */
[----:B------:R-:W-:Y:S01]  /*05f0*/  IMAD.WIDE R8, R9, 0x8, R2 ;  /* 0x0000000809087825 */ /* 0x000fe200078e0202 */
[----:B---3--:R-:W-:Y:S04]  /*0600*/  STG.E.64 desc[UR4][R16.64], R12 ;  /* 0x0000000c10007986 */ /* 0x008fe8000c101b04 */
[----:B--2---:R0:W-:Y:S04]  /*0610*/  STG.E.64 desc[UR4][R20.64], R22 ;  /* 0x0000001614007986 */ /* 0x0041e8000c101b04 */
[----:B------:R-:W2:Y:S04]  /*0620*/  LDG.E.64 R28, desc[UR4][R10.64] ;  /* 0x000000040a1c7981 */ /* 0x000ea8000c1e1b00 */
[----:B------:R-:W3:Y:S01]  /*0630*/  LDG.E.64 R26, desc[UR4][R8.64] ;  /* 0x00000004081a7981 */ /* 0x000ee2000c1e1b00 */
[----:B0-----:R-:W-:-:S05]  /*0640*/  IADD3 R23, PT, PT, R0, R19, RZ ;  /* 0x0000001300177210 */ /* 0x001fca0007ffe0ff */
[C---:B------:R-:W-:Y:S02]  /*0650*/  IMAD R14, R23.reuse, UR6, R6 ;  /* 0x00000006170e7c24 */ /* 0x040fe4000f8e0206 */
[----:B------:R-:W-:Y:S02]  /*0660*/  IMAD R15, R23, UR6, R7 ;  /* 0x00000006170f7c24 */ /* 0x000fe4000f8e0207 */
[----:B------:R-:W-:-:S04]  /*0670*/  IMAD.WIDE R24, R14, 0x8, R4 ;  /* 0x000000080e187825 */ /* 0x000fc800078e0204 */
[----:B------:R-:W-:Y:S01]  /*0680*/  IMAD.WIDE R18, R15, 0x8, R4 ;  /* 0x000000080f127825 */ /* 0x000fe200078e0204 */
[----:B--2---:R-:W-:Y:S04]  /*0690*/  STG.E.64 desc[UR4][R8.64], R28 ;  /* 0x0000001c08007986 */ /* 0x004fe8000c101b04 */
[----:B---3--:R0:W-:Y:S04]  /*06a0*/  STG.E.64 desc[UR4][R10.64], R26 ;  /* 0x0000001a0a007986 */ /* 0x0081e8000c101b04 */
[----:B------:R-:W2:Y:S04]  /*06b0*/  LDG.E.64 R16, desc[UR4][R18.64] ;  /* 0x0000000412107981 */ /* 0x000ea8000c1e1b00 */
[----:B0-----:R-:W3:Y:S01]  /*06c0*/  LDG.E.64 R26, desc[UR4][R24.64] ;  /* 0x00000004181a7981 */ /* 0x001ee2000c1e1b00 */
[----:B------:R-:W-:-:S04]  /*06d0*/  IMAD.WIDE R12, R14, 0x8, R2 ;  /* 0x000000080e0c7825 */ /* 0x000fc800078e0202 */
[----:B------:R-:W-:Y:S01]  /*06e0*/  IMAD.WIDE R14, R15, 0x8, R2 ;  /* 0x000000080f0e7825 */ /* 0x000fe200078e0202 */
[----:B------:R-:W-:Y:S01]  /*06f0*/  IADD3 R23, PT, PT, R0, R23, RZ ;  /* 0x0000001700177210 */ /* 0x000fe20007ffe0ff */
[----:B---3--:R-:W-:Y:S04]  /*0700*/  STG.E.64 desc[UR4][R18.64], R26 ;  /* 0x0000001a12007986 */ /* 0x008fe8000c101b04 */
[----:B--2---:R0:W-:Y:S04]  /*0710*/  STG.E.64 desc[UR4][R24.64], R16 ;  /* 0x0000001018007986 */ /* 0x0041e8000c101b04 */
[----:B------:R-:W2:Y:S04]  /*0720*/  LDG.E.64 R20, desc[UR4][R14.64] ;  /* 0x000000040e147981 */ /* 0x000ea8000c1e1b00 */
[----:B0-----:R-:W3:Y:S01]  /*0730*/  LDG.E.64 R16, desc[UR4][R12.64] ;  /* 0x000000040c107981 */ /* 0x001ee2000c1e1b00 */
[----:B------:R-:W-:-:S02]  /*0740*/  IMAD R29, R23, UR6, R6 ;  /* 0x00000006171d7c24 */ /* 0x000fc4000f8e0206 */
[----:B------:R-:W-:Y:S02]  /*0750*/  IMAD R9, R23, UR6, R7 ;  /* 0x0000000617097c24 */ /* 0x000fe4000f8e0207 */
[----:B------:R-:W-:-:S04]  /*0760*/  IMAD.WIDE R6, R29, 0x8, R4 ;  /* 0x000000081d067825 */ /* 0x000fc800078e0204 */
[----:B------:R-:W-:Y:S01]  /*0770*/  IMAD.WIDE R4, R9, 0x8, R4 ;  /* 0x0000000809047825 */ /* 0x000fe200078e0204 */
[----:B---3--:R1:W-:Y:S04]  /*0780*/  STG.E.64 desc[UR4][R14.64], R16 ;  /* 0x000000100e007986 */ /* 0x0083e8000c101b04 */
[----:B--2---:R1:W-:Y:S04]  /*0790*/  STG.E.64 desc[UR4][R12.64], R20 ;  /* 0x000000140c007986 */ /* 0x0043e8000c101b04 */
[----:B------:R-:W2:Y:S04]  /*07a0*/  LDG.E.64 R18, desc[UR4][R6.64] ;  /* 0x0000000406127981 */ /* 0x000ea8000c1e1b00 */
[----:B------:R-:W3:Y:S01]  /*07b0*/  LDG.E.64 R10, desc[UR4][R4.64] ;  /* 0x00000004040a7981 */ /* 0x000ee2000c1e1b00 */
[----:B------:R-:W-:-:S04]  /*07c0*/  IMAD.WIDE R24, R29, 0x8, R2 ;  /* 0x000000081d187825 */ /* 0x000fc800078e0202 */
[----:B------:R-:W-:Y:S01]  /*07d0*/  IMAD.WIDE R2, R9, 0x8, R2 ;  /* 0x0000000809027825 */ /* 0x000fe200078e0202 */
[----:B--2---:R1:W-:Y:S04]  /*07e0*/  STG.E.64 desc[UR4][R4.64], R18 ;  /* 0x0000001204007986 */ /* 0x0043e8000c101b04 */
[----:B---3--:R1:W-:Y:S04]  /*07f0*/  STG.E.64 desc[UR4][R6.64], R10 ;  /* 0x0000000a06007986 */ /* 0x0083e8000c101b04 */
[----:B------:R-:W2:Y:S04]  /*0800*/  LDG.E.64 R28, desc[UR4][R24.64] ;  /* 0x00000004181c7981 */ /* 0x000ea8000c1e1b00 */
[----:B------:R-:W3:Y:S01]  /*0810*/  LDG.E.64 R26, desc[UR4][R2.64] ;  /* 0x00000004021a7981 */ /* 0x000ee2000c1e1b00 */
[----:B------:R-:W-:-:S04]  /*0820*/  IADD3 R9, PT, PT, R0, R23, RZ ;  /* 0x0000001700097210 */ /* 0x000fc80007ffe0ff */
[----:B------:R-:W-:Y:S01]  /*0830*/  ISETP.GE.AND P0, PT, R9, UR6, PT ;  /* 0x0000000609007c0c */ /* 0x000fe2000bf06270 */
[----:B--2---:R1:W-:Y:S04]  /*0840*/  STG.E.64 desc[UR4][R2.64], R28 ;  /* 0x0000001c02007986 */ /* 0x0043e8000c101b04 */
[----:B---3--:R1:W-:Y:S08]  /*0850*/  STG.E.64 desc[UR4][R24.64], R26 ;  /* 0x0000001a18007986 */ /* 0x0083f0000c101b04 */
[----:B------:R-:W-:Y:S05]  /*0860*/  @!P0 BRA `(.L_x_760) ;  /* 0xfffffff800f88947 */ /* 0x000fea000383ffff */
[----:B------:R-:W-:Y:S05]  /*0870*/  EXIT ;  /* 0x000000000000794d */ /* 0x000fea0003800000 */
.L_x_761:
        /* <DEDUP_REMOVED lines=16> */
.L_x_777:


//--------------------- .nv.shared._ZN3cub18CUB_300001_SM_10006detail11EmptyKernelIvEEvv --------------------------
	.section	.nv.shared._ZN3cub18CUB_300001_SM_10006detail11EmptyKernelIvEEvv,"aw",@nobits
	.sectionflags	@""
	.align	16
	.zero		1024


//--------------------- .nv.shared.reserved.0     --------------------------
	.section	.nv.shared.reserved.0,"aw",@nobits
	.weak		__nv_reservedSMEM_offset_0_alias
	.size		__nv_reservedSMEM_offset_0_alias, 0, 64
	.other		__nv_reservedSMEM_offset_0_alias,@"STO_CUDA_RESERVED_SHARED STV_DEFAULT"
__nv_reservedSMEM_offset_0_alias:
	.zero		0
	.zero		64


//--------------------- .nv.global                --------------------------
	.section	.nv.global,"aw",@nobits
.nv.global:
	.type		_ZN34_INTERNAL_736c61e1_4_k_cu_2aab558f6thrust24THRUST_300001_SM_1000_NS12placeholders2_8E,@object
	.size		_ZN34_INTERNAL_736c61e1_4_k_cu_2aab558f6thrust24THRUST_300001_SM_1000_NS12placeholders2_8E,(_ZN34_INTERNAL_736c61e1_4_k_cu_2aab558f4cuda3std3__436_GLOBAL__N__736c61e1_4_k_cu_2aab558f6ignoreE - _ZN34_INTERNAL_736c61e1_4_k_cu_2aab558f6thrust24THRUST_300001_SM_1000_NS12placeholders2_8E)
_ZN34_INTERNAL_736c61e1_4_k_cu_2aab558f6thrust24THRUST_300001_SM_1000_NS12placeholders2_8E:
	.zero		1
	.type		_ZN34_INTERNAL_736c61e1_4_k_cu_2aab558f4cuda3std3__436_GLOBAL__N__736c61e1_4_k_cu_2aab558f6ignoreE,@object
	.size		_ZN34_INTERNAL_736c61e1_4_k_cu_2aab558f4cuda3std3__436_GLOBAL__N__736c61e1_4_k_cu_2aab558f6ignoreE,(_ZN34_INTERNAL_736c61e1_4_k_cu_2aab558f4cuda3std6ranges3__45__cpo4dataE - _ZN34_INTERNAL_736c61e1_4_k_cu_2aab558f4cuda3std3__436_GLOBAL__N__736c61e1_4_k_cu_2aab558f6ignoreE)
_ZN34_INTERNAL_736c61e1_4_k_cu_2aab558f4cuda3std3__436_GLOBAL__N__736c61e1_4_k_cu_2aab558f6ignoreE:
	.zero		1
	.type		_ZN34_INTERNAL_736c61e1_4_k_cu_2aab558f4cuda3std6ranges3__45__cpo4dataE,@object
	.size		_ZN34_INTERNAL_736c61e1_4_k_cu_2aab558f4cuda3std6ranges3__45__cpo4dataE,(_ZN34_INTERNAL_736c61e1_4_k_cu_2aab558f6thrust24THRUST_300001_SM_1000_NS6system3cpp3parE - _ZN34_INTERNAL_736c61e1_4_k_cu_2aab558f4cuda3std6ranges3__45__cpo4dataE)
_ZN34_INTERNAL_736c61e1_4_k_cu_2aab558f4cuda3std6ranges3__45__cpo4dataE:
	.zero		1
	.type		_ZN34_INTERNAL_736c61e1_4_k_cu_2aab558f6thrust24THRUST_300001_SM_1000_NS6system3cpp3parE,@object
	.size		_ZN34_INTERNAL_736c61e1_4_k_cu_2aab558f6thrust24THRUST_300001_SM_1000_NS6system3cpp3parE,(_ZN34_INTERNAL_736c61e1_4_k_cu_2aab558f4cuda3std3__45__cpo5beginE - _ZN34_INTERNAL_736c61e1_4_k_cu_2aab558f6thrust24THRUST_300001_SM_1000_NS6system3cpp3parE)
_ZN34_INTERNAL_736c61e1_4_k_cu_2aab558f6thrust24THRUST_300001_SM_1000_NS6system3cpp3parE:
	.zero		1
	.type		_ZN34_INTERNAL_736c61e1_4_k_cu_2aab558f4cuda3std3__45__cpo5beginE,@object
	.size		_ZN34_INTERNAL_736c61e1_4_k_cu_2aab558f4cuda3std3__45__cpo5beginE,(_ZN34_INTERNAL_736c61e1_4_k_cu_2aab558f4cuda3std6ranges3__45__cpo5beginE - _ZN34_INTERNAL_736c61e1_4_k_cu_2aab558f4cuda3std3__45__cpo5beginE)
_ZN34_INTERNAL_736c61e1_4_k_cu_2aab558f4cuda3std3__45__cpo5beginE:
	.zero		1
	.type		_ZN34_INTERNAL_736c61e1_4_k_cu_2aab558f4cuda3std6ranges3__45__cpo5beginE,@object
	.size		_ZN34_INTERNAL_736c61e1_4_k_cu_2aab558f4cuda3std6ranges3__45__cpo5beginE,(_ZN34_INTERNAL_736c61e1_4_k_cu_2aab558f6thrust24THRUST_300001_SM_1000_NS6deviceE - _ZN34_INTERNAL_736c61e1_4_k_cu_2aab558f4cuda3std6ranges3__45__cpo5beginE)
_ZN34_INTERNAL_736c61e1_4_k_cu_2aab558f4cuda3std6ranges3__45__cpo5beginE:
	.zero		1
	.type		_ZN34_INTERNAL_736c61e1_4_k_cu_2aab558f6thrust24THRUST_300001_SM_1000_NS6deviceE,@object
	.size		_ZN34_INTERNAL_736c61e1_4_k_cu_2aab558f6thrust24THRUST_300001_SM_1000_NS6deviceE,(_ZN34_INTERNAL_736c61e1_4_k_cu_2aab558f4cuda3std3__47nulloptE - _ZN34_INTERNAL_736c61e1_4_k_cu_2aab558f6thrust24THRUST_300001_SM_1000_NS6deviceE)
_ZN34_INTERNAL_736c61e1_4_k_cu_2aab558f6thrust24THRUST_300001_SM_1000_NS6deviceE:
	.zero		1
	.type		_ZN34_INTERNAL_736c61e1_4_k_cu_2aab558f4cuda3std3__47nulloptE,@object
	.size		_ZN34_INTERNAL_736c61e1_4_k_cu_2aab558f4cuda3std3__47nulloptE,(_ZN34_INTERNAL_736c61e1_4_k_cu_2aab558f4cuda3std6ranges3__45__cpo8distanceE - _ZN34_INTERNAL_736c61e1_4_k_cu_2aab558f4cuda3std3__47nulloptE)
_ZN34_INTERNAL_736c61e1_4_k_cu_2aab558f4cuda3std3__47nulloptE:
	.zero		1
	.type		_ZN34_INTERNAL_736c61e1_4_k_cu_2aab558f4cuda3std6ranges3__45__cpo8distanceE,@object
	.size		_ZN34_INTERNAL_736c61e1_4_k_cu_2aab558f4cuda3std6ranges3__45__cpo8distanceE,(_ZN34_INTERNAL_736c61e1_4_k_cu_2aab558f6thrust24THRUST_300001_SM_1000_NS12placeholders2_4E - _ZN34_INTERNAL_736c61e1_4_k_cu_2aab558f4cuda3std6ranges3__45__cpo8distanceE)
_ZN34_INTERNAL_736c61e1_4_k_cu_2aab558f4cuda3std6ranges3__45__cpo8distanceE:
	.zero		1
	.type		_ZN34_INTERNAL_736c61e1_4_k_cu_2aab558f6thrust24THRUST_300001_SM_1000_NS12placeholders2_4E,@object
	.size		_ZN34_INTERNAL_736c61e1_4_k_cu_2aab558f6thrust24THRUST_300001_SM_1000_NS12placeholders2_4E,(_ZN34_INTERNAL_736c61e1_4_k_cu_2aab558f4cuda3std3__45__cpo6rbeginE - _ZN34_INTERNAL_736c61e1_4_k_cu_2aab558f6thrust24THRUST_300001_SM_1000_NS12placeholders2_4E)
_ZN34_INTERNAL_736c61e1_4_k_cu_2aab558f6thrust24THRUST_300001_SM_1000_NS12placeholders2_4E:
	.zero		1
	.type		_ZN34_INTERNAL_736c61e1_4_k_cu_2aab558f4cuda3std3__45__cpo6rbeginE,@object
	.size		_ZN34_INTERNAL_736c61e1_4_k_cu_2aab558f4cuda3std3__45__cpo6rbeginE,(_ZN34_INTERNAL_736c61e1_4_k_cu_2aab558f4cuda3std6ranges3__45__cpo7advanceE - _ZN34_INTERNAL_736c61e1_4_k_cu_2aab558f4cuda3std3__45__cpo6rbeginE)
_ZN34_INTERNAL_736c61e1_4_k_cu_2aab558f4cuda3std3__45__cpo6rbeginE:
	.zero		1
	.type		_ZN34_INTERNAL_736c61e1_4_k_cu_2aab558f4cuda3std6ranges3__45__cpo7advanceE,@object
	.size		_ZN34_INTERNAL_736c61e1_4_k_cu_2aab558f4cuda3std6ranges3__45__cpo7advanceE,(_ZN34_INTERNAL_736c61e1_4_k_cu_2aab558f6thrust24THRUST_300001_SM_1000_NS12placeholders3_10E - _ZN34_INTERNAL_736c61e1_4_k_cu_2aab558f4cuda3std6ranges3__45__cpo7advanceE)
_ZN34_INTERNAL_736c61e1_4_k_cu_2aab558f4cuda3std6ranges3__45__cpo7advanceE:
	.zero		1
	.type		_ZN34_INTERNAL_736c61e1_4_k_cu_2aab558f6thrust24THRUST_300001_SM_1000_NS12placeholders3_10E,@object
	.size		_ZN34_INTERNAL_736c61e1_4_k_cu_2aab558f6thrust24THRUST_300001_SM_1000_NS12placeholders3_10E,(_ZN34_INTERNAL_736c61e1_4_k_cu_2aab558f4cuda3std3__48in_placeE - _ZN34_INTERNAL_736c61e1_4_k_cu_2aab558f6thrust24THRUST_300001_SM_1000_NS12placeholders3_10E)
_ZN34_INTERNAL_736c61e1_4_k_cu_2aab558f6thrust24THRUST_300001_SM_1000_NS12placeholders3_10E:
	.zero		1
	.type		_ZN34_INTERNAL_736c61e1_4_k_cu_2aab558f4cuda3std3__48in_placeE,@object
	.size		_ZN34_INTERNAL_736c61e1_4_k_cu_2aab558f4cuda3std3__48in_placeE,(_ZN34_INTERNAL_736c61e1_4_k_cu_2aab558f4cuda3std6ranges3__45__cpo4sizeE - _ZN34_INTERNAL_736c61e1_4_k_cu_2aab558f4cuda3std3__48in_placeE)
_ZN34_INTERNAL_736c61e1_4_k_cu_2aab558f4cuda3std3__48in_placeE:
	.zero		1
	.type		_ZN34_INTERNAL_736c61e1_4_k_cu_2aab558f4cuda3std6ranges3__45__cpo4sizeE,@object
	.size		_ZN34_INTERNAL_736c61e1_4_k_cu_2aab558f4cuda3std6ranges3__45__cpo4sizeE,(_ZN34_INTERNAL_736c61e1_4_k_cu_2aab558f6thrust24THRUST_300001_SM_1000_NS12placeholders2_2E - _ZN34_INTERNAL_736c61e1_4_k_cu_2aab558f4cuda3std6ranges3__45__cpo4sizeE)
_ZN34_INTERNAL_736c61e1_4_k_cu_2aab558f4cuda3std6ranges3__45__cpo4sizeE:
	.zero		1
	.type		_ZN34_INTERNAL_736c61e1_4_k_cu_2aab558f6thrust24THRUST_300001_SM_1000_NS12placeholders2_2E,@object
	.size		_ZN34_INTERNAL_736c61e1_4_k_cu_2aab558f6thrust24THRUST_300001_SM_1000_NS12placeholders2_2E,(_ZN34_INTERNAL_736c61e1_4_k_cu_2aab558f4cuda3std3__45__cpo6cbeginE - _ZN34_INTERNAL_736c61e1_4_k_cu_2aab558f6thrust24THRUST_300001_SM_1000_NS12placeholders2_2E)
_ZN34_INTERNAL_736c61e1_4_k_cu_2aab558f6thrust24THRUST_300001_SM_1000_NS12placeholders2_2E:
	.zero		1
	.type		_ZN34_INTERNAL_736c61e1_4_k_cu_2aab558f4cuda3std3__45__cpo6cbeginE,@object
	.size		_ZN34_INTERNAL_736c61e1_4_k_cu_2aab558f4cuda3std3__45__cpo6cbeginE,(_ZN34_INTERNAL_736c61e1_4_k_cu_2aab558f4cuda3std6ranges3__45__cpo6cbeginE - _ZN34_INTERNAL_736c61e1_4_k_cu_2aab558f4cuda3std3__45__cpo6cbeginE)
_ZN34_INTERNAL_736c61e1_4_k_cu_2aab558f4cuda3std3__45__cpo6cbeginE:
	.zero		1
	.type		_ZN34_INTERNAL_736c61e1_4_k_cu_2aab558f4cuda3std6ranges3__45__cpo6cbeginE,@object
	.size		_ZN34_INTERNAL_736c61e1_4_k_cu_2aab558f4cuda3std6ranges3__45__cpo6cbeginE,(_ZN34_INTERNAL_736c61e1_4_k_cu_2aab558f6thrust24THRUST_300001_SM_1000_NS12placeholders2_6E - _ZN34_INTERNAL_736c61e1_4_k_cu_2aab558f4cuda3std6ranges3__45__cpo6cbeginE)
_ZN34_INTERNAL_736c61e1_4_k_cu_2aab558f4cuda3std6ranges3__45__cpo6cbeginE:
	.zero		1
	.type		_ZN34_INTERNAL_736c61e1_4_k_cu_2aab558f6thrust24THRUST_300001_SM_1000_NS12placeholders2_6E,@object
	.size		_ZN34_INTERNAL_736c61e1_4_k_cu_2aab558f6thrust24THRUST_300001_SM_1000_NS12placeholders2_6E,(_ZN34_INTERNAL_736c61e1_4_k_cu_2aab558f4cuda3std3__45__cpo7crbeginE - _ZN34_INTERNAL_736c61e1_4_k_cu_2aab558f6thrust24THRUST_300001_SM_1000_NS12placeholders2_6E)
_ZN34_INTERNAL_736c61e1_4_k_cu_2aab558f6thrust24THRUST_300001_SM_1000_NS12placeholders2_6E:
	.zero		1
	.type		_ZN34_INTERNAL_736c61e1_4_k_cu_2aab558f4cuda3std3__45__cpo7crbeginE,@object
	.size		_ZN34_INTERNAL_736c61e1_4_k_cu_2aab558f4cuda3std3__45__cpo7crbeginE,(_ZN34_INTERNAL_736c61e1_4_k_cu_2aab558f4cuda3std6ranges3__45__cpo4nextE - _ZN34_INTERNAL_736c61e1_4_k_cu_2aab558f4cuda3std3__45__cpo7crbeginE)
_ZN34_INTERNAL_736c61e1_4_k_cu_2aab558f4cuda3std3__45__cpo7crbeginE:
	.zero		1
	.type		_ZN34_INTERNAL_736c61e1_4_k_cu_2aab558f4cuda3std6ranges3__45__cpo4nextE,@object
	.size		_ZN34_INTERNAL_736c61e1_4_k_cu_2aab558f4cuda3std6ranges3__45__cpo4nextE,(_ZN34_INTERNAL_736c61e1_4_k_cu_2aab558f4cuda3std6ranges3__45__cpo4swapE - _ZN34_INTERNAL_736c61e1_4_k_cu_2aab558f4cuda3std6ranges3__45__cpo4nextE)
_ZN34_INTERNAL_736c61e1_4_k_cu_2aab558f4cuda3std6ranges3__45__cpo4nextE:
	.zero		1
	.type		_ZN34_INTERNAL_736c61e1_4_k_cu_2aab558f4cuda3std6ranges3__45__cpo4swapE,@object
	.size		_ZN34_INTERNAL_736c61e1_4_k_cu_2aab558f4cuda3std6ranges3__45__cpo4swapE,(_ZN34_INTERNAL_736c61e1_4_k_cu_2aab558f6thrust24THRUST_300001_SM_1000_NS8cuda_cub10par_nosyncE - _ZN34_INTERNAL_736c61e1_4_k_cu_2aab558f4cuda3std6ranges3__45__cpo4swapE)
_ZN34_INTERNAL_736c61e1_4_k_cu_2aab558f4cuda3std6ranges3__45__cpo4swapE:
	.zero		1
	.type		_ZN34_INTERNAL_736c61e1_4_k_cu_2aab558f6thrust24THRUST_300001_SM_1000_NS8cuda_cub10par_nosyncE,@object
	.size		_ZN34_INTERNAL_736c61e1_4_k_cu_2aab558f6thrust24THRUST_300001_SM_1000_NS8cuda_cub10par_nosyncE,(_ZN34_INTERNAL_736c61e1_4_k_cu_2aab558f6thrust24THRUST_300001_SM_1000_NS3seqE - _ZN34_INTERNAL_736c61e1_4_k_cu_2aab558f6thrust24THRUST_300001_SM_1000_NS8cuda_cub10par_nosyncE)
_ZN34_INTERNAL_736c61e1_4_k_cu_2aab558f6thrust24THRUST_300001_SM_1000_NS8cuda_cub10par_nosyncE:
	.zero		1
	.type		_ZN34_INTERNAL_736c61e1_4_k_cu_2aab558f6thrust24THRUST_300001_SM_1000_NS3seqE,@object
	.size		_ZN34_INTERNAL_736c61e1_4_k_cu_2aab558f6thrust24THRUST_300001_SM_1000_NS3seqE,(_ZN34_INTERNAL_736c61e1_4_k_cu_2aab558f4cuda3std3__420unreachable_sentinelE - _ZN34_INTERNAL_736c61e1_4_k_cu_2aab558f6thrust24THRUST_300001_SM_1000_NS3seqE)
_ZN34_INTERNAL_736c61e1_4_k_cu_2aab558f6thrust24THRUST_300001_SM_1000_NS3seqE:
	.zero		1
	.type		_ZN34_INTERNAL_736c61e1_4_k_cu_2aab558f4cuda3std3__420unreachable_sentinelE,@object
	.size		_ZN34_INTERNAL_736c61e1_4_k_cu_2aab558f4cuda3std3__420unreachable_sentinelE,(_ZN34_INTERNAL_736c61e1_4_k_cu_2aab558f4cuda3std6ranges3__45__cpo5ssizeE - _ZN34_INTERNAL_736c61e1_4_k_cu_2aab558f4cuda3std3__420unreachable_sentinelE)
_ZN34_INTERNAL_736c61e1_4_k_cu_2aab558f4cuda3std3__420unreachable_sentinelE:
	.zero		1
	.type		_ZN34_INTERNAL_736c61e1_4_k_cu_2aab558f4cuda3std6ranges3__45__cpo5ssizeE,@object
	.size		_ZN34_INTERNAL_736c61e1_4_k_cu_2aab558f4cuda3std6ranges3__45__cpo5ssizeE,(_ZN34_INTERNAL_736c61e1_4_k_cu_2aab558f6thrust24THRUST_300001_SM_1000_NS12placeholders2_3E - _ZN34_INTERNAL_736c61e1_4_k_cu_2aab558f4cuda3std6ranges3__45__cpo5ssizeE)
_ZN34_INTERNAL_736c61e1_4_k_cu_2aab558f4cuda3std6ranges3__45__cpo5ssizeE:
	.zero		1
	.type		_ZN34_INTERNAL_736c61e1_4_k_cu_2aab558f6thrust24THRUST_300001_SM_1000_NS12placeholders2_3E,@object
	.size		_ZN34_INTERNAL_736c61e1_4_k_cu_2aab558f6thrust24THRUST_300001_SM_1000_NS12placeholders2_3E,(_ZN34_INTERNAL_736c61e1_4_k_cu_2aab558f4cuda3std3__45__cpo4cendE - _ZN34_INTERNAL_736c61e1_4_k_cu_2aab558f6thrust24THRUST_300001_SM_1000_NS12placeholders2_3E)
_ZN34_INTERNAL_736c61e1_4_k_cu_2aab558f6thrust24THRUST_300001_SM_1000_NS12placeholders2_3E:
	.zero		1
	.type		_ZN34_INTERNAL_736c61e1_4_k_cu_2aab558f4cuda3std3__45__cpo4cendE,@object
	.size		_ZN34_INTERNAL_736c61e1_4_k_cu_2aab558f4cuda3std3__45__cpo4cendE,(_ZN34_INTERNAL_736c61e1_4_k_cu_2aab558f4cuda3std6ranges3__45__cpo4cendE - _ZN34_INTERNAL_736c61e1_4_k_cu_2aab558f4cuda3std3__45__cpo4cendE)
_ZN34_INTERNAL_736c61e1_4_k_cu_2aab558f4cuda3std3__45__cpo4cendE:
	.zero		1
	.type		_ZN34_INTERNAL_736c61e1_4_k_cu_2aab558f4cuda3std6ranges3__45__cpo4cendE,@object
	.size		_ZN34_INTERNAL_736c61e1_4_k_cu_2aab558f4cuda3std6ranges3__45__cpo4cendE,(_ZN34_INTERNAL_736c61e1_4_k_cu_2aab558f6thrust24THRUST_300001_SM_1000_NS12placeholders2_7E - _ZN34_INTERNAL_736c61e1_4_k_cu_2aab558f4cuda3std6ranges3__45__cpo4cendE)
_ZN34_INTERNAL_736c61e1_4_k_cu_2aab558f4cuda3std6ranges3__45__cpo4cendE:
	.zero		1
	.type		_ZN34_INTERNAL_736c61e1_4_k_cu_2aab558f6thrust24THRUST_300001_SM_1000_NS12placeholders2_7E,@object
	.size		_ZN34_INTERNAL_736c61e1_4_k_cu_2aab558f6thrust24THRUST_300001_SM_1000_NS12placeholders2_7E,(_ZN34_INTERNAL_736c61e1_4_k_cu_2aab558f4cuda3std3__45__cpo5crendE - _ZN34_INTERNAL_736c61e1_4_k_cu_2aab558f6thrust24THRUST_300001_SM_1000_NS12placeholders2_7E)
_ZN34_INTERNAL_736c61e1_4_k_cu_2aab558f6thrust24THRUST_300001_SM_1000_NS12placeholders2_7E:
	.zero		1
	.type		_ZN34_INTERNAL_736c61e1_4_k_cu_2aab558f4cuda3std3__45__cpo5crendE,@object
	.size		_ZN34_INTERNAL_736c61e1_4_k_cu_2aab558f4cuda3std3__45__cpo5crendE,(_ZN34_INTERNAL_736c61e1_4_k_cu_2aab558f4cuda3std6ranges3__45__cpo4prevE - _ZN34_INTERNAL_736c61e1_4_k_cu_2aab558f4cuda3std3__45__cpo5crendE)
_ZN34_INTERNAL_736c61e1_4_k_cu_2aab558f4cuda3std3__45__cpo5crendE:
	.zero		1
	.type		_ZN34_INTERNAL_736c61e1_4_k_cu_2aab558f4cuda3std6ranges3__45__cpo4prevE,@object
	.size		_ZN34_INTERNAL_736c61e1_4_k_cu_2aab558f4cuda3std6ranges3__45__cpo4prevE,(_ZN34_INTERNAL_736c61e1_4_k_cu_2aab558f4cuda3std6ranges3__45__cpo9iter_moveE - _ZN34_INTERNAL_736c61e1_4_k_cu_2aab558f4cuda3std6ranges3__45__cpo4prevE)
_ZN34_INTERNAL_736c61e1_4_k_cu_2aab558f4cuda3std6ranges3__45__cpo4prevE:
	.zero		1
	.type		_ZN34_INTERNAL_736c61e1_4_k_cu_2aab558f4cuda3std6ranges3__45__cpo9iter_moveE,@object
	.size		_ZN34_INTERNAL_736c61e1_4_k_cu_2aab558f4cuda3std6ranges3__45__cpo9iter_moveE,(_ZN34_INTERNAL_736c61e1_4_k_cu_2aab558f6thrust24THRUST_300001_SM_1000_NS6system6detail10sequential3seqE - _ZN34_INTERNAL_736c61e1_4_k_cu_2aab558f4cuda3std6ranges3__45__cpo9iter_moveE)
_ZN34_INTERNAL_736c61e1_4_k_cu_2aab558f4cuda3std6ranges3__45__cpo9iter_moveE:
	.zero		1
	.type		_ZN34_INTERNAL_736c61e1_4_k_cu_2aab558f6thrust24THRUST_300001_SM_1000_NS6system6detail10sequential3seqE,@object
	.size		_ZN34_INTERNAL_736c61e1_4_k_cu_2aab558f6thrust24THRUST_300001_SM_1000_NS6system6detail10sequential3seqE,(_ZN34_INTERNAL_736c61e1_4_k_cu_2aab558f6thrust24THRUST_300001_SM_1000_NS12placeholders2_9E - _ZN34_INTERNAL_736c61e1_4_k_cu_2aab558f6thrust24THRUST_300001_SM_1000_NS6system6detail10sequential3seqE)
_ZN34_INTERNAL_736c61e1_4_k_cu_2aab558f6thrust24THRUST_300001_SM_1000_NS6system6detail10sequential3seqE:
	.zero		1
	.type		_ZN34_INTERNAL_736c61e1_4_k_cu_2aab558f6thrust24THRUST_300001_SM_1000_NS12placeholders2_9E,@object
	.size		_ZN34_INTERNAL_736c61e1_4_k_cu_2aab558f6thrust24THRUST_300001_SM_1000_NS12placeholders2_9E,(_ZN34_INTERNAL_736c61e1_4_k_cu_2aab558f4cuda3std3__419piecewise_constructE - _ZN34_INTERNAL_736c61e1_4_k_cu_2aab558f6thrust24THRUST_300001_SM_1000_NS12placeholders2_9E)
_ZN34_INTERNAL_736c61e1_4_k_cu_2aab558f6thrust24THRUST_300001_SM_1000_NS12placeholders2_9E:
	.zero		1
	.type		_ZN34_INTERNAL_736c61e1_4_k_cu_2aab558f4cuda3std3__419piecewise_constructE,@object
	.size		_ZN34_INTERNAL_736c61e1_4_k_cu_2aab558f4cuda3std3__419piecewise_constructE,(_ZN34_INTERNAL_736c61e1_4_k_cu_2aab558f4cuda3std6ranges3__45__cpo5cdataE - _ZN34_INTERNAL_736c61e1_4_k_cu_2aab558f4cuda3std3__419piecewise_constructE)
_ZN34_INTERNAL_736c61e1_4_k_cu_2aab558f4cuda3std3__419piecewise_constructE:
	.zero		1
	.type		_ZN34_INTERNAL_736c61e1_4_k_cu_2aab558f4cuda3std6ranges3__45__cpo5cdataE,@object
	.size		_ZN34_INTERNAL_736c61e1_4_k_cu_2aab558f4cuda3std6ranges3__45__cpo5cdataE,(_ZN34_INTERNAL_736c61e1_4_k_cu_2aab558f6thrust24THRUST_300001_SM_1000_NS12placeholders2_1E - _ZN34_INTERNAL_736c61e1_4_k_cu_2aab558f4cuda3std6ranges3__45__cpo5cdataE)
_ZN34_INTERNAL_736c61e1_4_k_cu_2aab558f4cuda3std6ranges3__45__cpo5cdataE:
	.zero		1
	.type		_ZN34_INTERNAL_736c61e1_4_k_cu_2aab558f6thrust24THRUST_300001_SM_1000_NS12placeholders2_1E,@object
	.size		_ZN34_INTERNAL_736c61e1_4_k_cu_2aab558f6thrust24THRUST_300001_SM_1000_NS12placeholders2_1E,(_ZN34_INTERNAL_736c61e1_4_k_cu_2aab558f4cuda3std3__45__cpo3endE - _ZN34_INTERNAL_736c61e1_4_k_cu_2aab558f6thrust24THRUST_300001_SM_1000_NS12placeholders2_1E)
_ZN34_INTERNAL_736c61e1_4_k_cu_2aab558f6thrust24THRUST_300001_SM_1000_NS12placeholders2_1E:
	.zero		1
	.type		_ZN34_INTERNAL_736c61e1_4_k_cu_2aab558f4cuda3std3__45__cpo3endE,@object
	.size		_ZN34_INTERNAL_736c61e1_4_k_cu_2aab558f4cuda3std3__45__cpo3endE,(_ZN34_INTERNAL_736c61e1_4_k_cu_2aab558f4cuda3std6ranges3__45__cpo3endE - _ZN34_INTERNAL_736c61e1_4_k_cu_2aab558f4cuda3std3__45__cpo3endE)
_ZN34_INTERNAL_736c61e1_4_k_cu_2aab558f4cuda3std3__45__cpo3endE:
	.zero		1
	.type		_ZN34_INTERNAL_736c61e1_4_k_cu_2aab558f4cuda3std6ranges3__45__cpo3endE,@object
	.size		_ZN34_INTERNAL_736c61e1_4_k_cu_2aab558f4cuda3std6ranges3__45__cpo3endE,(_ZN34_INTERNAL_736c61e1_4_k_cu_2aab558f6thrust24THRUST_300001_SM_1000_NS12placeholders2_5E - _ZN34_INTERNAL_736c61e1_4_k_cu_2aab558f4cuda3std6ranges3__45__cpo3endE)
_ZN34_INTERNAL_736c61e1_4_k_cu_2aab558f4cuda3std6ranges3__45__cpo3endE:
	.zero		1
	.type		_ZN34_INTERNAL_736c61e1_4_k_cu_2aab558f6thrust24THRUST_300001_SM_1000_NS12placeholders2_5E,@object
	.size		_ZN34_INTERNAL_736c61e1_4_k_cu_2aab558f6thrust24THRUST_300001_SM_1000_NS12placeholders2_5E,(_ZN34_INTERNAL_736c61e1_4_k_cu_2aab558f4cuda3std3__45__cpo4rendE - _ZN34_INTERNAL_736c61e1_4_k_cu_2aab558f6thrust24THRUST_300001_SM_1000_NS12placeholders2_5E)
_ZN34_INTERNAL_736c61e1_4_k_cu_2aab558f6thrust24THRUST_300001_SM_1000_NS12placeholders2_5E:
	.zero		1
	.type		_ZN34_INTERNAL_736c61e1_4_k_cu_2aab558f4cuda3std3__45__cpo4rendE,@object
	.size		_ZN34_INTERNAL_736c61e1_4_k_cu_2aab558f4cuda3std3__45__cpo4rendE,(_ZN34_INTERNAL_736c61e1_4_k_cu_2aab558f4cuda3std6ranges3__45__cpo9iter_swapE - _ZN34_INTERNAL_736c61e1_4_k_cu_2aab558f4cuda3std3__45__cpo4rendE)
_ZN34_INTERNAL_736c61e1_4_k_cu_2aab558f4cuda3std3__45__cpo4rendE:
	.zero		1
	.type		_ZN34_INTERNAL_736c61e1_4_k_cu_2aab558f4cuda3std6ranges3__45__cpo9iter_swapE,@object
	.size		_ZN34_INTERNAL_736c61e1_4_k_cu_2aab558f4cuda3std6ranges3__45__cpo9iter_swapE,(_ZN34_INTERNAL_736c61e1_4_k_cu_2aab558f4cuda3std3__48unexpectE - _ZN34_INTERNAL_736c61e1_4_k_cu_2aab558f4cuda3std6ranges3__45__cpo9iter_swapE)
_ZN34_INTERNAL_736c61e1_4_k_cu_2aab558f4cuda3std6ranges3__45__cpo9iter_swapE:
	.zero		1
	.type		_ZN34_INTERNAL_736c61e1_4_k_cu_2aab558f4cuda3std3__48unexpectE,@object
	.size		_ZN34_INTERNAL_736c61e1_4_k_cu_2aab558f4cuda3std3__48unexpectE,(_ZN34_INTERNAL_736c61e1_4_k_cu_2aab558f6thrust24THRUST_300001_SM_1000_NS8cuda_cub3parE - _ZN34_INTERNAL_736c61e1_4_k_cu_2aab558f4cuda3std3__48unexpectE)
_ZN34_INTERNAL_736c61e1_4_k_cu_2aab558f4cuda3std3__48unexpectE:
	.zero		1
	.type		_ZN34_INTERNAL_736c61e1_4_k_cu_2aab558f6thrust24THRUST_300001_SM_1000_NS8cuda_cub3parE,@object
	.size		_ZN34_INTERNAL_736c61e1_4_k_cu_2aab558f6thrust24THRUST_300001_SM_1000_NS8cuda_cub3parE,(.L_29 - _ZN34_INTERNAL_736c61e1_4_k_cu_2aab558f6thrust24THRUST_300001_SM_1000_NS8cuda_cub3parE)
_ZN34_INTERNAL_736c61e1_4_k_cu_2aab558f6thrust24THRUST_300001_SM_1000_NS8cuda_cub3parE:
	.zero		1
.L_29:


//--------------------- .nv.shared._ZN6thrust24THRUST_300001_SM_1000_NS8cuda_cub4core6detail13_kernel_agentINS1_8__reduce11ReduceAgentIPN4cuda3std3__45tupleIJdlEEESC_SB_lNS1_9__extrema9arg_max_fIdl10ComparatorEEEEJSC_SC_iSG_EEEvDpT0_ --------------------------
	.section	.nv.shared._ZN6thrust24THRUST_300001_SM_1000_NS8cuda_cub4core6detail13_kernel_agentINS1_8__reduce11ReduceAgentIPN4cuda3std3__45tupleIJdlEEESC_SB_lNS1_9__extrema9arg_max_fIdl10ComparatorEEEEJSC_SC_iSG_EEEvDpT0_,"aw",@nobits
	.sectionflags	@""
	.align	16
	.zero		1024


//--------------------- .nv.shared._ZN6thrust24THRUST_300001_SM_1000_NS8cuda_cub4core6detail13_kernel_agentINS1_8__reduce10DrainAgentIlEEJN3cub18CUB_300001_SM_10009GridQueueIyEElEEEvDpT0_ --------------------------
	.section	.nv.shared._ZN6thrust24THRUST_300001_SM_1000_NS8cuda_cub4core6detail13_kernel_agentINS1_8__reduce10DrainAgentIlEEJN3cub18CUB_300001_SM_10009GridQueueIyEElEEEvDpT0_,"aw",@nobits
	.sectionflags	@""
	.align	16
	.zero		1024


//--------------------- .nv.shared._ZN6thrust24THRUST_300001_SM_1000_NS8cuda_cub4core6detail13_kernel_agentINS1_8__reduce11ReduceAgentINS0_12zip_iteratorIN4cuda3std3__45tupleIJNS0_10device_ptrIdEENS0_17counting_iteratorIlNS0_11use_defaultESF_SF_EEEEEEEPNSB_IJdlEEESJ_lNS1_9__extrema9arg_max_fIdl10ComparatorEEEEJSI_SK_lN3cub18CUB_300001_SM_100013GridEvenShareIlEENSR_9GridQueueIyEESO_EEEvDpT0_ --------------------------
	.section	.nv.shared._ZN6thrust24THRUST_300001_SM_1000_NS8cuda_cub4core6detail13_kernel_agentINS1_8__reduce11ReduceAgentINS0_12zip_iteratorIN4cuda3std3__45tupleIJNS0_10device_ptrIdEENS0_17counting_iteratorIlNS0_11use_defaultESF_SF_EEEEEEEPNSB_IJdlEEESJ_lNS1_9__extrema9arg_max_fIdl10ComparatorEEEEJSI_SK_lN3cub18CUB_300001_SM_100013GridEvenShareIlEENSR_9GridQueueIyEESO_EEEvDpT0_,"aw",@nobits
	.sectionflags	@""
	.align	16
	.zero		1024


//--------------------- .nv.shared._ZN6thrust24THRUST_300001_SM_1000_NS8cuda_cub4core6detail13_kernel_agentINS1_8__reduce11ReduceAgentINS0_12zip_iteratorIN4cuda3std3__45tupleIJNS0_10device_ptrIdEENS0_17counting_iteratorIlNS0_11use_defaultESF_SF_EEEEEEEPNSB_IJdlEEESJ_lNS1_9__extrema9arg_max_fIdl10ComparatorEEEEJSI_SK_lSO_EEEvDpT0_ --------------------------
	.section	.nv.shared._ZN6thrust24THRUST_300001_SM_1000_NS8cuda_cub4core6detail13_kernel_agentINS1_8__reduce11ReduceAgentINS0_12zip_iteratorIN4cuda3std3__45tupleIJNS0_10device_ptrIdEENS0_17counting_iteratorIlNS0_11use_defaultESF_SF_EEEEEEEPNSB_IJdlEEESJ_lNS1_9__extrema9arg_max_fIdl10ComparatorEEEEJSI_SK_lSO_EEEvDpT0_,"aw",@nobits
	.sectionflags	@""
	.align	16
	.zero		1024


//--------------------- .nv.shared._ZN6thrust24THRUST_300001_SM_1000_NS8cuda_cub4core6detail13_kernel_agentINS1_8__reduce11ReduceAgentIPN4cuda3std3__45tupleIJdlEEESC_SB_iNS1_9__extrema9arg_max_fIdl10ComparatorEEEEJSC_SC_iSG_EEEvDpT0_ --------------------------
	.section	.nv.shared._ZN6thrust24THRUST_300001_SM_1000_NS8cuda_cub4core6detail13_kernel_agentINS1_8__reduce11ReduceAgentIPN4cuda3std3__45tupleIJdlEEESC_SB_iNS1_9__extrema9arg_max_fIdl10ComparatorEEEEJSC_SC_iSG_EEEvDpT0_,"aw",@nobits
	.sectionflags	@""
	.align	16
	.zero		1024


//--------------------- .nv.shared._ZN6thrust24THRUST_300001_SM_1000_NS8cuda_cub4core6detail13_kernel_agentINS1_8__reduce10DrainAgentIiEEJN3cub18CUB_300001_SM_10009GridQueueIjEEiEEEvDpT0_ --------------------------
	.section	.nv.shared._ZN6thrust24THRUST_300001_SM_1000_NS8cuda_cub4core6detail13_kernel_agentINS1_8__reduce10DrainAgentIiEEJN3cub18CUB_300001_SM_10009GridQueueIjEEiEEEvDpT0_,"aw",@nobits
	.sectionflags	@""
	.align	16
	.zero		1024


//--------------------- .nv.shared._ZN6thrust24THRUST_300001_SM_1000_NS8cuda_cub4core6detail13_kernel_agentINS1_8__reduce11ReduceAgentINS0_12zip_iteratorIN4cuda3std3__45tupleIJNS0_10device_ptrIdEENS0_17counting_iteratorIlNS0_11use_defaultESF_SF_EEEEEEEPNSB_IJdlEEESJ_iNS1_9__extrema9arg_max_fIdl10ComparatorEEEEJSI_SK_iN3cub18CUB_300001_SM_100013GridEvenShareIiEENSR_9GridQueueIjEESO_EEEvDpT0_ --------------------------
	.section	.nv.shared._ZN6thrust24THRUST_300001_SM_1000_NS8cuda_cub4core6detail13_kernel_agentINS1_8__reduce11ReduceAgentINS0_12zip_iteratorIN4cuda3std3__45tupleIJNS0_10device_ptrIdEENS0_17counting_iteratorIlNS0_11use_defaultESF_SF_EEEEEEEPNSB_IJdlEEESJ_iNS1_9__extrema9arg_max_fIdl10ComparatorEEEEJSI_SK_iN3cub18CUB_300001_SM_100013GridEvenShareIiEENSR_9GridQueueIjEESO_EEEvDpT0_,"aw",@nobits
	.sectionflags	@""
	.align	16
	.zero		1024


//--------------------- .nv.shared._ZN6thrust24THRUST_300001_SM_1000_NS8cuda_cub4core6detail13_kernel_agentINS1_8__reduce11ReduceAgentINS0_12zip_iteratorIN4cuda3std3__45tupleIJNS0_10device_ptrIdEENS0_17counting_iteratorIlNS0_11use_defaultESF_SF_EEEEEEEPNSB_IJdlEEESJ_iNS1_9__extrema9arg_max_fIdl10ComparatorEEEEJSI_SK_iSO_EEEvDpT0_ --------------------------
	.section	.nv.shared._ZN6thrust24THRUST_300001_SM_1000_NS8cuda_cub4core6detail13_kernel_agentINS1_8__reduce11ReduceAgentINS0_12zip_iteratorIN4cuda3std3__45tupleIJNS0_10device_ptrIdEENS0_17counting_iteratorIlNS0_11use_defaultESF_SF_EEEEEEEPNSB_IJdlEEESJ_iNS1_9__extrema9arg_max_fIdl10ComparatorEEEEJSI_SK_iSO_EEEvDpT0_,"aw",@nobits
	.sectionflags	@""
	.align	16
	.zero		1024


//--------------------- .nv.shared._Z11BasedKernelPdS_i --------------------------
	.section	.nv.shared._Z11BasedKernelPdS_i,"aw",@nobits
	.sectionflags	@""
	.align	16
	.zero		1024


//--------------------- .nv.shared._Z10Triangle_2PdS_ii --------------------------
	.section	.nv.shared._Z10Triangle_2PdS_ii,"aw",@nobits
	.sectionflags	@""
	.align	16
	.zero		1024


//--------------------- .nv.shared._Z10Triangle_1PdS_ii --------------------------
	.section	.nv.shared._Z10Triangle_1PdS_ii,"aw",@nobits
	.sectionflags	@""
	.align	16
	.zero		1024


//--------------------- .nv.shared._Z6kernelPdS_iii --------------------------
	.section	.nv.shared._Z6kernelPdS_iii,"aw",@nobits
	.sectionflags	@""
	.align	16
	.zero		1024


//--------------------- .nv.constant0._ZN3cub18CUB_300001_SM_10006detail11EmptyKernelIvEEvv --------------------------
	.section	.nv.constant0._ZN3cub18CUB_300001_SM_10006detail11EmptyKernelIvEEvv,"a",@progbits
	.sectionflags	@""
	.align	4
.nv.constant0._ZN3cub18CUB_300001_SM_10006detail11EmptyKernelIvEEvv:
	.zero		896


//--------------------- .nv.constant0._ZN6thrust24THRUST_300001_SM_1000_NS8cuda_cub4core6detail13_kernel_agentINS1_8__reduce11ReduceAgentIPN4cuda3std3__45tupleIJdlEEESC_SB_lNS1_9__extrema9arg_max_fIdl10ComparatorEEEEJSC_SC_iSG_EEEvDpT0_ --------------------------
	.section	.nv.constant0._ZN6thrust24THRUST_300001_SM_1000_NS8cuda_cub4core6detail13_kernel_agentINS1_8__reduce11ReduceAgentIPN4cuda3std3__45tupleIJdlEEESC_SB_lNS1_9__extrema9arg_max_fIdl10ComparatorEEEEJSC_SC_iSG_EEEvDpT0_,"a",@progbits
	.sectionflags	@""
	.align	4
.nv.constant0._ZN6thrust24THRUST_300001_SM_1000_NS8cuda_cub4core6detail13_kernel_agentINS1_8__reduce11ReduceAgentIPN4cuda3std3__45tupleIJdlEEESC_SB_lNS1_9__extrema9arg_max_fIdl10ComparatorEEEEJSC_SC_iSG_EEEvDpT0_:
	.zero		917


//--------------------- .nv.constant0._ZN6thrust24THRUST_300001_SM_1000_NS8cuda_cub4core6detail13_kernel_agentINS1_8__reduce10DrainAgentIlEEJN3cub18CUB_300001_SM_10009GridQueueIyEElEEEvDpT0_ --------------------------
	.section	.nv.constant0._ZN6thrust24THRUST_300001_SM_1000_NS8cuda_cub4core6detail13_kernel_agentINS1_8__reduce10DrainAgentIlEEJN3cub18CUB_300001_SM_10009GridQueueIyEElEEEvDpT0_,"a",@progbits
	.sectionflags	@""
	.align	4
.nv.constant0._ZN6thrust24THRUST_300001_SM_1000_NS8cuda_cub4core6detail13_kernel_agentINS1_8__reduce10DrainAgentIlEEJN3cub18CUB_300001_SM_10009GridQueueIyEElEEEvDpT0_:
	.zero		912


//--------------------- .nv.constant0._ZN6thrust24THRUST_300001_SM_1000_NS8cuda_cub4core6detail13_kernel_agentINS1_8__reduce11ReduceAgentINS0_12zip_iteratorIN4cuda3std3__45tupleIJNS0_10device_ptrIdEENS0_17counting_iteratorIlNS0_11use_defaultESF_SF_EEEEEEEPNSB_IJdlEEESJ_lNS1_9__extrema9arg_max_fIdl10ComparatorEEEEJSI_SK_lN3cub18CUB_300001_SM_100013GridEvenShareIlEENSR_9GridQueueIyEESO_EEEvDpT0_ --------------------------
	.section	.nv.constant0._ZN6thrust24THRUST_300001_SM_1000_NS8cuda_cub4core6detail13_kernel_agentINS1_8__reduce11ReduceAgentINS0_12zip_iteratorIN4cuda3std3__45tupleIJNS0_10device_ptrIdEENS0_17counting_iteratorIlNS0_11use_defaultESF_SF_EEEEEEEPNSB_IJdlEEESJ_lNS1_9__extrema9arg_max_fIdl10ComparatorEEEEJSI_SK_lN3cub18CUB_300001_SM_100013GridEvenShareIlEENSR_9GridQueueIyEESO_EEEvDpT0_,"a",@progbits
	.sectionflags	@""
	.align	4
.nv.constant0._ZN6thrust24THRUST_300001_SM_1000_NS8cuda_cub4core6detail13_kernel_agentINS1_8__reduce11ReduceAgentINS0_12zip_iteratorIN4cuda3std3__45tupleIJNS0_10device_ptrIdEENS0_17counting_iteratorIlNS0_11use_defaultESF_SF_EEEEEEEPNSB_IJdlEEESJ_lNS1_9__extrema9arg_max_fIdl10ComparatorEEEEJSI_SK_lN3cub18CUB_300001_SM_100013GridEvenShareIlEENSR_9GridQueueIyEESO_EEEvDpT0_:
	.zero		1009


//--------------------- .nv.constant0._ZN6thrust24THRUST_300001_SM_1000_NS8cuda_cub4core6detail13_kernel_agentINS1_8__reduce11ReduceAgentINS0_12zip_iteratorIN4cuda3std3__45tupleIJNS0_10device_ptrIdEENS0_17counting_iteratorIlNS0_11use_defaultESF_SF_EEEEEEEPNSB_IJdlEEESJ_lNS1_9__extrema9arg_max_fIdl10ComparatorEEEEJSI_SK_lSO_EEEvDpT0_ --------------------------
	.section	.nv.constant0._ZN6thrust24THRUST_300001_SM_1000_NS8cuda_cub4core6detail13_kernel_agentINS1_8__reduce11ReduceAgentINS0_12zip_iteratorIN4cuda3std3__45tupleIJNS0_10device_ptrIdEENS0_17counting_iteratorIlNS0_11use_defaultESF_SF_EEEEEEEPNSB_IJdlEEESJ_lNS1_9__extrema9arg_max_fIdl10ComparatorEEEEJSI_SK_lSO_EEEvDpT0_,"a",@progbits
	.sectionflags	@""
	.align	4
.nv.constant0._ZN6thrust24THRUST_300001_SM_1000_NS8cuda_cub4core6detail13_kernel_agentINS1_8__reduce11ReduceAgentINS0_12zip_iteratorIN4cuda3std3__45tupleIJNS0_10device_ptrIdEENS0_17counting_iteratorIlNS0_11use_defaultESF_SF_EEEEEEEPNSB_IJdlEEESJ_lNS1_9__extrema9arg_max_fIdl10ComparatorEEEEJSI_SK_lSO_EEEvDpT0_:
	.zero		929


//--------------------- .nv.constant0._ZN6thrust24THRUST_300001_SM_1000_NS8cuda_cub4core6detail13_kernel_agentINS1_8__reduce11ReduceAgentIPN4cuda3std3__45tupleIJdlEEESC_SB_iNS1_9__extrema9arg_max_fIdl10ComparatorEEEEJSC_SC_iSG_EEEvDpT0_ --------------------------
	.section	.nv.constant0._ZN6thrust24THRUST_300001_SM_1000_NS8cuda_cub4core6detail13_kernel_agentINS1_8__reduce11ReduceAgentIPN4cuda3std3__45tupleIJdlEEESC_SB_iNS1_9__extrema9arg_max_fIdl10ComparatorEEEEJSC_SC_iSG_EEEvDpT0_,"a",@progbits
	.sectionflags	@""
	.align	4
.nv.constant0._ZN6thrust24THRUST_300001_SM_1000_NS8cuda_cub4core6detail13_kernel_agentINS1_8__reduce11ReduceAgentIPN4cuda3std3__45tupleIJdlEEESC_SB_iNS1_9__extrema9arg_max_fIdl10ComparatorEEEEJSC_SC_iSG_EEEvDpT0_:
	.zero		917


//--------------------- .nv.constant0._ZN6thrust24THRUST_300001_SM_1000_NS8cuda_cub4core6detail13_kernel_agentINS1_8__reduce10DrainAgentIiEEJN3cub18CUB_300001_SM_10009GridQueueIjEEiEEEvDpT0_ --------------------------
	.section	.nv.constant0._ZN6thrust24THRUST_300001_SM_1000_NS8cuda_cub4core6detail13_kernel_agentINS1_8__reduce10DrainAgentIiEEJN3cub18CUB_300001_SM_10009GridQueueIjEEiEEEvDpT0_,"a",@progbits
	.sectionflags	@""
	.align	4
.nv.constant0._ZN6thrust24THRUST_300001_SM_1000_NS8cuda_cub4core6detail13_kernel_agentINS1_8__reduce10DrainAgentIiEEJN3cub18CUB_300001_SM_10009GridQueueIjEEiEEEvDpT0_:
	.zero		908


//--------------------- .nv.constant0._ZN6thrust24THRUST_300001_SM_1000_NS8cuda_cub4core6detail13_kernel_agentINS1_8__reduce11ReduceAgentINS0_12zip_iteratorIN4cuda3std3__45tupleIJNS0_10device_ptrIdEENS0_17counting_iteratorIlNS0_11use_defaultESF_SF_EEEEEEEPNSB_IJdlEEESJ_iNS1_9__extrema9arg_max_fIdl10ComparatorEEEEJSI_SK_iN3cub18CUB_300001_SM_100013GridEvenShareIiEENSR_9GridQueueIjEESO_EEEvDpT0_ --------------------------
	.section	.nv.constant0._ZN6thrust24THRUST_300001_SM_1000_NS8cuda_cub4core6detail13_kernel_agentINS1_8__reduce11ReduceAgentINS0_12zip_iteratorIN4cuda3std3__45tupleIJNS0_10device_ptrIdEENS0_17counting_iteratorIlNS0_11use_defaultESF_SF_EEEEEEEPNSB_IJdlEEESJ_iNS1_9__extrema9arg_max_fIdl10ComparatorEEEEJSI_SK_iN3cub18CUB_300001_SM_100013GridEvenShareIiEENSR_9GridQueueIjEESO_EEEvDpT0_,"a",@progbits
	.sectionflags	@""
	.align	4
.nv.constant0._ZN6thrust24THRUST_300001_SM_1000_NS8cuda_cub4core6detail13_kernel_agentINS1_8__reduce11ReduceAgentINS0_12zip_iteratorIN4cuda3std3__45tupleIJNS0_10device_ptrIdEENS0_17counting_iteratorIlNS0_11use_defaultESF_SF_EEEEEEEPNSB_IJdlEEESJ_iNS1_9__extrema9arg_max_fIdl10ComparatorEEEEJSI_SK_iN3cub18CUB_300001_SM_100013GridEvenShareIiEENSR_9GridQueueIjEESO_EEEvDpT0_:
	.zero		977


//--------------------- .nv.constant0._ZN6thrust24THRUST_300001_SM_1000_NS8cuda_cub4core6detail13_kernel_agentINS1_8__reduce11ReduceAgentINS0_12zip_iteratorIN4cuda3std3__45tupleIJNS0_10device_ptrIdEENS0_17counting_iteratorIlNS0_11use_defaultESF_SF_EEEEEEEPNSB_IJdlEEESJ_iNS1_9__extrema9arg_max_fIdl10ComparatorEEEEJSI_SK_iSO_EEEvDpT0_ --------------------------
	.section	.nv.constant0._ZN6thrust24THRUST_300001_SM_1000_NS8cuda_cub4core6detail13_kernel_agentINS1_8__reduce11ReduceAgentINS0_12zip_iteratorIN4cuda3std3__45tupleIJNS0_10device_ptrIdEENS0_17counting_iteratorIlNS0_11use_defaultESF_SF_EEEEEEEPNSB_IJdlEEESJ_iNS1_9__extrema9arg_max_fIdl10ComparatorEEEEJSI_SK_iSO_EEEvDpT0_,"a",@progbits
	.sectionflags	@""
	.align	4
.nv.constant0._ZN6thrust24THRUST_300001_SM_1000_NS8cuda_cub4core6detail13_kernel_agentINS1_8__reduce11ReduceAgentINS0_12zip_iteratorIN4cuda3std3__45tupleIJNS0_10device_ptrIdEENS0_17counting_iteratorIlNS0_11use_defaultESF_SF_EEEEEEEPNSB_IJdlEEESJ_iNS1_9__extrema9arg_max_fIdl10ComparatorEEEEJSI_SK_iSO_EEEvDpT0_:
	.zero		925


//--------------------- .nv.constant0._Z11BasedKernelPdS_i --------------------------
	.section	.nv.constant0._Z11BasedKernelPdS_i,"a",@progbits
	.sectionflags	@""
	.align	4
.nv.constant0._Z11BasedKernelPdS_i:
	.zero		916


//--------------------- .nv.constant0._Z10Triangle_2PdS_ii --------------------------
	.section	.nv.constant0._Z10Triangle_2PdS_ii,"a",@progbits
	.sectionflags	@""
	.align	4
.nv.constant0._Z10Triangle_2PdS_ii:
	.zero		920


//--------------------- .nv.constant0._Z10Triangle_1PdS_ii --------------------------
	.section	.nv.constant0._Z10Triangle_1PdS_ii,"a",@progbits
	.sectionflags	@""
	.align	4
.nv.constant0._Z10Triangle_1PdS_ii:
	.zero		920


//--------------------- .nv.constant0._Z6kernelPdS_iii --------------------------
	.section	.nv.constant0._Z6kernelPdS_iii,"a",@progbits
	.sectionflags	@""
	.align	4
.nv.constant0._Z6kernelPdS_iii:
	.zero		924


//--------------------- SYMBOLS --------------------------

	.type		.nv.reservedSmem.offset0,@object
	.size		.nv.reservedSmem.offset0,0x4
	.type		.nv.reservedSmem.cap,@object
	.size		.nv.reservedSmem.cap,0x4
